//
// Generated by NVIDIA NVVM Compiler
//
// Compiler Build ID: CL-36424714
// Cuda compilation tools, release 13.0, V13.0.88
// Based on NVVM 20.0.0
//

.version 9.0
.target sm_100
.address_size 64

	// .globl	_Z14optimizeKernelIN4cuda9RastriginILi10EEELi10EEvPdi
.extern .func  (.param .b32 func_retval0) vprintf
(
	.param .b64 vprintf_param_0,
	.param .b64 vprintf_param_1
)
;
.global .align 4 .b8 precalc_xorwow_matrix[102400];
.global .align 4 .b8 precalc_xorwow_offset_matrix[102400];
.global .align 4 .b8 mrg32k3aM1[2304];
.global .align 4 .b8 mrg32k3aM2[2304];
.global .align 4 .b8 mrg32k3aM1SubSeq[2016];
.global .align 4 .b8 mrg32k3aM2SubSeq[2016];
.global .align 4 .b8 mrg32k3aM1Seq[2304];
.global .align 4 .b8 mrg32k3aM2Seq[2304];
.const .align 8 .b8 __cr_lgamma_table[72];
.global .align 1 .b8 $str[19] = {10, 10, 102, 48, 32, 61, 32, 37, 102, 32, 102, 48, 102, 32, 61, 32, 37, 102};
.global .align 4 .b8 __cudart_i2opi_f[24] = {65, 144, 67, 60, 153, 149, 98, 219, 192, 221, 52, 245, 209, 87, 39, 252, 41, 21, 68, 78, 110, 131, 249, 162};

.visible .entry _Z14optimizeKernelIN4cuda9RastriginILi10EEELi10EEvPdi(
	.param .u64 .ptr .align 1 _Z14optimizeKernelIN4cuda9RastriginILi10EEELi10EEvPdi_param_0,
	.param .u32 _Z14optimizeKernelIN4cuda9RastriginILi10EEELi10EEvPdi_param_1
)
{
	.local .align 16 .b8 	__local_depot0[3456];
	.reg .b64 	%SP;
	.reg .b64 	%SPL;
	.reg .pred 	%p<1068>;
	.reg .b32 	%r<5715>;
	.reg .b32 	%f<2712>;
	.reg .b64 	%rd<1886>;
	.reg .b64 	%fd<2022>;

	mov.u64 	%SPL, __local_depot0;
	cvta.local.u64 	%SP, %SPL;
	ld.param.u32 	%r2081, [_Z14optimizeKernelIN4cuda9RastriginILi10EEELi10EEvPdi_param_1];
	add.u64 	%rd1, %SPL, 2400;
	add.u64 	%rd2, %SPL, 800;
	add.u64 	%rd3, %SPL, 800;
	add.u64 	%rd4, %SPL, 1600;
	add.u64 	%rd5, %SPL, 2400;
	add.u64 	%rd6, %SPL, 1600;
	add.u64 	%rd7, %SPL, 800;
	add.u64 	%rd8, %SPL, 2400;
	add.u64 	%rd9, %SPL, 800;
	add.u64 	%rd10, %SPL, 800;
	add.u64 	%rd11, %SPL, 2400;
	add.u64 	%rd12, %SPL, 800;
	add.u64 	%rd13, %SPL, 1600;
	add.u64 	%rd14, %SPL, 1600;
	add.u64 	%rd15, %SPL, 800;
	add.u64 	%rd16, %SPL, 800;
	add.u64 	%rd17, %SPL, 0;
	add.u64 	%rd18, %SPL, 3200;
	add.u64 	%rd19, %SPL, 3360;
	add.u64 	%rd20, %SPL, 3280;
	mov.u32 	%r2082, %ctaid.x;
	mov.u32 	%r2083, %ntid.x;
	mov.u32 	%r2084, %tid.x;
	mad.lo.s32 	%r1, %r2082, %r2083, %r2084;
	setp.ge.s32 	%p6, %r1, %r2081;
	@%p6 bra 	$L__BB0_938;
	mov.f64 	%fd436, 0d0000000000000000;
	st.local.v2.f64 	[%rd17], {%fd436, %fd436};
	st.local.v2.f64 	[%rd17+16], {%fd436, %fd436};
	st.local.v2.f64 	[%rd17+32], {%fd436, %fd436};
	st.local.v2.f64 	[%rd17+48], {%fd436, %fd436};
	st.local.v2.f64 	[%rd17+64], {%fd436, %fd436};
	st.local.v2.f64 	[%rd18], {%fd436, %fd436};
	st.local.v2.f64 	[%rd19], {%fd436, %fd436};
	st.local.v2.f64 	[%rd20], {%fd436, %fd436};
	st.local.v2.f64 	[%rd18+16], {%fd436, %fd436};
	st.local.v2.f64 	[%rd19+16], {%fd436, %fd436};
	st.local.v2.f64 	[%rd20+16], {%fd436, %fd436};
	st.local.v2.f64 	[%rd18+32], {%fd436, %fd436};
	st.local.v2.f64 	[%rd19+32], {%fd436, %fd436};
	st.local.v2.f64 	[%rd20+32], {%fd436, %fd436};
	st.local.v2.f64 	[%rd18+48], {%fd436, %fd436};
	st.local.v2.f64 	[%rd19+48], {%fd436, %fd436};
	st.local.v2.f64 	[%rd20+48], {%fd436, %fd436};
	st.local.v2.f64 	[%rd18+64], {%fd436, %fd436};
	st.local.v2.f64 	[%rd19+64], {%fd436, %fd436};
	st.local.v2.f64 	[%rd20+64], {%fd436, %fd436};
	add.s32 	%r2086, %r1, 1234;
	xor.b32  	%r2087, %r2086, -1429050551;
	mul.lo.s32 	%r2088, %r2087, 1099087573;
	add.s32 	%r2, %r2088, -638133224;
	add.s32 	%r3, %r2088, 123456789;
	xor.b32  	%r4, %r2088, 362436069;
	add.s32 	%r5, %r2088, 5783321;
	cvt.s64.s32 	%rd21, %r1;
	add.s32 	%r6, %r2088, -637770787;
	add.s32 	%r7, %r2088, -637408350;
	mov.b32 	%r4979, 0;
$L__BB0_2:
	setp.eq.s32 	%p7, %r1, 0;
	st.local.v2.u32 	[%rd16], {%r2, %r3};
	mov.b32 	%r2089, -123459836;
	st.local.v2.u32 	[%rd16+8], {%r4, %r2089};
	mov.b32 	%r2090, -589760388;
	st.local.v2.u32 	[%rd16+16], {%r2090, %r5};
	mov.u32 	%r4996, %r5;
	mov.u32 	%r4999, %r4;
	mov.u32 	%r5000, %r3;
	@%p7 bra 	$L__BB0_117;
	mov.b32 	%r4983, 0;
	mov.u32 	%r4996, %r5;
	mov.u32 	%r4999, %r4;
	mov.u32 	%r5000, %r3;
	mov.u64 	%rd1713, %rd21;
$L__BB0_4:
	mov.u64 	%rd22, %rd1713;
	and.b64  	%rd23, %rd22, 3;
	setp.eq.s64 	%p8, %rd23, 0;
	@%p8 bra 	$L__BB0_116;
	mul.wide.u32 	%rd480, %r4983, 3200;
	mov.u64 	%rd481, precalc_xorwow_matrix;
	add.s64 	%rd24, %rd481, %rd480;
	mov.b32 	%r4996, 0;
	mov.u32 	%r4997, %r4996;
	mov.u32 	%r4998, %r4996;
	mov.u32 	%r4999, %r4996;
	mov.u32 	%r5000, %r4996;
	mov.u32 	%r4989, %r4996;
$L__BB0_6:
	mul.wide.u32 	%rd482, %r4989, 4;
	add.s64 	%rd483, %rd16, %rd482;
	ld.local.u32 	%r19, [%rd483+4];
	shl.b32 	%r20, %r4989, 5;
	mov.b32 	%r4995, 0;
$L__BB0_7:
	.pragma "nounroll";
	shr.u32 	%r2094, %r19, %r4995;
	and.b32  	%r2095, %r2094, 1;
	setp.eq.b32 	%p9, %r2095, 1;
	not.pred 	%p10, %p9;
	add.s32 	%r2096, %r20, %r4995;
	mul.lo.s32 	%r2097, %r2096, 5;
	mul.wide.u32 	%rd484, %r2097, 4;
	add.s64 	%rd25, %rd24, %rd484;
	@%p10 bra 	$L__BB0_9;
	ld.global.u32 	%r2098, [%rd25];
	xor.b32  	%r5000, %r5000, %r2098;
	ld.global.u32 	%r2099, [%rd25+4];
	xor.b32  	%r4999, %r4999, %r2099;
	ld.global.u32 	%r2100, [%rd25+8];
	xor.b32  	%r4998, %r4998, %r2100;
	ld.global.u32 	%r2101, [%rd25+12];
	xor.b32  	%r4997, %r4997, %r2101;
	ld.global.u32 	%r2102, [%rd25+16];
	xor.b32  	%r4996, %r4996, %r2102;
$L__BB0_9:
	and.b32  	%r2104, %r2094, 2;
	setp.eq.s32 	%p11, %r2104, 0;
	@%p11 bra 	$L__BB0_11;
	ld.global.u32 	%r2105, [%rd25+20];
	xor.b32  	%r5000, %r5000, %r2105;
	ld.global.u32 	%r2106, [%rd25+24];
	xor.b32  	%r4999, %r4999, %r2106;
	ld.global.u32 	%r2107, [%rd25+28];
	xor.b32  	%r4998, %r4998, %r2107;
	ld.global.u32 	%r2108, [%rd25+32];
	xor.b32  	%r4997, %r4997, %r2108;
	ld.global.u32 	%r2109, [%rd25+36];
	xor.b32  	%r4996, %r4996, %r2109;
$L__BB0_11:
	and.b32  	%r2111, %r2094, 4;
	setp.eq.s32 	%p12, %r2111, 0;
	@%p12 bra 	$L__BB0_13;
	ld.global.u32 	%r2112, [%rd25+40];
	xor.b32  	%r5000, %r5000, %r2112;
	ld.global.u32 	%r2113, [%rd25+44];
	xor.b32  	%r4999, %r4999, %r2113;
	ld.global.u32 	%r2114, [%rd25+48];
	xor.b32  	%r4998, %r4998, %r2114;
	ld.global.u32 	%r2115, [%rd25+52];
	xor.b32  	%r4997, %r4997, %r2115;
	ld.global.u32 	%r2116, [%rd25+56];
	xor.b32  	%r4996, %r4996, %r2116;
$L__BB0_13:
	and.b32  	%r2118, %r2094, 8;
	setp.eq.s32 	%p13, %r2118, 0;
	@%p13 bra 	$L__BB0_15;
	ld.global.u32 	%r2119, [%rd25+60];
	xor.b32  	%r5000, %r5000, %r2119;
	ld.global.u32 	%r2120, [%rd25+64];
	xor.b32  	%r4999, %r4999, %r2120;
	ld.global.u32 	%r2121, [%rd25+68];
	xor.b32  	%r4998, %r4998, %r2121;
	ld.global.u32 	%r2122, [%rd25+72];
	xor.b32  	%r4997, %r4997, %r2122;
	ld.global.u32 	%r2123, [%rd25+76];
	xor.b32  	%r4996, %r4996, %r2123;
$L__BB0_15:
	and.b32  	%r2125, %r2094, 16;
	setp.eq.s32 	%p14, %r2125, 0;
	@%p14 bra 	$L__BB0_17;
	ld.global.u32 	%r2126, [%rd25+80];
	xor.b32  	%r5000, %r5000, %r2126;
	ld.global.u32 	%r2127, [%rd25+84];
	xor.b32  	%r4999, %r4999, %r2127;
	ld.global.u32 	%r2128, [%rd25+88];
	xor.b32  	%r4998, %r4998, %r2128;
	ld.global.u32 	%r2129, [%rd25+92];
	xor.b32  	%r4997, %r4997, %r2129;
	ld.global.u32 	%r2130, [%rd25+96];
	xor.b32  	%r4996, %r4996, %r2130;
$L__BB0_17:
	and.b32  	%r2132, %r2094, 32;
	setp.eq.s32 	%p15, %r2132, 0;
	@%p15 bra 	$L__BB0_19;
	ld.global.u32 	%r2133, [%rd25+100];
	xor.b32  	%r5000, %r5000, %r2133;
	ld.global.u32 	%r2134, [%rd25+104];
	xor.b32  	%r4999, %r4999, %r2134;
	ld.global.u32 	%r2135, [%rd25+108];
	xor.b32  	%r4998, %r4998, %r2135;
	ld.global.u32 	%r2136, [%rd25+112];
	xor.b32  	%r4997, %r4997, %r2136;
	ld.global.u32 	%r2137, [%rd25+116];
	xor.b32  	%r4996, %r4996, %r2137;
$L__BB0_19:
	and.b32  	%r2139, %r2094, 64;
	setp.eq.s32 	%p16, %r2139, 0;
	@%p16 bra 	$L__BB0_21;
	ld.global.u32 	%r2140, [%rd25+120];
	xor.b32  	%r5000, %r5000, %r2140;
	ld.global.u32 	%r2141, [%rd25+124];
	xor.b32  	%r4999, %r4999, %r2141;
	ld.global.u32 	%r2142, [%rd25+128];
	xor.b32  	%r4998, %r4998, %r2142;
	ld.global.u32 	%r2143, [%rd25+132];
	xor.b32  	%r4997, %r4997, %r2143;
	ld.global.u32 	%r2144, [%rd25+136];
	xor.b32  	%r4996, %r4996, %r2144;
$L__BB0_21:
	and.b32  	%r2146, %r2094, 128;
	setp.eq.s32 	%p17, %r2146, 0;
	@%p17 bra 	$L__BB0_23;
	ld.global.u32 	%r2147, [%rd25+140];
	xor.b32  	%r5000, %r5000, %r2147;
	ld.global.u32 	%r2148, [%rd25+144];
	xor.b32  	%r4999, %r4999, %r2148;
	ld.global.u32 	%r2149, [%rd25+148];
	xor.b32  	%r4998, %r4998, %r2149;
	ld.global.u32 	%r2150, [%rd25+152];
	xor.b32  	%r4997, %r4997, %r2150;
	ld.global.u32 	%r2151, [%rd25+156];
	xor.b32  	%r4996, %r4996, %r2151;
$L__BB0_23:
	and.b32  	%r2153, %r2094, 256;
	setp.eq.s32 	%p18, %r2153, 0;
	@%p18 bra 	$L__BB0_25;
	ld.global.u32 	%r2154, [%rd25+160];
	xor.b32  	%r5000, %r5000, %r2154;
	ld.global.u32 	%r2155, [%rd25+164];
	xor.b32  	%r4999, %r4999, %r2155;
	ld.global.u32 	%r2156, [%rd25+168];
	xor.b32  	%r4998, %r4998, %r2156;
	ld.global.u32 	%r2157, [%rd25+172];
	xor.b32  	%r4997, %r4997, %r2157;
	ld.global.u32 	%r2158, [%rd25+176];
	xor.b32  	%r4996, %r4996, %r2158;
$L__BB0_25:
	and.b32  	%r2160, %r2094, 512;
	setp.eq.s32 	%p19, %r2160, 0;
	@%p19 bra 	$L__BB0_27;
	ld.global.u32 	%r2161, [%rd25+180];
	xor.b32  	%r5000, %r5000, %r2161;
	ld.global.u32 	%r2162, [%rd25+184];
	xor.b32  	%r4999, %r4999, %r2162;
	ld.global.u32 	%r2163, [%rd25+188];
	xor.b32  	%r4998, %r4998, %r2163;
	ld.global.u32 	%r2164, [%rd25+192];
	xor.b32  	%r4997, %r4997, %r2164;
	ld.global.u32 	%r2165, [%rd25+196];
	xor.b32  	%r4996, %r4996, %r2165;
$L__BB0_27:
	and.b32  	%r2167, %r2094, 1024;
	setp.eq.s32 	%p20, %r2167, 0;
	@%p20 bra 	$L__BB0_29;
	ld.global.u32 	%r2168, [%rd25+200];
	xor.b32  	%r5000, %r5000, %r2168;
	ld.global.u32 	%r2169, [%rd25+204];
	xor.b32  	%r4999, %r4999, %r2169;
	ld.global.u32 	%r2170, [%rd25+208];
	xor.b32  	%r4998, %r4998, %r2170;
	ld.global.u32 	%r2171, [%rd25+212];
	xor.b32  	%r4997, %r4997, %r2171;
	ld.global.u32 	%r2172, [%rd25+216];
	xor.b32  	%r4996, %r4996, %r2172;
$L__BB0_29:
	and.b32  	%r2174, %r2094, 2048;
	setp.eq.s32 	%p21, %r2174, 0;
	@%p21 bra 	$L__BB0_31;
	ld.global.u32 	%r2175, [%rd25+220];
	xor.b32  	%r5000, %r5000, %r2175;
	ld.global.u32 	%r2176, [%rd25+224];
	xor.b32  	%r4999, %r4999, %r2176;
	ld.global.u32 	%r2177, [%rd25+228];
	xor.b32  	%r4998, %r4998, %r2177;
	ld.global.u32 	%r2178, [%rd25+232];
	xor.b32  	%r4997, %r4997, %r2178;
	ld.global.u32 	%r2179, [%rd25+236];
	xor.b32  	%r4996, %r4996, %r2179;
$L__BB0_31:
	and.b32  	%r2181, %r2094, 4096;
	setp.eq.s32 	%p22, %r2181, 0;
	@%p22 bra 	$L__BB0_33;
	ld.global.u32 	%r2182, [%rd25+240];
	xor.b32  	%r5000, %r5000, %r2182;
	ld.global.u32 	%r2183, [%rd25+244];
	xor.b32  	%r4999, %r4999, %r2183;
	ld.global.u32 	%r2184, [%rd25+248];
	xor.b32  	%r4998, %r4998, %r2184;
	ld.global.u32 	%r2185, [%rd25+252];
	xor.b32  	%r4997, %r4997, %r2185;
	ld.global.u32 	%r2186, [%rd25+256];
	xor.b32  	%r4996, %r4996, %r2186;
$L__BB0_33:
	and.b32  	%r2188, %r2094, 8192;
	setp.eq.s32 	%p23, %r2188, 0;
	@%p23 bra 	$L__BB0_35;
	ld.global.u32 	%r2189, [%rd25+260];
	xor.b32  	%r5000, %r5000, %r2189;
	ld.global.u32 	%r2190, [%rd25+264];
	xor.b32  	%r4999, %r4999, %r2190;
	ld.global.u32 	%r2191, [%rd25+268];
	xor.b32  	%r4998, %r4998, %r2191;
	ld.global.u32 	%r2192, [%rd25+272];
	xor.b32  	%r4997, %r4997, %r2192;
	ld.global.u32 	%r2193, [%rd25+276];
	xor.b32  	%r4996, %r4996, %r2193;
$L__BB0_35:
	and.b32  	%r2195, %r2094, 16384;
	setp.eq.s32 	%p24, %r2195, 0;
	@%p24 bra 	$L__BB0_37;
	ld.global.u32 	%r2196, [%rd25+280];
	xor.b32  	%r5000, %r5000, %r2196;
	ld.global.u32 	%r2197, [%rd25+284];
	xor.b32  	%r4999, %r4999, %r2197;
	ld.global.u32 	%r2198, [%rd25+288];
	xor.b32  	%r4998, %r4998, %r2198;
	ld.global.u32 	%r2199, [%rd25+292];
	xor.b32  	%r4997, %r4997, %r2199;
	ld.global.u32 	%r2200, [%rd25+296];
	xor.b32  	%r4996, %r4996, %r2200;
$L__BB0_37:
	and.b32  	%r2202, %r2094, 32768;
	setp.eq.s32 	%p25, %r2202, 0;
	@%p25 bra 	$L__BB0_39;
	ld.global.u32 	%r2203, [%rd25+300];
	xor.b32  	%r5000, %r5000, %r2203;
	ld.global.u32 	%r2204, [%rd25+304];
	xor.b32  	%r4999, %r4999, %r2204;
	ld.global.u32 	%r2205, [%rd25+308];
	xor.b32  	%r4998, %r4998, %r2205;
	ld.global.u32 	%r2206, [%rd25+312];
	xor.b32  	%r4997, %r4997, %r2206;
	ld.global.u32 	%r2207, [%rd25+316];
	xor.b32  	%r4996, %r4996, %r2207;
$L__BB0_39:
	add.s32 	%r4995, %r4995, 16;
	setp.ne.s32 	%p26, %r4995, 32;
	@%p26 bra 	$L__BB0_7;
	mad.lo.s32 	%r2208, %r4989, -31, %r20;
	add.s32 	%r4989, %r2208, 1;
	setp.ne.s32 	%p27, %r4989, 5;
	@%p27 bra 	$L__BB0_6;
	st.local.u32 	[%rd16+4], %r5000;
	st.local.v2.u32 	[%rd16+8], {%r4999, %r4998};
	st.local.v2.u32 	[%rd16+16], {%r4997, %r4996};
	setp.eq.s64 	%p28, %rd23, 1;
	@%p28 bra 	$L__BB0_116;
	mov.b32 	%r4996, 0;
	mov.u32 	%r5089, %r4996;
	mov.u32 	%r5090, %r4996;
	mov.u32 	%r4999, %r4996;
	mov.u32 	%r5000, %r4996;
	mov.u32 	%r5081, %r4996;
$L__BB0_43:
	mul.wide.u32 	%rd485, %r5081, 4;
	add.s64 	%rd486, %rd16, %rd485;
	ld.local.u32 	%r195, [%rd486+4];
	shl.b32 	%r196, %r5081, 5;
	mov.b32 	%r5087, 0;
$L__BB0_44:
	.pragma "nounroll";
	shr.u32 	%r2211, %r195, %r5087;
	and.b32  	%r2212, %r2211, 1;
	setp.eq.b32 	%p29, %r2212, 1;
	not.pred 	%p30, %p29;
	add.s32 	%r2213, %r196, %r5087;
	mul.lo.s32 	%r2214, %r2213, 5;
	mul.wide.u32 	%rd487, %r2214, 4;
	add.s64 	%rd26, %rd24, %rd487;
	@%p30 bra 	$L__BB0_46;
	ld.global.u32 	%r2215, [%rd26];
	xor.b32  	%r5000, %r5000, %r2215;
	ld.global.u32 	%r2216, [%rd26+4];
	xor.b32  	%r4999, %r4999, %r2216;
	ld.global.u32 	%r2217, [%rd26+8];
	xor.b32  	%r5090, %r5090, %r2217;
	ld.global.u32 	%r2218, [%rd26+12];
	xor.b32  	%r5089, %r5089, %r2218;
	ld.global.u32 	%r2219, [%rd26+16];
	xor.b32  	%r4996, %r4996, %r2219;
$L__BB0_46:
	and.b32  	%r2221, %r2211, 2;
	setp.eq.s32 	%p31, %r2221, 0;
	@%p31 bra 	$L__BB0_48;
	ld.global.u32 	%r2222, [%rd26+20];
	xor.b32  	%r5000, %r5000, %r2222;
	ld.global.u32 	%r2223, [%rd26+24];
	xor.b32  	%r4999, %r4999, %r2223;
	ld.global.u32 	%r2224, [%rd26+28];
	xor.b32  	%r5090, %r5090, %r2224;
	ld.global.u32 	%r2225, [%rd26+32];
	xor.b32  	%r5089, %r5089, %r2225;
	ld.global.u32 	%r2226, [%rd26+36];
	xor.b32  	%r4996, %r4996, %r2226;
$L__BB0_48:
	and.b32  	%r2228, %r2211, 4;
	setp.eq.s32 	%p32, %r2228, 0;
	@%p32 bra 	$L__BB0_50;
	ld.global.u32 	%r2229, [%rd26+40];
	xor.b32  	%r5000, %r5000, %r2229;
	ld.global.u32 	%r2230, [%rd26+44];
	xor.b32  	%r4999, %r4999, %r2230;
	ld.global.u32 	%r2231, [%rd26+48];
	xor.b32  	%r5090, %r5090, %r2231;
	ld.global.u32 	%r2232, [%rd26+52];
	xor.b32  	%r5089, %r5089, %r2232;
	ld.global.u32 	%r2233, [%rd26+56];
	xor.b32  	%r4996, %r4996, %r2233;
$L__BB0_50:
	and.b32  	%r2235, %r2211, 8;
	setp.eq.s32 	%p33, %r2235, 0;
	@%p33 bra 	$L__BB0_52;
	ld.global.u32 	%r2236, [%rd26+60];
	xor.b32  	%r5000, %r5000, %r2236;
	ld.global.u32 	%r2237, [%rd26+64];
	xor.b32  	%r4999, %r4999, %r2237;
	ld.global.u32 	%r2238, [%rd26+68];
	xor.b32  	%r5090, %r5090, %r2238;
	ld.global.u32 	%r2239, [%rd26+72];
	xor.b32  	%r5089, %r5089, %r2239;
	ld.global.u32 	%r2240, [%rd26+76];
	xor.b32  	%r4996, %r4996, %r2240;
$L__BB0_52:
	and.b32  	%r2242, %r2211, 16;
	setp.eq.s32 	%p34, %r2242, 0;
	@%p34 bra 	$L__BB0_54;
	ld.global.u32 	%r2243, [%rd26+80];
	xor.b32  	%r5000, %r5000, %r2243;
	ld.global.u32 	%r2244, [%rd26+84];
	xor.b32  	%r4999, %r4999, %r2244;
	ld.global.u32 	%r2245, [%rd26+88];
	xor.b32  	%r5090, %r5090, %r2245;
	ld.global.u32 	%r2246, [%rd26+92];
	xor.b32  	%r5089, %r5089, %r2246;
	ld.global.u32 	%r2247, [%rd26+96];
	xor.b32  	%r4996, %r4996, %r2247;
$L__BB0_54:
	and.b32  	%r2249, %r2211, 32;
	setp.eq.s32 	%p35, %r2249, 0;
	@%p35 bra 	$L__BB0_56;
	ld.global.u32 	%r2250, [%rd26+100];
	xor.b32  	%r5000, %r5000, %r2250;
	ld.global.u32 	%r2251, [%rd26+104];
	xor.b32  	%r4999, %r4999, %r2251;
	ld.global.u32 	%r2252, [%rd26+108];
	xor.b32  	%r5090, %r5090, %r2252;
	ld.global.u32 	%r2253, [%rd26+112];
	xor.b32  	%r5089, %r5089, %r2253;
	ld.global.u32 	%r2254, [%rd26+116];
	xor.b32  	%r4996, %r4996, %r2254;
$L__BB0_56:
	and.b32  	%r2256, %r2211, 64;
	setp.eq.s32 	%p36, %r2256, 0;
	@%p36 bra 	$L__BB0_58;
	ld.global.u32 	%r2257, [%rd26+120];
	xor.b32  	%r5000, %r5000, %r2257;
	ld.global.u32 	%r2258, [%rd26+124];
	xor.b32  	%r4999, %r4999, %r2258;
	ld.global.u32 	%r2259, [%rd26+128];
	xor.b32  	%r5090, %r5090, %r2259;
	ld.global.u32 	%r2260, [%rd26+132];
	xor.b32  	%r5089, %r5089, %r2260;
	ld.global.u32 	%r2261, [%rd26+136];
	xor.b32  	%r4996, %r4996, %r2261;
$L__BB0_58:
	and.b32  	%r2263, %r2211, 128;
	setp.eq.s32 	%p37, %r2263, 0;
	@%p37 bra 	$L__BB0_60;
	ld.global.u32 	%r2264, [%rd26+140];
	xor.b32  	%r5000, %r5000, %r2264;
	ld.global.u32 	%r2265, [%rd26+144];
	xor.b32  	%r4999, %r4999, %r2265;
	ld.global.u32 	%r2266, [%rd26+148];
	xor.b32  	%r5090, %r5090, %r2266;
	ld.global.u32 	%r2267, [%rd26+152];
	xor.b32  	%r5089, %r5089, %r2267;
	ld.global.u32 	%r2268, [%rd26+156];
	xor.b32  	%r4996, %r4996, %r2268;
$L__BB0_60:
	and.b32  	%r2270, %r2211, 256;
	setp.eq.s32 	%p38, %r2270, 0;
	@%p38 bra 	$L__BB0_62;
	ld.global.u32 	%r2271, [%rd26+160];
	xor.b32  	%r5000, %r5000, %r2271;
	ld.global.u32 	%r2272, [%rd26+164];
	xor.b32  	%r4999, %r4999, %r2272;
	ld.global.u32 	%r2273, [%rd26+168];
	xor.b32  	%r5090, %r5090, %r2273;
	ld.global.u32 	%r2274, [%rd26+172];
	xor.b32  	%r5089, %r5089, %r2274;
	ld.global.u32 	%r2275, [%rd26+176];
	xor.b32  	%r4996, %r4996, %r2275;
$L__BB0_62:
	and.b32  	%r2277, %r2211, 512;
	setp.eq.s32 	%p39, %r2277, 0;
	@%p39 bra 	$L__BB0_64;
	ld.global.u32 	%r2278, [%rd26+180];
	xor.b32  	%r5000, %r5000, %r2278;
	ld.global.u32 	%r2279, [%rd26+184];
	xor.b32  	%r4999, %r4999, %r2279;
	ld.global.u32 	%r2280, [%rd26+188];
	xor.b32  	%r5090, %r5090, %r2280;
	ld.global.u32 	%r2281, [%rd26+192];
	xor.b32  	%r5089, %r5089, %r2281;
	ld.global.u32 	%r2282, [%rd26+196];
	xor.b32  	%r4996, %r4996, %r2282;
$L__BB0_64:
	and.b32  	%r2284, %r2211, 1024;
	setp.eq.s32 	%p40, %r2284, 0;
	@%p40 bra 	$L__BB0_66;
	ld.global.u32 	%r2285, [%rd26+200];
	xor.b32  	%r5000, %r5000, %r2285;
	ld.global.u32 	%r2286, [%rd26+204];
	xor.b32  	%r4999, %r4999, %r2286;
	ld.global.u32 	%r2287, [%rd26+208];
	xor.b32  	%r5090, %r5090, %r2287;
	ld.global.u32 	%r2288, [%rd26+212];
	xor.b32  	%r5089, %r5089, %r2288;
	ld.global.u32 	%r2289, [%rd26+216];
	xor.b32  	%r4996, %r4996, %r2289;
$L__BB0_66:
	and.b32  	%r2291, %r2211, 2048;
	setp.eq.s32 	%p41, %r2291, 0;
	@%p41 bra 	$L__BB0_68;
	ld.global.u32 	%r2292, [%rd26+220];
	xor.b32  	%r5000, %r5000, %r2292;
	ld.global.u32 	%r2293, [%rd26+224];
	xor.b32  	%r4999, %r4999, %r2293;
	ld.global.u32 	%r2294, [%rd26+228];
	xor.b32  	%r5090, %r5090, %r2294;
	ld.global.u32 	%r2295, [%rd26+232];
	xor.b32  	%r5089, %r5089, %r2295;
	ld.global.u32 	%r2296, [%rd26+236];
	xor.b32  	%r4996, %r4996, %r2296;
$L__BB0_68:
	and.b32  	%r2298, %r2211, 4096;
	setp.eq.s32 	%p42, %r2298, 0;
	@%p42 bra 	$L__BB0_70;
	ld.global.u32 	%r2299, [%rd26+240];
	xor.b32  	%r5000, %r5000, %r2299;
	ld.global.u32 	%r2300, [%rd26+244];
	xor.b32  	%r4999, %r4999, %r2300;
	ld.global.u32 	%r2301, [%rd26+248];
	xor.b32  	%r5090, %r5090, %r2301;
	ld.global.u32 	%r2302, [%rd26+252];
	xor.b32  	%r5089, %r5089, %r2302;
	ld.global.u32 	%r2303, [%rd26+256];
	xor.b32  	%r4996, %r4996, %r2303;
$L__BB0_70:
	and.b32  	%r2305, %r2211, 8192;
	setp.eq.s32 	%p43, %r2305, 0;
	@%p43 bra 	$L__BB0_72;
	ld.global.u32 	%r2306, [%rd26+260];
	xor.b32  	%r5000, %r5000, %r2306;
	ld.global.u32 	%r2307, [%rd26+264];
	xor.b32  	%r4999, %r4999, %r2307;
	ld.global.u32 	%r2308, [%rd26+268];
	xor.b32  	%r5090, %r5090, %r2308;
	ld.global.u32 	%r2309, [%rd26+272];
	xor.b32  	%r5089, %r5089, %r2309;
	ld.global.u32 	%r2310, [%rd26+276];
	xor.b32  	%r4996, %r4996, %r2310;
$L__BB0_72:
	and.b32  	%r2312, %r2211, 16384;
	setp.eq.s32 	%p44, %r2312, 0;
	@%p44 bra 	$L__BB0_74;
	ld.global.u32 	%r2313, [%rd26+280];
	xor.b32  	%r5000, %r5000, %r2313;
	ld.global.u32 	%r2314, [%rd26+284];
	xor.b32  	%r4999, %r4999, %r2314;
	ld.global.u32 	%r2315, [%rd26+288];
	xor.b32  	%r5090, %r5090, %r2315;
	ld.global.u32 	%r2316, [%rd26+292];
	xor.b32  	%r5089, %r5089, %r2316;
	ld.global.u32 	%r2317, [%rd26+296];
	xor.b32  	%r4996, %r4996, %r2317;
$L__BB0_74:
	and.b32  	%r2319, %r2211, 32768;
	setp.eq.s32 	%p45, %r2319, 0;
	@%p45 bra 	$L__BB0_76;
	ld.global.u32 	%r2320, [%rd26+300];
	xor.b32  	%r5000, %r5000, %r2320;
	ld.global.u32 	%r2321, [%rd26+304];
	xor.b32  	%r4999, %r4999, %r2321;
	ld.global.u32 	%r2322, [%rd26+308];
	xor.b32  	%r5090, %r5090, %r2322;
	ld.global.u32 	%r2323, [%rd26+312];
	xor.b32  	%r5089, %r5089, %r2323;
	ld.global.u32 	%r2324, [%rd26+316];
	xor.b32  	%r4996, %r4996, %r2324;
$L__BB0_76:
	add.s32 	%r5087, %r5087, 16;
	setp.ne.s32 	%p46, %r5087, 32;
	@%p46 bra 	$L__BB0_44;
	mad.lo.s32 	%r2325, %r5081, -31, %r196;
	add.s32 	%r5081, %r2325, 1;
	setp.ne.s32 	%p47, %r5081, 5;
	@%p47 bra 	$L__BB0_43;
	st.local.u32 	[%rd16+4], %r5000;
	st.local.v2.u32 	[%rd16+8], {%r4999, %r5090};
	st.local.v2.u32 	[%rd16+16], {%r5089, %r4996};
	setp.ne.s64 	%p48, %rd23, 3;
	@%p48 bra 	$L__BB0_116;
	mov.b32 	%r4996, 0;
	mov.u32 	%r5181, %r4996;
	mov.u32 	%r5182, %r4996;
	mov.u32 	%r4999, %r4996;
	mov.u32 	%r5000, %r4996;
	mov.u32 	%r5173, %r4996;
$L__BB0_80:
	mul.wide.u32 	%rd488, %r5173, 4;
	add.s64 	%rd489, %rd16, %rd488;
	ld.local.u32 	%r371, [%rd489+4];
	shl.b32 	%r372, %r5173, 5;
	mov.b32 	%r5179, 0;
$L__BB0_81:
	.pragma "nounroll";
	shr.u32 	%r2328, %r371, %r5179;
	and.b32  	%r2329, %r2328, 1;
	setp.eq.b32 	%p49, %r2329, 1;
	not.pred 	%p50, %p49;
	add.s32 	%r2330, %r372, %r5179;
	mul.lo.s32 	%r2331, %r2330, 5;
	mul.wide.u32 	%rd490, %r2331, 4;
	add.s64 	%rd27, %rd24, %rd490;
	@%p50 bra 	$L__BB0_83;
	ld.global.u32 	%r2332, [%rd27];
	xor.b32  	%r5000, %r5000, %r2332;
	ld.global.u32 	%r2333, [%rd27+4];
	xor.b32  	%r4999, %r4999, %r2333;
	ld.global.u32 	%r2334, [%rd27+8];
	xor.b32  	%r5182, %r5182, %r2334;
	ld.global.u32 	%r2335, [%rd27+12];
	xor.b32  	%r5181, %r5181, %r2335;
	ld.global.u32 	%r2336, [%rd27+16];
	xor.b32  	%r4996, %r4996, %r2336;
$L__BB0_83:
	and.b32  	%r2338, %r2328, 2;
	setp.eq.s32 	%p51, %r2338, 0;
	@%p51 bra 	$L__BB0_85;
	ld.global.u32 	%r2339, [%rd27+20];
	xor.b32  	%r5000, %r5000, %r2339;
	ld.global.u32 	%r2340, [%rd27+24];
	xor.b32  	%r4999, %r4999, %r2340;
	ld.global.u32 	%r2341, [%rd27+28];
	xor.b32  	%r5182, %r5182, %r2341;
	ld.global.u32 	%r2342, [%rd27+32];
	xor.b32  	%r5181, %r5181, %r2342;
	ld.global.u32 	%r2343, [%rd27+36];
	xor.b32  	%r4996, %r4996, %r2343;
$L__BB0_85:
	and.b32  	%r2345, %r2328, 4;
	setp.eq.s32 	%p52, %r2345, 0;
	@%p52 bra 	$L__BB0_87;
	ld.global.u32 	%r2346, [%rd27+40];
	xor.b32  	%r5000, %r5000, %r2346;
	ld.global.u32 	%r2347, [%rd27+44];
	xor.b32  	%r4999, %r4999, %r2347;
	ld.global.u32 	%r2348, [%rd27+48];
	xor.b32  	%r5182, %r5182, %r2348;
	ld.global.u32 	%r2349, [%rd27+52];
	xor.b32  	%r5181, %r5181, %r2349;
	ld.global.u32 	%r2350, [%rd27+56];
	xor.b32  	%r4996, %r4996, %r2350;
$L__BB0_87:
	and.b32  	%r2352, %r2328, 8;
	setp.eq.s32 	%p53, %r2352, 0;
	@%p53 bra 	$L__BB0_89;
	ld.global.u32 	%r2353, [%rd27+60];
	xor.b32  	%r5000, %r5000, %r2353;
	ld.global.u32 	%r2354, [%rd27+64];
	xor.b32  	%r4999, %r4999, %r2354;
	ld.global.u32 	%r2355, [%rd27+68];
	xor.b32  	%r5182, %r5182, %r2355;
	ld.global.u32 	%r2356, [%rd27+72];
	xor.b32  	%r5181, %r5181, %r2356;
	ld.global.u32 	%r2357, [%rd27+76];
	xor.b32  	%r4996, %r4996, %r2357;
$L__BB0_89:
	and.b32  	%r2359, %r2328, 16;
	setp.eq.s32 	%p54, %r2359, 0;
	@%p54 bra 	$L__BB0_91;
	ld.global.u32 	%r2360, [%rd27+80];
	xor.b32  	%r5000, %r5000, %r2360;
	ld.global.u32 	%r2361, [%rd27+84];
	xor.b32  	%r4999, %r4999, %r2361;
	ld.global.u32 	%r2362, [%rd27+88];
	xor.b32  	%r5182, %r5182, %r2362;
	ld.global.u32 	%r2363, [%rd27+92];
	xor.b32  	%r5181, %r5181, %r2363;
	ld.global.u32 	%r2364, [%rd27+96];
	xor.b32  	%r4996, %r4996, %r2364;
$L__BB0_91:
	and.b32  	%r2366, %r2328, 32;
	setp.eq.s32 	%p55, %r2366, 0;
	@%p55 bra 	$L__BB0_93;
	ld.global.u32 	%r2367, [%rd27+100];
	xor.b32  	%r5000, %r5000, %r2367;
	ld.global.u32 	%r2368, [%rd27+104];
	xor.b32  	%r4999, %r4999, %r2368;
	ld.global.u32 	%r2369, [%rd27+108];
	xor.b32  	%r5182, %r5182, %r2369;
	ld.global.u32 	%r2370, [%rd27+112];
	xor.b32  	%r5181, %r5181, %r2370;
	ld.global.u32 	%r2371, [%rd27+116];
	xor.b32  	%r4996, %r4996, %r2371;
$L__BB0_93:
	and.b32  	%r2373, %r2328, 64;
	setp.eq.s32 	%p56, %r2373, 0;
	@%p56 bra 	$L__BB0_95;
	ld.global.u32 	%r2374, [%rd27+120];
	xor.b32  	%r5000, %r5000, %r2374;
	ld.global.u32 	%r2375, [%rd27+124];
	xor.b32  	%r4999, %r4999, %r2375;
	ld.global.u32 	%r2376, [%rd27+128];
	xor.b32  	%r5182, %r5182, %r2376;
	ld.global.u32 	%r2377, [%rd27+132];
	xor.b32  	%r5181, %r5181, %r2377;
	ld.global.u32 	%r2378, [%rd27+136];
	xor.b32  	%r4996, %r4996, %r2378;
$L__BB0_95:
	and.b32  	%r2380, %r2328, 128;
	setp.eq.s32 	%p57, %r2380, 0;
	@%p57 bra 	$L__BB0_97;
	ld.global.u32 	%r2381, [%rd27+140];
	xor.b32  	%r5000, %r5000, %r2381;
	ld.global.u32 	%r2382, [%rd27+144];
	xor.b32  	%r4999, %r4999, %r2382;
	ld.global.u32 	%r2383, [%rd27+148];
	xor.b32  	%r5182, %r5182, %r2383;
	ld.global.u32 	%r2384, [%rd27+152];
	xor.b32  	%r5181, %r5181, %r2384;
	ld.global.u32 	%r2385, [%rd27+156];
	xor.b32  	%r4996, %r4996, %r2385;
$L__BB0_97:
	and.b32  	%r2387, %r2328, 256;
	setp.eq.s32 	%p58, %r2387, 0;
	@%p58 bra 	$L__BB0_99;
	ld.global.u32 	%r2388, [%rd27+160];
	xor.b32  	%r5000, %r5000, %r2388;
	ld.global.u32 	%r2389, [%rd27+164];
	xor.b32  	%r4999, %r4999, %r2389;
	ld.global.u32 	%r2390, [%rd27+168];
	xor.b32  	%r5182, %r5182, %r2390;
	ld.global.u32 	%r2391, [%rd27+172];
	xor.b32  	%r5181, %r5181, %r2391;
	ld.global.u32 	%r2392, [%rd27+176];
	xor.b32  	%r4996, %r4996, %r2392;
$L__BB0_99:
	and.b32  	%r2394, %r2328, 512;
	setp.eq.s32 	%p59, %r2394, 0;
	@%p59 bra 	$L__BB0_101;
	ld.global.u32 	%r2395, [%rd27+180];
	xor.b32  	%r5000, %r5000, %r2395;
	ld.global.u32 	%r2396, [%rd27+184];
	xor.b32  	%r4999, %r4999, %r2396;
	ld.global.u32 	%r2397, [%rd27+188];
	xor.b32  	%r5182, %r5182, %r2397;
	ld.global.u32 	%r2398, [%rd27+192];
	xor.b32  	%r5181, %r5181, %r2398;
	ld.global.u32 	%r2399, [%rd27+196];
	xor.b32  	%r4996, %r4996, %r2399;
$L__BB0_101:
	and.b32  	%r2401, %r2328, 1024;
	setp.eq.s32 	%p60, %r2401, 0;
	@%p60 bra 	$L__BB0_103;
	ld.global.u32 	%r2402, [%rd27+200];
	xor.b32  	%r5000, %r5000, %r2402;
	ld.global.u32 	%r2403, [%rd27+204];
	xor.b32  	%r4999, %r4999, %r2403;
	ld.global.u32 	%r2404, [%rd27+208];
	xor.b32  	%r5182, %r5182, %r2404;
	ld.global.u32 	%r2405, [%rd27+212];
	xor.b32  	%r5181, %r5181, %r2405;
	ld.global.u32 	%r2406, [%rd27+216];
	xor.b32  	%r4996, %r4996, %r2406;
$L__BB0_103:
	and.b32  	%r2408, %r2328, 2048;
	setp.eq.s32 	%p61, %r2408, 0;
	@%p61 bra 	$L__BB0_105;
	ld.global.u32 	%r2409, [%rd27+220];
	xor.b32  	%r5000, %r5000, %r2409;
	ld.global.u32 	%r2410, [%rd27+224];
	xor.b32  	%r4999, %r4999, %r2410;
	ld.global.u32 	%r2411, [%rd27+228];
	xor.b32  	%r5182, %r5182, %r2411;
	ld.global.u32 	%r2412, [%rd27+232];
	xor.b32  	%r5181, %r5181, %r2412;
	ld.global.u32 	%r2413, [%rd27+236];
	xor.b32  	%r4996, %r4996, %r2413;
$L__BB0_105:
	and.b32  	%r2415, %r2328, 4096;
	setp.eq.s32 	%p62, %r2415, 0;
	@%p62 bra 	$L__BB0_107;
	ld.global.u32 	%r2416, [%rd27+240];
	xor.b32  	%r5000, %r5000, %r2416;
	ld.global.u32 	%r2417, [%rd27+244];
	xor.b32  	%r4999, %r4999, %r2417;
	ld.global.u32 	%r2418, [%rd27+248];
	xor.b32  	%r5182, %r5182, %r2418;
	ld.global.u32 	%r2419, [%rd27+252];
	xor.b32  	%r5181, %r5181, %r2419;
	ld.global.u32 	%r2420, [%rd27+256];
	xor.b32  	%r4996, %r4996, %r2420;
$L__BB0_107:
	and.b32  	%r2422, %r2328, 8192;
	setp.eq.s32 	%p63, %r2422, 0;
	@%p63 bra 	$L__BB0_109;
	ld.global.u32 	%r2423, [%rd27+260];
	xor.b32  	%r5000, %r5000, %r2423;
	ld.global.u32 	%r2424, [%rd27+264];
	xor.b32  	%r4999, %r4999, %r2424;
	ld.global.u32 	%r2425, [%rd27+268];
	xor.b32  	%r5182, %r5182, %r2425;
	ld.global.u32 	%r2426, [%rd27+272];
	xor.b32  	%r5181, %r5181, %r2426;
	ld.global.u32 	%r2427, [%rd27+276];
	xor.b32  	%r4996, %r4996, %r2427;
$L__BB0_109:
	and.b32  	%r2429, %r2328, 16384;
	setp.eq.s32 	%p64, %r2429, 0;
	@%p64 bra 	$L__BB0_111;
	ld.global.u32 	%r2430, [%rd27+280];
	xor.b32  	%r5000, %r5000, %r2430;
	ld.global.u32 	%r2431, [%rd27+284];
	xor.b32  	%r4999, %r4999, %r2431;
	ld.global.u32 	%r2432, [%rd27+288];
	xor.b32  	%r5182, %r5182, %r2432;
	ld.global.u32 	%r2433, [%rd27+292];
	xor.b32  	%r5181, %r5181, %r2433;
	ld.global.u32 	%r2434, [%rd27+296];
	xor.b32  	%r4996, %r4996, %r2434;
$L__BB0_111:
	and.b32  	%r2436, %r2328, 32768;
	setp.eq.s32 	%p65, %r2436, 0;
	@%p65 bra 	$L__BB0_113;
	ld.global.u32 	%r2437, [%rd27+300];
	xor.b32  	%r5000, %r5000, %r2437;
	ld.global.u32 	%r2438, [%rd27+304];
	xor.b32  	%r4999, %r4999, %r2438;
	ld.global.u32 	%r2439, [%rd27+308];
	xor.b32  	%r5182, %r5182, %r2439;
	ld.global.u32 	%r2440, [%rd27+312];
	xor.b32  	%r5181, %r5181, %r2440;
	ld.global.u32 	%r2441, [%rd27+316];
	xor.b32  	%r4996, %r4996, %r2441;
$L__BB0_113:
	add.s32 	%r5179, %r5179, 16;
	setp.ne.s32 	%p66, %r5179, 32;
	@%p66 bra 	$L__BB0_81;
	mad.lo.s32 	%r2442, %r5173, -31, %r372;
	add.s32 	%r5173, %r2442, 1;
	setp.ne.s32 	%p67, %r5173, 5;
	@%p67 bra 	$L__BB0_80;
	st.local.u32 	[%rd16+4], %r5000;
	st.local.v2.u32 	[%rd16+8], {%r4999, %r5182};
	st.local.v2.u32 	[%rd16+16], {%r5181, %r4996};
$L__BB0_116:
	shr.u64 	%rd1713, %rd22, 2;
	add.s32 	%r4983, %r4983, 1;
	setp.gt.u64 	%p68, %rd22, 3;
	@%p68 bra 	$L__BB0_4;
$L__BB0_117:
	shr.u32 	%r2443, %r5000, 2;
	xor.b32  	%r2444, %r2443, %r5000;
	shl.b32 	%r2445, %r4996, 4;
	shl.b32 	%r2446, %r2444, 1;
	xor.b32  	%r2447, %r2446, %r2445;
	xor.b32  	%r2448, %r2447, %r2444;
	xor.b32  	%r2449, %r2448, %r4996;
	add.s32 	%r2450, %r2449, %r6;
	shr.u32 	%r2451, %r4999, 2;
	xor.b32  	%r2452, %r2451, %r4999;
	shl.b32 	%r2453, %r2449, 4;
	shl.b32 	%r2454, %r2452, 1;
	xor.b32  	%r2455, %r2454, %r2453;
	xor.b32  	%r2456, %r2455, %r2452;
	xor.b32  	%r2457, %r2456, %r2449;
	add.s32 	%r2458, %r2457, %r7;
	cvt.u64.u32 	%rd491, %r2450;
	mul.wide.u32 	%rd492, %r2458, 2097152;
	xor.b64  	%rd493, %rd492, %rd491;
	cvt.rn.f64.u64 	%fd437, %rd493;
	fma.rn.f64 	%fd438, %fd437, 0d3CA0000000000000, 0d3C90000000000000;
	fma.rn.f64 	%fd439, %fd438, 0d4024000000000000, 0dC014000000000000;
	mul.wide.u32 	%rd494, %r4979, 8;
	add.s64 	%rd495, %rd19, %rd494;
	st.local.f64 	[%rd495], %fd439;
	add.s32 	%r4979, %r4979, 1;
	setp.ne.s32 	%p69, %r4979, 10;
	@%p69 bra 	$L__BB0_2;
	ld.local.f64 	%fd1955, [%rd19];
	mul.f64 	%fd2, %fd1955, %fd1955;
	mul.f64 	%fd440, %fd1955, 0d401921FB54442D18;
	cvt.rn.f32.f64 	%f1, %fd440;
	mul.f32 	%f524, %f1, 0f3F22F983;
	cvt.rni.s32.f32 	%r5350, %f524;
	cvt.rn.f32.s32 	%f525, %r5350;
	fma.rn.f32 	%f526, %f525, 0fBFC90FDA, %f1;
	fma.rn.f32 	%f527, %f525, 0fB3A22168, %f526;
	fma.rn.f32 	%f2622, %f525, 0fA7C234C5, %f527;
	abs.f32 	%f3, %f1;
	setp.ltu.f32 	%p70, %f3, 0f47CE4780;
	mov.u32 	%r5269, %r5350;
	mov.f32 	%f2602, %f2622;
	@%p70 bra 	$L__BB0_126;
	setp.neu.f32 	%p71, %f3, 0f7F800000;
	@%p71 bra 	$L__BB0_121;
	mov.f32 	%f530, 0f00000000;
	mul.rn.f32 	%f2602, %f1, %f530;
	mov.b32 	%r5269, 0;
	bra.uni 	$L__BB0_126;
$L__BB0_121:
	mov.b32 	%r550, %f1;
	shl.b32 	%r2460, %r550, 8;
	or.b32  	%r551, %r2460, -2147483648;
	mov.b64 	%rd1716, 0;
	mov.b32 	%r5266, 0;
	mov.u64 	%rd1714, __cudart_i2opi_f;
	mov.u64 	%rd1715, %rd1;
$L__BB0_122:
	.pragma "nounroll";
	ld.global.nc.u32 	%r2461, [%rd1714];
	mad.wide.u32 	%rd498, %r2461, %r551, %rd1716;
	shr.u64 	%rd1716, %rd498, 32;
	st.local.u32 	[%rd1715], %rd498;
	add.s32 	%r5266, %r5266, 1;
	add.s64 	%rd1715, %rd1715, 4;
	add.s64 	%rd1714, %rd1714, 4;
	setp.ne.s32 	%p72, %r5266, 6;
	@%p72 bra 	$L__BB0_122;
	shr.u32 	%r2462, %r550, 23;
	st.local.u32 	[%rd1+24], %rd1716;
	and.b32  	%r554, %r2462, 31;
	and.b32  	%r2463, %r2462, 224;
	add.s32 	%r2464, %r2463, -128;
	shr.u32 	%r2465, %r2464, 5;
	mul.wide.u32 	%rd499, %r2465, 4;
	sub.s64 	%rd35, %rd1, %rd499;
	ld.local.u32 	%r5267, [%rd35+24];
	ld.local.u32 	%r5268, [%rd35+20];
	setp.eq.s32 	%p73, %r554, 0;
	@%p73 bra 	$L__BB0_125;
	shf.l.wrap.b32 	%r5267, %r5268, %r5267, %r554;
	ld.local.u32 	%r2466, [%rd35+16];
	shf.l.wrap.b32 	%r5268, %r2466, %r5268, %r554;
$L__BB0_125:
	shr.u32 	%r2467, %r5267, 30;
	shf.l.wrap.b32 	%r2468, %r5268, %r5267, 2;
	shl.b32 	%r2469, %r5268, 2;
	shr.u32 	%r2470, %r2468, 31;
	add.s32 	%r2471, %r2470, %r2467;
	neg.s32 	%r2472, %r2471;
	setp.lt.s32 	%p74, %r550, 0;
	selp.b32 	%r5269, %r2472, %r2471, %p74;
	xor.b32  	%r2473, %r2468, %r550;
	shr.s32 	%r2474, %r2468, 31;
	xor.b32  	%r2475, %r2474, %r2468;
	xor.b32  	%r2476, %r2474, %r2469;
	cvt.u64.u32 	%rd500, %r2475;
	shl.b64 	%rd501, %rd500, 32;
	cvt.u64.u32 	%rd502, %r2476;
	or.b64  	%rd503, %rd501, %rd502;
	cvt.rn.f64.s64 	%fd441, %rd503;
	mul.f64 	%fd442, %fd441, 0d3BF921FB54442D19;
	cvt.rn.f32.f64 	%f528, %fd442;
	neg.f32 	%f529, %f528;
	setp.lt.s32 	%p75, %r2473, 0;
	selp.f32 	%f2602, %f529, %f528, %p75;
$L__BB0_126:
	add.s32 	%r2478, %r5269, 1;
	mul.rn.f32 	%f531, %f2602, %f2602;
	and.b32  	%r2479, %r5269, 1;
	setp.eq.b32 	%p76, %r2479, 1;
	selp.f32 	%f532, %f2602, 0f3F800000, %p76;
	fma.rn.f32 	%f533, %f531, %f532, 0f00000000;
	fma.rn.f32 	%f534, %f531, 0f37CBAC00, 0fBAB607ED;
	selp.f32 	%f535, 0fB94D4153, %f534, %p76;
	selp.f32 	%f536, 0f3C0885E4, 0f3D2AAABB, %p76;
	fma.rn.f32 	%f537, %f535, %f531, %f536;
	selp.f32 	%f538, 0fBE2AAAA8, 0fBEFFFFFF, %p76;
	fma.rn.f32 	%f539, %f537, %f531, %f538;
	fma.rn.f32 	%f540, %f539, %f533, %f532;
	and.b32  	%r2480, %r2478, 2;
	setp.eq.s32 	%p77, %r2480, 0;
	mov.f32 	%f541, 0f00000000;
	sub.f32 	%f542, %f541, %f540;
	selp.f32 	%f543, %f540, %f542, %p77;
	cvt.f64.f32 	%fd443, %f543;
	fma.rn.f64 	%fd3, %fd443, 0dC024000000000000, %fd2;
	ld.local.f64 	%fd1954, [%rd19+8];
	mul.f64 	%fd5, %fd1954, %fd1954;
	mul.f64 	%fd444, %fd1954, 0d401921FB54442D18;
	cvt.rn.f32.f64 	%f7, %fd444;
	mul.f32 	%f544, %f7, 0f3F22F983;
	cvt.rni.s32.f32 	%r5354, %f544;
	cvt.rn.f32.s32 	%f545, %r5354;
	fma.rn.f32 	%f546, %f545, 0fBFC90FDA, %f7;
	fma.rn.f32 	%f547, %f545, 0fB3A22168, %f546;
	fma.rn.f32 	%f2623, %f545, 0fA7C234C5, %f547;
	abs.f32 	%f9, %f7;
	setp.ltu.f32 	%p78, %f9, 0f47CE4780;
	mov.u32 	%r5273, %r5354;
	mov.f32 	%f2603, %f2623;
	@%p78 bra 	$L__BB0_134;
	setp.eq.f32 	%p79, %f9, 0f7F800000;
	@%p79 bra 	$L__BB0_133;
	mov.b32 	%r564, %f7;
	shl.b32 	%r2482, %r564, 8;
	or.b32  	%r565, %r2482, -2147483648;
	mov.b64 	%rd1719, 0;
	mov.b32 	%r5270, 0;
	mov.u64 	%rd1717, __cudart_i2opi_f;
	mov.u64 	%rd1718, %rd1;
$L__BB0_129:
	.pragma "nounroll";
	ld.global.nc.u32 	%r2483, [%rd1717];
	mad.wide.u32 	%rd506, %r2483, %r565, %rd1719;
	shr.u64 	%rd1719, %rd506, 32;
	st.local.u32 	[%rd1718], %rd506;
	add.s32 	%r5270, %r5270, 1;
	add.s64 	%rd1718, %rd1718, 4;
	add.s64 	%rd1717, %rd1717, 4;
	setp.ne.s32 	%p80, %r5270, 6;
	@%p80 bra 	$L__BB0_129;
	shr.u32 	%r2484, %r564, 23;
	st.local.u32 	[%rd1+24], %rd1719;
	and.b32  	%r568, %r2484, 31;
	and.b32  	%r2485, %r2484, 224;
	add.s32 	%r2486, %r2485, -128;
	shr.u32 	%r2487, %r2486, 5;
	mul.wide.u32 	%rd507, %r2487, 4;
	sub.s64 	%rd42, %rd1, %rd507;
	ld.local.u32 	%r5271, [%rd42+24];
	ld.local.u32 	%r5272, [%rd42+20];
	setp.eq.s32 	%p81, %r568, 0;
	@%p81 bra 	$L__BB0_132;
	shf.l.wrap.b32 	%r5271, %r5272, %r5271, %r568;
	ld.local.u32 	%r2488, [%rd42+16];
	shf.l.wrap.b32 	%r5272, %r2488, %r5272, %r568;
$L__BB0_132:
	shr.u32 	%r2489, %r5271, 30;
	shf.l.wrap.b32 	%r2490, %r5272, %r5271, 2;
	shl.b32 	%r2491, %r5272, 2;
	shr.u32 	%r2492, %r2490, 31;
	add.s32 	%r2493, %r2492, %r2489;
	neg.s32 	%r2494, %r2493;
	setp.lt.s32 	%p82, %r564, 0;
	selp.b32 	%r5273, %r2494, %r2493, %p82;
	xor.b32  	%r2495, %r2490, %r564;
	shr.s32 	%r2496, %r2490, 31;
	xor.b32  	%r2497, %r2496, %r2490;
	xor.b32  	%r2498, %r2496, %r2491;
	cvt.u64.u32 	%rd508, %r2497;
	shl.b64 	%rd509, %rd508, 32;
	cvt.u64.u32 	%rd510, %r2498;
	or.b64  	%rd511, %rd509, %rd510;
	cvt.rn.f64.s64 	%fd445, %rd511;
	mul.f64 	%fd446, %fd445, 0d3BF921FB54442D19;
	cvt.rn.f32.f64 	%f548, %fd446;
	neg.f32 	%f549, %f548;
	setp.lt.s32 	%p83, %r2495, 0;
	selp.f32 	%f2603, %f549, %f548, %p83;
	bra.uni 	$L__BB0_134;
$L__BB0_133:
	mov.f32 	%f550, 0f00000000;
	mul.rn.f32 	%f2603, %f7, %f550;
	mov.b32 	%r5273, 0;
$L__BB0_134:
	add.s32 	%r2500, %r5273, 1;
	mul.rn.f32 	%f551, %f2603, %f2603;
	and.b32  	%r2501, %r5273, 1;
	setp.eq.b32 	%p84, %r2501, 1;
	selp.f32 	%f552, %f2603, 0f3F800000, %p84;
	fma.rn.f32 	%f553, %f551, %f552, 0f00000000;
	fma.rn.f32 	%f554, %f551, 0f37CBAC00, 0fBAB607ED;
	selp.f32 	%f555, 0fB94D4153, %f554, %p84;
	selp.f32 	%f556, 0f3C0885E4, 0f3D2AAABB, %p84;
	fma.rn.f32 	%f557, %f555, %f551, %f556;
	selp.f32 	%f558, 0fBE2AAAA8, 0fBEFFFFFF, %p84;
	fma.rn.f32 	%f559, %f557, %f551, %f558;
	fma.rn.f32 	%f560, %f559, %f553, %f552;
	and.b32  	%r2502, %r2500, 2;
	setp.eq.s32 	%p85, %r2502, 0;
	mov.f32 	%f561, 0f00000000;
	sub.f32 	%f562, %f561, %f560;
	selp.f32 	%f563, %f560, %f562, %p85;
	cvt.f64.f32 	%fd447, %f563;
	fma.rn.f64 	%fd448, %fd447, 0dC024000000000000, %fd5;
	add.f64 	%fd449, %fd3, 0d4059000000000000;
	add.f64 	%fd6, %fd449, %fd448;
	ld.local.f64 	%fd1945, [%rd19+16];
	mul.f64 	%fd8, %fd1945, %fd1945;
	mul.f64 	%fd450, %fd1945, 0d401921FB54442D18;
	cvt.rn.f32.f64 	%f13, %fd450;
	mul.f32 	%f564, %f13, 0f3F22F983;
	cvt.rni.s32.f32 	%r5358, %f564;
	cvt.rn.f32.s32 	%f565, %r5358;
	fma.rn.f32 	%f566, %f565, 0fBFC90FDA, %f13;
	fma.rn.f32 	%f567, %f565, 0fB3A22168, %f566;
	fma.rn.f32 	%f2624, %f565, 0fA7C234C5, %f567;
	abs.f32 	%f15, %f13;
	setp.ltu.f32 	%p86, %f15, 0f47CE4780;
	mov.u32 	%r5277, %r5358;
	mov.f32 	%f2604, %f2624;
	@%p86 bra 	$L__BB0_142;
	setp.eq.f32 	%p87, %f15, 0f7F800000;
	@%p87 bra 	$L__BB0_141;
	mov.b32 	%r578, %f13;
	shl.b32 	%r2504, %r578, 8;
	or.b32  	%r579, %r2504, -2147483648;
	mov.b64 	%rd1722, 0;
	mov.b32 	%r5274, 0;
	mov.u64 	%rd1720, __cudart_i2opi_f;
	mov.u64 	%rd1721, %rd1;
$L__BB0_137:
	.pragma "nounroll";
	ld.global.nc.u32 	%r2505, [%rd1720];
	mad.wide.u32 	%rd514, %r2505, %r579, %rd1722;
	shr.u64 	%rd1722, %rd514, 32;
	st.local.u32 	[%rd1721], %rd514;
	add.s32 	%r5274, %r5274, 1;
	add.s64 	%rd1721, %rd1721, 4;
	add.s64 	%rd1720, %rd1720, 4;
	setp.ne.s32 	%p88, %r5274, 6;
	@%p88 bra 	$L__BB0_137;
	shr.u32 	%r2506, %r578, 23;
	st.local.u32 	[%rd1+24], %rd1722;
	and.b32  	%r582, %r2506, 31;
	and.b32  	%r2507, %r2506, 224;
	add.s32 	%r2508, %r2507, -128;
	shr.u32 	%r2509, %r2508, 5;
	mul.wide.u32 	%rd515, %r2509, 4;
	sub.s64 	%rd49, %rd1, %rd515;
	ld.local.u32 	%r5275, [%rd49+24];
	ld.local.u32 	%r5276, [%rd49+20];
	setp.eq.s32 	%p89, %r582, 0;
	@%p89 bra 	$L__BB0_140;
	shf.l.wrap.b32 	%r5275, %r5276, %r5275, %r582;
	ld.local.u32 	%r2510, [%rd49+16];
	shf.l.wrap.b32 	%r5276, %r2510, %r5276, %r582;
$L__BB0_140:
	shr.u32 	%r2511, %r5275, 30;
	shf.l.wrap.b32 	%r2512, %r5276, %r5275, 2;
	shl.b32 	%r2513, %r5276, 2;
	shr.u32 	%r2514, %r2512, 31;
	add.s32 	%r2515, %r2514, %r2511;
	neg.s32 	%r2516, %r2515;
	setp.lt.s32 	%p90, %r578, 0;
	selp.b32 	%r5277, %r2516, %r2515, %p90;
	xor.b32  	%r2517, %r2512, %r578;
	shr.s32 	%r2518, %r2512, 31;
	xor.b32  	%r2519, %r2518, %r2512;
	xor.b32  	%r2520, %r2518, %r2513;
	cvt.u64.u32 	%rd516, %r2519;
	shl.b64 	%rd517, %rd516, 32;
	cvt.u64.u32 	%rd518, %r2520;
	or.b64  	%rd519, %rd517, %rd518;
	cvt.rn.f64.s64 	%fd451, %rd519;
	mul.f64 	%fd452, %fd451, 0d3BF921FB54442D19;
	cvt.rn.f32.f64 	%f568, %fd452;
	neg.f32 	%f569, %f568;
	setp.lt.s32 	%p91, %r2517, 0;
	selp.f32 	%f2604, %f569, %f568, %p91;
	bra.uni 	$L__BB0_142;
$L__BB0_141:
	mov.f32 	%f570, 0f00000000;
	mul.rn.f32 	%f2604, %f13, %f570;
	mov.b32 	%r5277, 0;
$L__BB0_142:
	add.s32 	%r2522, %r5277, 1;
	mul.rn.f32 	%f571, %f2604, %f2604;
	and.b32  	%r2523, %r5277, 1;
	setp.eq.b32 	%p92, %r2523, 1;
	selp.f32 	%f572, %f2604, 0f3F800000, %p92;
	fma.rn.f32 	%f573, %f571, %f572, 0f00000000;
	fma.rn.f32 	%f574, %f571, 0f37CBAC00, 0fBAB607ED;
	selp.f32 	%f575, 0fB94D4153, %f574, %p92;
	selp.f32 	%f576, 0f3C0885E4, 0f3D2AAABB, %p92;
	fma.rn.f32 	%f577, %f575, %f571, %f576;
	selp.f32 	%f578, 0fBE2AAAA8, 0fBEFFFFFF, %p92;
	fma.rn.f32 	%f579, %f577, %f571, %f578;
	fma.rn.f32 	%f580, %f579, %f573, %f572;
	and.b32  	%r2524, %r2522, 2;
	setp.eq.s32 	%p93, %r2524, 0;
	mov.f32 	%f581, 0f00000000;
	sub.f32 	%f582, %f581, %f580;
	selp.f32 	%f583, %f580, %f582, %p93;
	cvt.f64.f32 	%fd453, %f583;
	fma.rn.f64 	%fd454, %fd453, 0dC024000000000000, %fd8;
	add.f64 	%fd9, %fd6, %fd454;
	ld.local.f64 	%fd1952, [%rd19+24];
	mul.f64 	%fd11, %fd1952, %fd1952;
	mul.f64 	%fd455, %fd1952, 0d401921FB54442D18;
	cvt.rn.f32.f64 	%f19, %fd455;
	mul.f32 	%f584, %f19, 0f3F22F983;
	cvt.rni.s32.f32 	%r5362, %f584;
	cvt.rn.f32.s32 	%f585, %r5362;
	fma.rn.f32 	%f586, %f585, 0fBFC90FDA, %f19;
	fma.rn.f32 	%f587, %f585, 0fB3A22168, %f586;
	fma.rn.f32 	%f2625, %f585, 0fA7C234C5, %f587;
	abs.f32 	%f21, %f19;
	setp.ltu.f32 	%p94, %f21, 0f47CE4780;
	mov.u32 	%r5281, %r5362;
	mov.f32 	%f2605, %f2625;
	@%p94 bra 	$L__BB0_150;
	setp.eq.f32 	%p95, %f21, 0f7F800000;
	@%p95 bra 	$L__BB0_149;
	mov.b32 	%r592, %f19;
	shl.b32 	%r2526, %r592, 8;
	or.b32  	%r593, %r2526, -2147483648;
	mov.b64 	%rd1725, 0;
	mov.b32 	%r5278, 0;
	mov.u64 	%rd1723, __cudart_i2opi_f;
	mov.u64 	%rd1724, %rd1;
$L__BB0_145:
	.pragma "nounroll";
	ld.global.nc.u32 	%r2527, [%rd1723];
	mad.wide.u32 	%rd522, %r2527, %r593, %rd1725;
	shr.u64 	%rd1725, %rd522, 32;
	st.local.u32 	[%rd1724], %rd522;
	add.s32 	%r5278, %r5278, 1;
	add.s64 	%rd1724, %rd1724, 4;
	add.s64 	%rd1723, %rd1723, 4;
	setp.ne.s32 	%p96, %r5278, 6;
	@%p96 bra 	$L__BB0_145;
	shr.u32 	%r2528, %r592, 23;
	st.local.u32 	[%rd1+24], %rd1725;
	and.b32  	%r596, %r2528, 31;
	and.b32  	%r2529, %r2528, 224;
	add.s32 	%r2530, %r2529, -128;
	shr.u32 	%r2531, %r2530, 5;
	mul.wide.u32 	%rd523, %r2531, 4;
	sub.s64 	%rd56, %rd1, %rd523;
	ld.local.u32 	%r5279, [%rd56+24];
	ld.local.u32 	%r5280, [%rd56+20];
	setp.eq.s32 	%p97, %r596, 0;
	@%p97 bra 	$L__BB0_148;
	shf.l.wrap.b32 	%r5279, %r5280, %r5279, %r596;
	ld.local.u32 	%r2532, [%rd56+16];
	shf.l.wrap.b32 	%r5280, %r2532, %r5280, %r596;
$L__BB0_148:
	shr.u32 	%r2533, %r5279, 30;
	shf.l.wrap.b32 	%r2534, %r5280, %r5279, 2;
	shl.b32 	%r2535, %r5280, 2;
	shr.u32 	%r2536, %r2534, 31;
	add.s32 	%r2537, %r2536, %r2533;
	neg.s32 	%r2538, %r2537;
	setp.lt.s32 	%p98, %r592, 0;
	selp.b32 	%r5281, %r2538, %r2537, %p98;
	xor.b32  	%r2539, %r2534, %r592;
	shr.s32 	%r2540, %r2534, 31;
	xor.b32  	%r2541, %r2540, %r2534;
	xor.b32  	%r2542, %r2540, %r2535;
	cvt.u64.u32 	%rd524, %r2541;
	shl.b64 	%rd525, %rd524, 32;
	cvt.u64.u32 	%rd526, %r2542;
	or.b64  	%rd527, %rd525, %rd526;
	cvt.rn.f64.s64 	%fd456, %rd527;
	mul.f64 	%fd457, %fd456, 0d3BF921FB54442D19;
	cvt.rn.f32.f64 	%f588, %fd457;
	neg.f32 	%f589, %f588;
	setp.lt.s32 	%p99, %r2539, 0;
	selp.f32 	%f2605, %f589, %f588, %p99;
	bra.uni 	$L__BB0_150;
$L__BB0_149:
	mov.f32 	%f590, 0f00000000;
	mul.rn.f32 	%f2605, %f19, %f590;
	mov.b32 	%r5281, 0;
$L__BB0_150:
	add.s32 	%r2544, %r5281, 1;
	mul.rn.f32 	%f591, %f2605, %f2605;
	and.b32  	%r2545, %r5281, 1;
	setp.eq.b32 	%p100, %r2545, 1;
	selp.f32 	%f592, %f2605, 0f3F800000, %p100;
	fma.rn.f32 	%f593, %f591, %f592, 0f00000000;
	fma.rn.f32 	%f594, %f591, 0f37CBAC00, 0fBAB607ED;
	selp.f32 	%f595, 0fB94D4153, %f594, %p100;
	selp.f32 	%f596, 0f3C0885E4, 0f3D2AAABB, %p100;
	fma.rn.f32 	%f597, %f595, %f591, %f596;
	selp.f32 	%f598, 0fBE2AAAA8, 0fBEFFFFFF, %p100;
	fma.rn.f32 	%f599, %f597, %f591, %f598;
	fma.rn.f32 	%f600, %f599, %f593, %f592;
	and.b32  	%r2546, %r2544, 2;
	setp.eq.s32 	%p101, %r2546, 0;
	mov.f32 	%f601, 0f00000000;
	sub.f32 	%f602, %f601, %f600;
	selp.f32 	%f603, %f600, %f602, %p101;
	cvt.f64.f32 	%fd458, %f603;
	fma.rn.f64 	%fd459, %fd458, 0dC024000000000000, %fd11;
	add.f64 	%fd12, %fd9, %fd459;
	ld.local.f64 	%fd1951, [%rd19+32];
	mul.f64 	%fd14, %fd1951, %fd1951;
	mul.f64 	%fd460, %fd1951, 0d401921FB54442D18;
	cvt.rn.f32.f64 	%f25, %fd460;
	mul.f32 	%f604, %f25, 0f3F22F983;
	cvt.rni.s32.f32 	%r5366, %f604;
	cvt.rn.f32.s32 	%f605, %r5366;
	fma.rn.f32 	%f606, %f605, 0fBFC90FDA, %f25;
	fma.rn.f32 	%f607, %f605, 0fB3A22168, %f606;
	fma.rn.f32 	%f2626, %f605, 0fA7C234C5, %f607;
	abs.f32 	%f27, %f25;
	setp.ltu.f32 	%p102, %f27, 0f47CE4780;
	mov.u32 	%r5285, %r5366;
	mov.f32 	%f2606, %f2626;
	@%p102 bra 	$L__BB0_158;
	setp.eq.f32 	%p103, %f27, 0f7F800000;
	@%p103 bra 	$L__BB0_157;
	mov.b32 	%r606, %f25;
	shl.b32 	%r2548, %r606, 8;
	or.b32  	%r607, %r2548, -2147483648;
	mov.b64 	%rd1728, 0;
	mov.b32 	%r5282, 0;
	mov.u64 	%rd1726, __cudart_i2opi_f;
	mov.u64 	%rd1727, %rd1;
$L__BB0_153:
	.pragma "nounroll";
	ld.global.nc.u32 	%r2549, [%rd1726];
	mad.wide.u32 	%rd530, %r2549, %r607, %rd1728;
	shr.u64 	%rd1728, %rd530, 32;
	st.local.u32 	[%rd1727], %rd530;
	add.s32 	%r5282, %r5282, 1;
	add.s64 	%rd1727, %rd1727, 4;
	add.s64 	%rd1726, %rd1726, 4;
	setp.ne.s32 	%p104, %r5282, 6;
	@%p104 bra 	$L__BB0_153;
	shr.u32 	%r2550, %r606, 23;
	st.local.u32 	[%rd1+24], %rd1728;
	and.b32  	%r610, %r2550, 31;
	and.b32  	%r2551, %r2550, 224;
	add.s32 	%r2552, %r2551, -128;
	shr.u32 	%r2553, %r2552, 5;
	mul.wide.u32 	%rd531, %r2553, 4;
	sub.s64 	%rd63, %rd1, %rd531;
	ld.local.u32 	%r5283, [%rd63+24];
	ld.local.u32 	%r5284, [%rd63+20];
	setp.eq.s32 	%p105, %r610, 0;
	@%p105 bra 	$L__BB0_156;
	shf.l.wrap.b32 	%r5283, %r5284, %r5283, %r610;
	ld.local.u32 	%r2554, [%rd63+16];
	shf.l.wrap.b32 	%r5284, %r2554, %r5284, %r610;
$L__BB0_156:
	shr.u32 	%r2555, %r5283, 30;
	shf.l.wrap.b32 	%r2556, %r5284, %r5283, 2;
	shl.b32 	%r2557, %r5284, 2;
	shr.u32 	%r2558, %r2556, 31;
	add.s32 	%r2559, %r2558, %r2555;
	neg.s32 	%r2560, %r2559;
	setp.lt.s32 	%p106, %r606, 0;
	selp.b32 	%r5285, %r2560, %r2559, %p106;
	xor.b32  	%r2561, %r2556, %r606;
	shr.s32 	%r2562, %r2556, 31;
	xor.b32  	%r2563, %r2562, %r2556;
	xor.b32  	%r2564, %r2562, %r2557;
	cvt.u64.u32 	%rd532, %r2563;
	shl.b64 	%rd533, %rd532, 32;
	cvt.u64.u32 	%rd534, %r2564;
	or.b64  	%rd535, %rd533, %rd534;
	cvt.rn.f64.s64 	%fd461, %rd535;
	mul.f64 	%fd462, %fd461, 0d3BF921FB54442D19;
	cvt.rn.f32.f64 	%f608, %fd462;
	neg.f32 	%f609, %f608;
	setp.lt.s32 	%p107, %r2561, 0;
	selp.f32 	%f2606, %f609, %f608, %p107;
	bra.uni 	$L__BB0_158;
$L__BB0_157:
	mov.f32 	%f610, 0f00000000;
	mul.rn.f32 	%f2606, %f25, %f610;
	mov.b32 	%r5285, 0;
$L__BB0_158:
	add.s32 	%r2566, %r5285, 1;
	mul.rn.f32 	%f611, %f2606, %f2606;
	and.b32  	%r2567, %r5285, 1;
	setp.eq.b32 	%p108, %r2567, 1;
	selp.f32 	%f612, %f2606, 0f3F800000, %p108;
	fma.rn.f32 	%f613, %f611, %f612, 0f00000000;
	fma.rn.f32 	%f614, %f611, 0f37CBAC00, 0fBAB607ED;
	selp.f32 	%f615, 0fB94D4153, %f614, %p108;
	selp.f32 	%f616, 0f3C0885E4, 0f3D2AAABB, %p108;
	fma.rn.f32 	%f617, %f615, %f611, %f616;
	selp.f32 	%f618, 0fBE2AAAA8, 0fBEFFFFFF, %p108;
	fma.rn.f32 	%f619, %f617, %f611, %f618;
	fma.rn.f32 	%f620, %f619, %f613, %f612;
	and.b32  	%r2568, %r2566, 2;
	setp.eq.s32 	%p109, %r2568, 0;
	mov.f32 	%f621, 0f00000000;
	sub.f32 	%f622, %f621, %f620;
	selp.f32 	%f623, %f620, %f622, %p109;
	cvt.f64.f32 	%fd463, %f623;
	fma.rn.f64 	%fd464, %fd463, 0dC024000000000000, %fd14;
	add.f64 	%fd15, %fd12, %fd464;
	ld.local.f64 	%fd1950, [%rd19+40];
	mul.f64 	%fd17, %fd1950, %fd1950;
	mul.f64 	%fd465, %fd1950, 0d401921FB54442D18;
	cvt.rn.f32.f64 	%f31, %fd465;
	mul.f32 	%f624, %f31, 0f3F22F983;
	cvt.rni.s32.f32 	%r5370, %f624;
	cvt.rn.f32.s32 	%f625, %r5370;
	fma.rn.f32 	%f626, %f625, 0fBFC90FDA, %f31;
	fma.rn.f32 	%f627, %f625, 0fB3A22168, %f626;
	fma.rn.f32 	%f2627, %f625, 0fA7C234C5, %f627;
	abs.f32 	%f33, %f31;
	setp.ltu.f32 	%p110, %f33, 0f47CE4780;
	mov.u32 	%r5289, %r5370;
	mov.f32 	%f2607, %f2627;
	@%p110 bra 	$L__BB0_166;
	setp.eq.f32 	%p111, %f33, 0f7F800000;
	@%p111 bra 	$L__BB0_165;
	mov.b32 	%r620, %f31;
	shl.b32 	%r2570, %r620, 8;
	or.b32  	%r621, %r2570, -2147483648;
	mov.b64 	%rd1731, 0;
	mov.b32 	%r5286, 0;
	mov.u64 	%rd1729, __cudart_i2opi_f;
	mov.u64 	%rd1730, %rd1;
$L__BB0_161:
	.pragma "nounroll";
	ld.global.nc.u32 	%r2571, [%rd1729];
	mad.wide.u32 	%rd538, %r2571, %r621, %rd1731;
	shr.u64 	%rd1731, %rd538, 32;
	st.local.u32 	[%rd1730], %rd538;
	add.s32 	%r5286, %r5286, 1;
	add.s64 	%rd1730, %rd1730, 4;
	add.s64 	%rd1729, %rd1729, 4;
	setp.ne.s32 	%p112, %r5286, 6;
	@%p112 bra 	$L__BB0_161;
	shr.u32 	%r2572, %r620, 23;
	st.local.u32 	[%rd1+24], %rd1731;
	and.b32  	%r624, %r2572, 31;
	and.b32  	%r2573, %r2572, 224;
	add.s32 	%r2574, %r2573, -128;
	shr.u32 	%r2575, %r2574, 5;
	mul.wide.u32 	%rd539, %r2575, 4;
	sub.s64 	%rd70, %rd1, %rd539;
	ld.local.u32 	%r5287, [%rd70+24];
	ld.local.u32 	%r5288, [%rd70+20];
	setp.eq.s32 	%p113, %r624, 0;
	@%p113 bra 	$L__BB0_164;
	shf.l.wrap.b32 	%r5287, %r5288, %r5287, %r624;
	ld.local.u32 	%r2576, [%rd70+16];
	shf.l.wrap.b32 	%r5288, %r2576, %r5288, %r624;
$L__BB0_164:
	shr.u32 	%r2577, %r5287, 30;
	shf.l.wrap.b32 	%r2578, %r5288, %r5287, 2;
	shl.b32 	%r2579, %r5288, 2;
	shr.u32 	%r2580, %r2578, 31;
	add.s32 	%r2581, %r2580, %r2577;
	neg.s32 	%r2582, %r2581;
	setp.lt.s32 	%p114, %r620, 0;
	selp.b32 	%r5289, %r2582, %r2581, %p114;
	xor.b32  	%r2583, %r2578, %r620;
	shr.s32 	%r2584, %r2578, 31;
	xor.b32  	%r2585, %r2584, %r2578;
	xor.b32  	%r2586, %r2584, %r2579;
	cvt.u64.u32 	%rd540, %r2585;
	shl.b64 	%rd541, %rd540, 32;
	cvt.u64.u32 	%rd542, %r2586;
	or.b64  	%rd543, %rd541, %rd542;
	cvt.rn.f64.s64 	%fd466, %rd543;
	mul.f64 	%fd467, %fd466, 0d3BF921FB54442D19;
	cvt.rn.f32.f64 	%f628, %fd467;
	neg.f32 	%f629, %f628;
	setp.lt.s32 	%p115, %r2583, 0;
	selp.f32 	%f2607, %f629, %f628, %p115;
	bra.uni 	$L__BB0_166;
$L__BB0_165:
	mov.f32 	%f630, 0f00000000;
	mul.rn.f32 	%f2607, %f31, %f630;
	mov.b32 	%r5289, 0;
$L__BB0_166:
	add.s32 	%r2588, %r5289, 1;
	mul.rn.f32 	%f631, %f2607, %f2607;
	and.b32  	%r2589, %r5289, 1;
	setp.eq.b32 	%p116, %r2589, 1;
	selp.f32 	%f632, %f2607, 0f3F800000, %p116;
	fma.rn.f32 	%f633, %f631, %f632, 0f00000000;
	fma.rn.f32 	%f634, %f631, 0f37CBAC00, 0fBAB607ED;
	selp.f32 	%f635, 0fB94D4153, %f634, %p116;
	selp.f32 	%f636, 0f3C0885E4, 0f3D2AAABB, %p116;
	fma.rn.f32 	%f637, %f635, %f631, %f636;
	selp.f32 	%f638, 0fBE2AAAA8, 0fBEFFFFFF, %p116;
	fma.rn.f32 	%f639, %f637, %f631, %f638;
	fma.rn.f32 	%f640, %f639, %f633, %f632;
	and.b32  	%r2590, %r2588, 2;
	setp.eq.s32 	%p117, %r2590, 0;
	mov.f32 	%f641, 0f00000000;
	sub.f32 	%f642, %f641, %f640;
	selp.f32 	%f643, %f640, %f642, %p117;
	cvt.f64.f32 	%fd468, %f643;
	fma.rn.f64 	%fd469, %fd468, 0dC024000000000000, %fd17;
	add.f64 	%fd18, %fd15, %fd469;
	ld.local.f64 	%fd1949, [%rd19+48];
	mul.f64 	%fd20, %fd1949, %fd1949;
	mul.f64 	%fd470, %fd1949, 0d401921FB54442D18;
	cvt.rn.f32.f64 	%f37, %fd470;
	mul.f32 	%f644, %f37, 0f3F22F983;
	cvt.rni.s32.f32 	%r5374, %f644;
	cvt.rn.f32.s32 	%f645, %r5374;
	fma.rn.f32 	%f646, %f645, 0fBFC90FDA, %f37;
	fma.rn.f32 	%f647, %f645, 0fB3A22168, %f646;
	fma.rn.f32 	%f2628, %f645, 0fA7C234C5, %f647;
	abs.f32 	%f39, %f37;
	setp.ltu.f32 	%p118, %f39, 0f47CE4780;
	mov.u32 	%r5293, %r5374;
	mov.f32 	%f2608, %f2628;
	@%p118 bra 	$L__BB0_174;
	setp.eq.f32 	%p119, %f39, 0f7F800000;
	@%p119 bra 	$L__BB0_173;
	mov.b32 	%r634, %f37;
	shl.b32 	%r2592, %r634, 8;
	or.b32  	%r635, %r2592, -2147483648;
	mov.b64 	%rd1734, 0;
	mov.b32 	%r5290, 0;
	mov.u64 	%rd1732, __cudart_i2opi_f;
	mov.u64 	%rd1733, %rd1;
$L__BB0_169:
	.pragma "nounroll";
	ld.global.nc.u32 	%r2593, [%rd1732];
	mad.wide.u32 	%rd546, %r2593, %r635, %rd1734;
	shr.u64 	%rd1734, %rd546, 32;
	st.local.u32 	[%rd1733], %rd546;
	add.s32 	%r5290, %r5290, 1;
	add.s64 	%rd1733, %rd1733, 4;
	add.s64 	%rd1732, %rd1732, 4;
	setp.ne.s32 	%p120, %r5290, 6;
	@%p120 bra 	$L__BB0_169;
	shr.u32 	%r2594, %r634, 23;
	st.local.u32 	[%rd1+24], %rd1734;
	and.b32  	%r638, %r2594, 31;
	and.b32  	%r2595, %r2594, 224;
	add.s32 	%r2596, %r2595, -128;
	shr.u32 	%r2597, %r2596, 5;
	mul.wide.u32 	%rd547, %r2597, 4;
	sub.s64 	%rd77, %rd1, %rd547;
	ld.local.u32 	%r5291, [%rd77+24];
	ld.local.u32 	%r5292, [%rd77+20];
	setp.eq.s32 	%p121, %r638, 0;
	@%p121 bra 	$L__BB0_172;
	shf.l.wrap.b32 	%r5291, %r5292, %r5291, %r638;
	ld.local.u32 	%r2598, [%rd77+16];
	shf.l.wrap.b32 	%r5292, %r2598, %r5292, %r638;
$L__BB0_172:
	shr.u32 	%r2599, %r5291, 30;
	shf.l.wrap.b32 	%r2600, %r5292, %r5291, 2;
	shl.b32 	%r2601, %r5292, 2;
	shr.u32 	%r2602, %r2600, 31;
	add.s32 	%r2603, %r2602, %r2599;
	neg.s32 	%r2604, %r2603;
	setp.lt.s32 	%p122, %r634, 0;
	selp.b32 	%r5293, %r2604, %r2603, %p122;
	xor.b32  	%r2605, %r2600, %r634;
	shr.s32 	%r2606, %r2600, 31;
	xor.b32  	%r2607, %r2606, %r2600;
	xor.b32  	%r2608, %r2606, %r2601;
	cvt.u64.u32 	%rd548, %r2607;
	shl.b64 	%rd549, %rd548, 32;
	cvt.u64.u32 	%rd550, %r2608;
	or.b64  	%rd551, %rd549, %rd550;
	cvt.rn.f64.s64 	%fd471, %rd551;
	mul.f64 	%fd472, %fd471, 0d3BF921FB54442D19;
	cvt.rn.f32.f64 	%f648, %fd472;
	neg.f32 	%f649, %f648;
	setp.lt.s32 	%p123, %r2605, 0;
	selp.f32 	%f2608, %f649, %f648, %p123;
	bra.uni 	$L__BB0_174;
$L__BB0_173:
	mov.f32 	%f650, 0f00000000;
	mul.rn.f32 	%f2608, %f37, %f650;
	mov.b32 	%r5293, 0;
$L__BB0_174:
	add.s32 	%r2610, %r5293, 1;
	mul.rn.f32 	%f651, %f2608, %f2608;
	and.b32  	%r2611, %r5293, 1;
	setp.eq.b32 	%p124, %r2611, 1;
	selp.f32 	%f652, %f2608, 0f3F800000, %p124;
	fma.rn.f32 	%f653, %f651, %f652, 0f00000000;
	fma.rn.f32 	%f654, %f651, 0f37CBAC00, 0fBAB607ED;
	selp.f32 	%f655, 0fB94D4153, %f654, %p124;
	selp.f32 	%f656, 0f3C0885E4, 0f3D2AAABB, %p124;
	fma.rn.f32 	%f657, %f655, %f651, %f656;
	selp.f32 	%f658, 0fBE2AAAA8, 0fBEFFFFFF, %p124;
	fma.rn.f32 	%f659, %f657, %f651, %f658;
	fma.rn.f32 	%f660, %f659, %f653, %f652;
	and.b32  	%r2612, %r2610, 2;
	setp.eq.s32 	%p125, %r2612, 0;
	mov.f32 	%f661, 0f00000000;
	sub.f32 	%f662, %f661, %f660;
	selp.f32 	%f663, %f660, %f662, %p125;
	cvt.f64.f32 	%fd473, %f663;
	fma.rn.f64 	%fd474, %fd473, 0dC024000000000000, %fd20;
	add.f64 	%fd21, %fd18, %fd474;
	ld.local.f64 	%fd1948, [%rd19+56];
	mul.f64 	%fd23, %fd1948, %fd1948;
	mul.f64 	%fd475, %fd1948, 0d401921FB54442D18;
	cvt.rn.f32.f64 	%f43, %fd475;
	mul.f32 	%f664, %f43, 0f3F22F983;
	cvt.rni.s32.f32 	%r5378, %f664;
	cvt.rn.f32.s32 	%f665, %r5378;
	fma.rn.f32 	%f666, %f665, 0fBFC90FDA, %f43;
	fma.rn.f32 	%f667, %f665, 0fB3A22168, %f666;
	fma.rn.f32 	%f2629, %f665, 0fA7C234C5, %f667;
	abs.f32 	%f45, %f43;
	setp.ltu.f32 	%p126, %f45, 0f47CE4780;
	mov.u32 	%r5297, %r5378;
	mov.f32 	%f2609, %f2629;
	@%p126 bra 	$L__BB0_182;
	setp.eq.f32 	%p127, %f45, 0f7F800000;
	@%p127 bra 	$L__BB0_181;
	mov.b32 	%r648, %f43;
	shl.b32 	%r2614, %r648, 8;
	or.b32  	%r649, %r2614, -2147483648;
	mov.b64 	%rd1737, 0;
	mov.b32 	%r5294, 0;
	mov.u64 	%rd1735, __cudart_i2opi_f;
	mov.u64 	%rd1736, %rd1;
$L__BB0_177:
	.pragma "nounroll";
	ld.global.nc.u32 	%r2615, [%rd1735];
	mad.wide.u32 	%rd554, %r2615, %r649, %rd1737;
	shr.u64 	%rd1737, %rd554, 32;
	st.local.u32 	[%rd1736], %rd554;
	add.s32 	%r5294, %r5294, 1;
	add.s64 	%rd1736, %rd1736, 4;
	add.s64 	%rd1735, %rd1735, 4;
	setp.ne.s32 	%p128, %r5294, 6;
	@%p128 bra 	$L__BB0_177;
	shr.u32 	%r2616, %r648, 23;
	st.local.u32 	[%rd1+24], %rd1737;
	and.b32  	%r652, %r2616, 31;
	and.b32  	%r2617, %r2616, 224;
	add.s32 	%r2618, %r2617, -128;
	shr.u32 	%r2619, %r2618, 5;
	mul.wide.u32 	%rd555, %r2619, 4;
	sub.s64 	%rd84, %rd1, %rd555;
	ld.local.u32 	%r5295, [%rd84+24];
	ld.local.u32 	%r5296, [%rd84+20];
	setp.eq.s32 	%p129, %r652, 0;
	@%p129 bra 	$L__BB0_180;
	shf.l.wrap.b32 	%r5295, %r5296, %r5295, %r652;
	ld.local.u32 	%r2620, [%rd84+16];
	shf.l.wrap.b32 	%r5296, %r2620, %r5296, %r652;
$L__BB0_180:
	shr.u32 	%r2621, %r5295, 30;
	shf.l.wrap.b32 	%r2622, %r5296, %r5295, 2;
	shl.b32 	%r2623, %r5296, 2;
	shr.u32 	%r2624, %r2622, 31;
	add.s32 	%r2625, %r2624, %r2621;
	neg.s32 	%r2626, %r2625;
	setp.lt.s32 	%p130, %r648, 0;
	selp.b32 	%r5297, %r2626, %r2625, %p130;
	xor.b32  	%r2627, %r2622, %r648;
	shr.s32 	%r2628, %r2622, 31;
	xor.b32  	%r2629, %r2628, %r2622;
	xor.b32  	%r2630, %r2628, %r2623;
	cvt.u64.u32 	%rd556, %r2629;
	shl.b64 	%rd557, %rd556, 32;
	cvt.u64.u32 	%rd558, %r2630;
	or.b64  	%rd559, %rd557, %rd558;
	cvt.rn.f64.s64 	%fd476, %rd559;
	mul.f64 	%fd477, %fd476, 0d3BF921FB54442D19;
	cvt.rn.f32.f64 	%f668, %fd477;
	neg.f32 	%f669, %f668;
	setp.lt.s32 	%p131, %r2627, 0;
	selp.f32 	%f2609, %f669, %f668, %p131;
	bra.uni 	$L__BB0_182;
$L__BB0_181:
	mov.f32 	%f670, 0f00000000;
	mul.rn.f32 	%f2609, %f43, %f670;
	mov.b32 	%r5297, 0;
$L__BB0_182:
	add.s32 	%r2632, %r5297, 1;
	mul.rn.f32 	%f671, %f2609, %f2609;
	and.b32  	%r2633, %r5297, 1;
	setp.eq.b32 	%p132, %r2633, 1;
	selp.f32 	%f672, %f2609, 0f3F800000, %p132;
	fma.rn.f32 	%f673, %f671, %f672, 0f00000000;
	fma.rn.f32 	%f674, %f671, 0f37CBAC00, 0fBAB607ED;
	selp.f32 	%f675, 0fB94D4153, %f674, %p132;
	selp.f32 	%f676, 0f3C0885E4, 0f3D2AAABB, %p132;
	fma.rn.f32 	%f677, %f675, %f671, %f676;
	selp.f32 	%f678, 0fBE2AAAA8, 0fBEFFFFFF, %p132;
	fma.rn.f32 	%f679, %f677, %f671, %f678;
	fma.rn.f32 	%f680, %f679, %f673, %f672;
	and.b32  	%r2634, %r2632, 2;
	setp.eq.s32 	%p133, %r2634, 0;
	mov.f32 	%f681, 0f00000000;
	sub.f32 	%f682, %f681, %f680;
	selp.f32 	%f683, %f680, %f682, %p133;
	cvt.f64.f32 	%fd478, %f683;
	fma.rn.f64 	%fd479, %fd478, 0dC024000000000000, %fd23;
	add.f64 	%fd24, %fd21, %fd479;
	ld.local.f64 	%fd1947, [%rd19+64];
	mul.f64 	%fd26, %fd1947, %fd1947;
	mul.f64 	%fd480, %fd1947, 0d401921FB54442D18;
	cvt.rn.f32.f64 	%f49, %fd480;
	mul.f32 	%f684, %f49, 0f3F22F983;
	cvt.rni.s32.f32 	%r5382, %f684;
	cvt.rn.f32.s32 	%f685, %r5382;
	fma.rn.f32 	%f686, %f685, 0fBFC90FDA, %f49;
	fma.rn.f32 	%f687, %f685, 0fB3A22168, %f686;
	fma.rn.f32 	%f2630, %f685, 0fA7C234C5, %f687;
	abs.f32 	%f51, %f49;
	setp.ltu.f32 	%p134, %f51, 0f47CE4780;
	mov.u32 	%r5301, %r5382;
	mov.f32 	%f2610, %f2630;
	@%p134 bra 	$L__BB0_190;
	setp.eq.f32 	%p135, %f51, 0f7F800000;
	@%p135 bra 	$L__BB0_189;
	mov.b32 	%r662, %f49;
	shl.b32 	%r2636, %r662, 8;
	or.b32  	%r663, %r2636, -2147483648;
	mov.b64 	%rd1740, 0;
	mov.b32 	%r5298, 0;
	mov.u64 	%rd1738, __cudart_i2opi_f;
	mov.u64 	%rd1739, %rd1;
$L__BB0_185:
	.pragma "nounroll";
	ld.global.nc.u32 	%r2637, [%rd1738];
	mad.wide.u32 	%rd562, %r2637, %r663, %rd1740;
	shr.u64 	%rd1740, %rd562, 32;
	st.local.u32 	[%rd1739], %rd562;
	add.s32 	%r5298, %r5298, 1;
	add.s64 	%rd1739, %rd1739, 4;
	add.s64 	%rd1738, %rd1738, 4;
	setp.ne.s32 	%p136, %r5298, 6;
	@%p136 bra 	$L__BB0_185;
	shr.u32 	%r2638, %r662, 23;
	st.local.u32 	[%rd1+24], %rd1740;
	and.b32  	%r666, %r2638, 31;
	and.b32  	%r2639, %r2638, 224;
	add.s32 	%r2640, %r2639, -128;
	shr.u32 	%r2641, %r2640, 5;
	mul.wide.u32 	%rd563, %r2641, 4;
	sub.s64 	%rd91, %rd1, %rd563;
	ld.local.u32 	%r5299, [%rd91+24];
	ld.local.u32 	%r5300, [%rd91+20];
	setp.eq.s32 	%p137, %r666, 0;
	@%p137 bra 	$L__BB0_188;
	shf.l.wrap.b32 	%r5299, %r5300, %r5299, %r666;
	ld.local.u32 	%r2642, [%rd91+16];
	shf.l.wrap.b32 	%r5300, %r2642, %r5300, %r666;
$L__BB0_188:
	shr.u32 	%r2643, %r5299, 30;
	shf.l.wrap.b32 	%r2644, %r5300, %r5299, 2;
	shl.b32 	%r2645, %r5300, 2;
	shr.u32 	%r2646, %r2644, 31;
	add.s32 	%r2647, %r2646, %r2643;
	neg.s32 	%r2648, %r2647;
	setp.lt.s32 	%p138, %r662, 0;
	selp.b32 	%r5301, %r2648, %r2647, %p138;
	xor.b32  	%r2649, %r2644, %r662;
	shr.s32 	%r2650, %r2644, 31;
	xor.b32  	%r2651, %r2650, %r2644;
	xor.b32  	%r2652, %r2650, %r2645;
	cvt.u64.u32 	%rd564, %r2651;
	shl.b64 	%rd565, %rd564, 32;
	cvt.u64.u32 	%rd566, %r2652;
	or.b64  	%rd567, %rd565, %rd566;
	cvt.rn.f64.s64 	%fd481, %rd567;
	mul.f64 	%fd482, %fd481, 0d3BF921FB54442D19;
	cvt.rn.f32.f64 	%f688, %fd482;
	neg.f32 	%f689, %f688;
	setp.lt.s32 	%p139, %r2649, 0;
	selp.f32 	%f2610, %f689, %f688, %p139;
	bra.uni 	$L__BB0_190;
$L__BB0_189:
	mov.f32 	%f690, 0f00000000;
	mul.rn.f32 	%f2610, %f49, %f690;
	mov.b32 	%r5301, 0;
$L__BB0_190:
	add.s32 	%r2654, %r5301, 1;
	mul.rn.f32 	%f691, %f2610, %f2610;
	and.b32  	%r2655, %r5301, 1;
	setp.eq.b32 	%p140, %r2655, 1;
	selp.f32 	%f692, %f2610, 0f3F800000, %p140;
	fma.rn.f32 	%f693, %f691, %f692, 0f00000000;
	fma.rn.f32 	%f694, %f691, 0f37CBAC00, 0fBAB607ED;
	selp.f32 	%f695, 0fB94D4153, %f694, %p140;
	selp.f32 	%f696, 0f3C0885E4, 0f3D2AAABB, %p140;
	fma.rn.f32 	%f697, %f695, %f691, %f696;
	selp.f32 	%f698, 0fBE2AAAA8, 0fBEFFFFFF, %p140;
	fma.rn.f32 	%f699, %f697, %f691, %f698;
	fma.rn.f32 	%f700, %f699, %f693, %f692;
	and.b32  	%r2656, %r2654, 2;
	setp.eq.s32 	%p141, %r2656, 0;
	mov.f32 	%f701, 0f00000000;
	sub.f32 	%f702, %f701, %f700;
	selp.f32 	%f703, %f700, %f702, %p141;
	cvt.f64.f32 	%fd483, %f703;
	fma.rn.f64 	%fd484, %fd483, 0dC024000000000000, %fd26;
	add.f64 	%fd27, %fd24, %fd484;
	ld.local.f64 	%fd1946, [%rd19+72];
	mul.f64 	%fd29, %fd1946, %fd1946;
	mul.f64 	%fd485, %fd1946, 0d401921FB54442D18;
	cvt.rn.f32.f64 	%f55, %fd485;
	mul.f32 	%f704, %f55, 0f3F22F983;
	cvt.rni.s32.f32 	%r5386, %f704;
	cvt.rn.f32.s32 	%f705, %r5386;
	fma.rn.f32 	%f706, %f705, 0fBFC90FDA, %f55;
	fma.rn.f32 	%f707, %f705, 0fB3A22168, %f706;
	fma.rn.f32 	%f2631, %f705, 0fA7C234C5, %f707;
	abs.f32 	%f57, %f55;
	setp.ltu.f32 	%p142, %f57, 0f47CE4780;
	mov.u32 	%r5305, %r5386;
	mov.f32 	%f2611, %f2631;
	@%p142 bra 	$L__BB0_198;
	setp.eq.f32 	%p143, %f57, 0f7F800000;
	@%p143 bra 	$L__BB0_197;
	mov.b32 	%r676, %f55;
	shl.b32 	%r2658, %r676, 8;
	or.b32  	%r677, %r2658, -2147483648;
	mov.b64 	%rd1741, 0;
	mov.b32 	%r5302, 0;
	mov.u64 	%rd570, __cudart_i2opi_f;
$L__BB0_193:
	.pragma "nounroll";
	mul.wide.u32 	%rd569, %r5302, 4;
	add.s64 	%rd571, %rd570, %rd569;
	ld.global.nc.u32 	%r2659, [%rd571];
	mad.wide.u32 	%rd572, %r2659, %r677, %rd1741;
	shr.u64 	%rd1741, %rd572, 32;
	add.s64 	%rd573, %rd1, %rd569;
	st.local.u32 	[%rd573], %rd572;
	add.s32 	%r5302, %r5302, 1;
	setp.ne.s32 	%p144, %r5302, 6;
	@%p144 bra 	$L__BB0_193;
	shr.u32 	%r2660, %r676, 23;
	st.local.u32 	[%rd1+24], %rd1741;
	and.b32  	%r680, %r2660, 31;
	and.b32  	%r2661, %r2660, 224;
	add.s32 	%r2662, %r2661, -128;
	shr.u32 	%r2663, %r2662, 5;
	mul.wide.u32 	%rd574, %r2663, 4;
	sub.s64 	%rd94, %rd1, %rd574;
	ld.local.u32 	%r5303, [%rd94+24];
	ld.local.u32 	%r5304, [%rd94+20];
	setp.eq.s32 	%p145, %r680, 0;
	@%p145 bra 	$L__BB0_196;
	shf.l.wrap.b32 	%r5303, %r5304, %r5303, %r680;
	ld.local.u32 	%r2664, [%rd94+16];
	shf.l.wrap.b32 	%r5304, %r2664, %r5304, %r680;
$L__BB0_196:
	shr.u32 	%r2665, %r5303, 30;
	shf.l.wrap.b32 	%r2666, %r5304, %r5303, 2;
	shl.b32 	%r2667, %r5304, 2;
	shr.u32 	%r2668, %r2666, 31;
	add.s32 	%r2669, %r2668, %r2665;
	neg.s32 	%r2670, %r2669;
	setp.lt.s32 	%p146, %r676, 0;
	selp.b32 	%r5305, %r2670, %r2669, %p146;
	xor.b32  	%r2671, %r2666, %r676;
	shr.s32 	%r2672, %r2666, 31;
	xor.b32  	%r2673, %r2672, %r2666;
	xor.b32  	%r2674, %r2672, %r2667;
	cvt.u64.u32 	%rd575, %r2673;
	shl.b64 	%rd576, %rd575, 32;
	cvt.u64.u32 	%rd577, %r2674;
	or.b64  	%rd578, %rd576, %rd577;
	cvt.rn.f64.s64 	%fd486, %rd578;
	mul.f64 	%fd487, %fd486, 0d3BF921FB54442D19;
	cvt.rn.f32.f64 	%f708, %fd487;
	neg.f32 	%f709, %f708;
	setp.lt.s32 	%p147, %r2671, 0;
	selp.f32 	%f2611, %f709, %f708, %p147;
	bra.uni 	$L__BB0_198;
$L__BB0_197:
	mov.f32 	%f710, 0f00000000;
	mul.rn.f32 	%f2611, %f55, %f710;
	mov.b32 	%r5305, 0;
$L__BB0_198:
	ld.param.u64 	%rd1711, [_Z14optimizeKernelIN4cuda9RastriginILi10EEELi10EEvPdi_param_0];
	add.s32 	%r2677, %r5305, 1;
	mul.rn.f32 	%f711, %f2611, %f2611;
	and.b32  	%r2678, %r5305, 1;
	setp.eq.b32 	%p148, %r2678, 1;
	selp.f32 	%f712, %f2611, 0f3F800000, %p148;
	fma.rn.f32 	%f713, %f711, %f712, 0f00000000;
	fma.rn.f32 	%f714, %f711, 0f37CBAC00, 0fBAB607ED;
	selp.f32 	%f715, 0fB94D4153, %f714, %p148;
	selp.f32 	%f716, 0f3C0885E4, 0f3D2AAABB, %p148;
	fma.rn.f32 	%f717, %f715, %f711, %f716;
	selp.f32 	%f718, 0fBE2AAAA8, 0fBEFFFFFF, %p148;
	fma.rn.f32 	%f719, %f717, %f711, %f718;
	fma.rn.f32 	%f720, %f719, %f713, %f712;
	and.b32  	%r2679, %r2677, 2;
	setp.eq.s32 	%p149, %r2679, 0;
	mov.f32 	%f721, 0f00000000;
	sub.f32 	%f722, %f721, %f720;
	selp.f32 	%f723, %f720, %f722, %p149;
	cvt.f64.f32 	%fd488, %f723;
	fma.rn.f64 	%fd489, %fd488, 0dC024000000000000, %fd29;
	add.f64 	%fd30, %fd27, %fd489;
	cvta.to.global.u64 	%rd579, %rd1711;
	shl.b64 	%rd580, %rd21, 3;
	add.s64 	%rd581, %rd579, %rd580;
	st.global.f64 	[%rd581], %fd30;
	mov.f64 	%fd490, 0d0000000000000000;
	st.local.v2.f64 	[%rd12], {%fd1955, %fd490};
	st.local.v2.f64 	[%rd12+16], {%fd1954, %fd490};
	st.local.v2.f64 	[%rd12+32], {%fd1945, %fd490};
	st.local.v2.f64 	[%rd12+48], {%fd1952, %fd490};
	st.local.v2.f64 	[%rd12+64], {%fd1951, %fd490};
	st.local.v2.f64 	[%rd12+80], {%fd1950, %fd490};
	st.local.v2.f64 	[%rd12+96], {%fd1949, %fd490};
	st.local.v2.f64 	[%rd12+112], {%fd1948, %fd490};
	st.local.v2.f64 	[%rd12+128], {%fd1947, %fd490};
	st.local.v2.f64 	[%rd12+144], {%fd1946, %fd490};
	mov.b32 	%r689, %f1;
	shr.u32 	%r2680, %r689, 23;
	and.b32  	%r2681, %r2680, 224;
	add.s32 	%r2682, %r2681, -128;
	shl.b32 	%r2683, %r689, 8;
	or.b32  	%r690, %r2683, -2147483648;
	shr.u32 	%r2684, %r2682, 5;
	and.b32  	%r691, %r2680, 31;
	mul.wide.u32 	%rd582, %r2684, 4;
	sub.s64 	%rd95, %rd1, %rd582;
	sub.s32 	%r692, 32, %r691;
	mul.rn.f32 	%f61, %f1, %f721;
	mov.b32 	%r693, %f7;
	shr.u32 	%r2685, %r693, 23;
	and.b32  	%r2686, %r2685, 224;
	add.s32 	%r2687, %r2686, -128;
	shl.b32 	%r2688, %r693, 8;
	or.b32  	%r694, %r2688, -2147483648;
	shr.u32 	%r2689, %r2687, 5;
	and.b32  	%r695, %r2685, 31;
	mul.wide.u32 	%rd583, %r2689, 4;
	sub.s64 	%rd96, %rd1, %rd583;
	sub.s32 	%r696, 32, %r695;
	mul.rn.f32 	%f62, %f7, %f721;
	mov.b32 	%r697, %f13;
	shr.u32 	%r2690, %r697, 23;
	and.b32  	%r2691, %r2690, 224;
	add.s32 	%r2692, %r2691, -128;
	shl.b32 	%r2693, %r697, 8;
	or.b32  	%r698, %r2693, -2147483648;
	shr.u32 	%r2694, %r2692, 5;
	and.b32  	%r699, %r2690, 31;
	mul.wide.u32 	%rd584, %r2694, 4;
	sub.s64 	%rd97, %rd1, %rd584;
	sub.s32 	%r700, 32, %r699;
	mul.rn.f32 	%f63, %f13, %f721;
	mov.b32 	%r701, %f19;
	shr.u32 	%r2695, %r701, 23;
	and.b32  	%r2696, %r2695, 224;
	add.s32 	%r2697, %r2696, -128;
	shl.b32 	%r2698, %r701, 8;
	or.b32  	%r702, %r2698, -2147483648;
	shr.u32 	%r2699, %r2697, 5;
	and.b32  	%r703, %r2695, 31;
	mul.wide.u32 	%rd585, %r2699, 4;
	sub.s64 	%rd98, %rd1, %rd585;
	sub.s32 	%r704, 32, %r703;
	mul.rn.f32 	%f64, %f19, %f721;
	mov.b32 	%r705, %f25;
	shr.u32 	%r2700, %r705, 23;
	and.b32  	%r2701, %r2700, 224;
	add.s32 	%r2702, %r2701, -128;
	shl.b32 	%r2703, %r705, 8;
	or.b32  	%r706, %r2703, -2147483648;
	shr.u32 	%r2704, %r2702, 5;
	and.b32  	%r707, %r2700, 31;
	mul.wide.u32 	%rd586, %r2704, 4;
	sub.s64 	%rd99, %rd1, %rd586;
	sub.s32 	%r708, 32, %r707;
	mul.rn.f32 	%f65, %f25, %f721;
	mov.b32 	%r709, %f31;
	shr.u32 	%r2705, %r709, 23;
	and.b32  	%r2706, %r2705, 224;
	add.s32 	%r2707, %r2706, -128;
	shl.b32 	%r2708, %r709, 8;
	or.b32  	%r710, %r2708, -2147483648;
	shr.u32 	%r2709, %r2707, 5;
	and.b32  	%r711, %r2705, 31;
	mul.wide.u32 	%rd587, %r2709, 4;
	sub.s64 	%rd100, %rd1, %rd587;
	sub.s32 	%r712, 32, %r711;
	mul.rn.f32 	%f66, %f31, %f721;
	mov.b32 	%r713, %f37;
	shr.u32 	%r2710, %r713, 23;
	and.b32  	%r2711, %r2710, 224;
	add.s32 	%r2712, %r2711, -128;
	shl.b32 	%r2713, %r713, 8;
	or.b32  	%r714, %r2713, -2147483648;
	shr.u32 	%r2714, %r2712, 5;
	and.b32  	%r715, %r2710, 31;
	mul.wide.u32 	%rd588, %r2714, 4;
	sub.s64 	%rd101, %rd1, %rd588;
	sub.s32 	%r716, 32, %r715;
	mul.rn.f32 	%f67, %f37, %f721;
	mov.b32 	%r717, %f43;
	shr.u32 	%r2715, %r717, 23;
	and.b32  	%r2716, %r2715, 224;
	add.s32 	%r2717, %r2716, -128;
	shl.b32 	%r2718, %r717, 8;
	or.b32  	%r718, %r2718, -2147483648;
	shr.u32 	%r2719, %r2717, 5;
	and.b32  	%r719, %r2715, 31;
	mul.wide.u32 	%rd589, %r2719, 4;
	sub.s64 	%rd102, %rd1, %rd589;
	sub.s32 	%r720, 32, %r719;
	mul.rn.f32 	%f68, %f43, %f721;
	mov.b32 	%r721, %f49;
	shr.u32 	%r2720, %r721, 23;
	and.b32  	%r2721, %r2720, 224;
	add.s32 	%r2722, %r2721, -128;
	shl.b32 	%r2723, %r721, 8;
	or.b32  	%r722, %r2723, -2147483648;
	shr.u32 	%r2724, %r2722, 5;
	and.b32  	%r723, %r2720, 31;
	mul.wide.u32 	%rd590, %r2724, 4;
	sub.s64 	%rd103, %rd1, %rd590;
	sub.s32 	%r724, 32, %r723;
	mul.rn.f32 	%f69, %f49, %f721;
	mov.b32 	%r725, %f55;
	shr.u32 	%r2725, %r725, 23;
	and.b32  	%r2726, %r2725, 224;
	add.s32 	%r2727, %r2726, -128;
	shl.b32 	%r2728, %r725, 8;
	or.b32  	%r726, %r2728, -2147483648;
	shr.u32 	%r2729, %r2727, 5;
	and.b32  	%r727, %r2725, 31;
	mul.wide.u32 	%rd591, %r2729, 4;
	sub.s64 	%rd104, %rd1, %rd591;
	sub.s32 	%r728, 32, %r727;
	mul.rn.f32 	%f70, %f55, %f721;
	mov.b32 	%r5306, 0;
$L__BB0_199:
	setp.eq.f32 	%p150, %f3, 0f7F800000;
	setp.ltu.f32 	%p151, %f3, 0f47CE4780;
	mul.wide.u32 	%rd592, %r5306, 16;
	add.s64 	%rd593, %rd12, 8;
	add.s64 	%rd105, %rd593, %rd592;
	mov.b64 	%rd594, 4607182418800017408;
	st.local.u64 	[%rd105], %rd594;
	ld.local.f64 	%fd31, [%rd12+8];
	mul.f64 	%fd491, %fd1955, %fd31;
	fma.rn.f64 	%fd32, %fd1955, %fd31, %fd491;
	or.pred  	%p152, %p151, %p150;
	selp.b32 	%r5310, %r5350, 0, %p151;
	selp.f32 	%f2612, %f2622, %f61, %p151;
	@%p152 bra 	$L__BB0_205;
	mov.b64 	%rd1744, 0;
	mov.b32 	%r5307, 0;
	mov.u64 	%rd1742, __cudart_i2opi_f;
	mov.u64 	%rd1743, %rd1;
$L__BB0_201:
	.pragma "nounroll";
	ld.global.nc.u32 	%r2731, [%rd1742];
	mad.wide.u32 	%rd597, %r2731, %r690, %rd1744;
	shr.u64 	%rd1744, %rd597, 32;
	st.local.u32 	[%rd1743], %rd597;
	add.s32 	%r5307, %r5307, 1;
	add.s64 	%rd1743, %rd1743, 4;
	add.s64 	%rd1742, %rd1742, 4;
	setp.ne.s32 	%p153, %r5307, 6;
	@%p153 bra 	$L__BB0_201;
	setp.eq.s32 	%p154, %r691, 0;
	st.local.u32 	[%rd1+24], %rd1744;
	ld.local.u32 	%r5308, [%rd95+24];
	ld.local.u32 	%r5309, [%rd95+20];
	@%p154 bra 	$L__BB0_204;
	shl.b32 	%r2732, %r5308, %r691;
	shr.u32 	%r2733, %r5309, %r692;
	add.s32 	%r5308, %r2733, %r2732;
	shl.b32 	%r2734, %r5309, %r691;
	ld.local.u32 	%r2735, [%rd95+16];
	shr.u32 	%r2736, %r2735, %r692;
	add.s32 	%r5309, %r2736, %r2734;
$L__BB0_204:
	setp.lt.s32 	%p155, %r689, 0;
	shr.u32 	%r2737, %r5308, 30;
	shf.l.wrap.b32 	%r2738, %r5309, %r5308, 2;
	shl.b32 	%r2739, %r5309, 2;
	shr.u32 	%r2740, %r2738, 31;
	add.s32 	%r2741, %r2740, %r2737;
	neg.s32 	%r2742, %r2741;
	selp.b32 	%r5310, %r2742, %r2741, %p155;
	xor.b32  	%r2743, %r2738, %r689;
	shr.s32 	%r2744, %r2738, 31;
	xor.b32  	%r2745, %r2744, %r2738;
	xor.b32  	%r2746, %r2744, %r2739;
	cvt.u64.u32 	%rd598, %r2745;
	shl.b64 	%rd599, %rd598, 32;
	cvt.u64.u32 	%rd600, %r2746;
	or.b64  	%rd601, %rd599, %rd600;
	cvt.rn.f64.s64 	%fd492, %rd601;
	mul.f64 	%fd493, %fd492, 0d3BF921FB54442D19;
	cvt.rn.f32.f64 	%f724, %fd493;
	neg.f32 	%f725, %f724;
	setp.lt.s32 	%p156, %r2743, 0;
	selp.f32 	%f2612, %f725, %f724, %p156;
$L__BB0_205:
	setp.eq.f32 	%p157, %f9, 0f7F800000;
	setp.ltu.f32 	%p158, %f9, 0f47CE4780;
	mul.rn.f32 	%f726, %f2612, %f2612;
	and.b32  	%r2747, %r5310, 1;
	setp.eq.b32 	%p159, %r2747, 1;
	selp.f32 	%f727, 0f3F800000, %f2612, %p159;
	fma.rn.f32 	%f728, %f726, %f727, 0f00000000;
	fma.rn.f32 	%f729, %f726, 0f37CBAC00, 0fBAB607ED;
	selp.f32 	%f730, %f729, 0fB94D4153, %p159;
	selp.f32 	%f731, 0f3D2AAABB, 0f3C0885E4, %p159;
	fma.rn.f32 	%f732, %f730, %f726, %f731;
	selp.f32 	%f733, 0fBEFFFFFF, 0fBE2AAAA8, %p159;
	fma.rn.f32 	%f734, %f732, %f726, %f733;
	fma.rn.f32 	%f735, %f734, %f728, %f727;
	and.b32  	%r2748, %r5310, 2;
	setp.eq.s32 	%p160, %r2748, 0;
	mov.f32 	%f736, 0f00000000;
	sub.f32 	%f737, %f736, %f735;
	selp.f32 	%f738, %f735, %f737, %p160;
	cvt.f64.f32 	%fd494, %f738;
	mul.f64 	%fd495, %fd31, 0d401921FB54442D18;
	mul.f64 	%fd496, %fd495, %fd494;
	fma.rn.f64 	%fd33, %fd496, 0d4024000000000000, %fd32;
	ld.local.f64 	%fd34, [%rd12+24];
	mul.f64 	%fd497, %fd1954, %fd34;
	fma.rn.f64 	%fd35, %fd1954, %fd34, %fd497;
	or.pred  	%p161, %p158, %p157;
	selp.b32 	%r5314, %r5354, 0, %p158;
	selp.f32 	%f2613, %f2623, %f62, %p158;
	@%p161 bra 	$L__BB0_211;
	mov.b64 	%rd1745, 0;
	mov.b32 	%r5311, 0;
$L__BB0_207:
	.pragma "nounroll";
	mul.wide.u32 	%rd603, %r5311, 4;
	mov.u64 	%rd604, __cudart_i2opi_f;
	add.s64 	%rd605, %rd604, %rd603;
	ld.global.nc.u32 	%r2750, [%rd605];
	mad.wide.u32 	%rd606, %r2750, %r694, %rd1745;
	shr.u64 	%rd1745, %rd606, 32;
	add.s64 	%rd607, %rd1, %rd603;
	st.local.u32 	[%rd607], %rd606;
	add.s32 	%r5311, %r5311, 1;
	setp.ne.s32 	%p162, %r5311, 6;
	@%p162 bra 	$L__BB0_207;
	setp.eq.s32 	%p163, %r695, 0;
	st.local.u32 	[%rd1+24], %rd1745;
	ld.local.u32 	%r5312, [%rd96+24];
	ld.local.u32 	%r5313, [%rd96+20];
	@%p163 bra 	$L__BB0_210;
	shl.b32 	%r2751, %r5312, %r695;
	shr.u32 	%r2752, %r5313, %r696;
	add.s32 	%r5312, %r2752, %r2751;
	shl.b32 	%r2753, %r5313, %r695;
	ld.local.u32 	%r2754, [%rd96+16];
	shr.u32 	%r2755, %r2754, %r696;
	add.s32 	%r5313, %r2755, %r2753;
$L__BB0_210:
	setp.lt.s32 	%p164, %r693, 0;
	shr.u32 	%r2756, %r5312, 30;
	shf.l.wrap.b32 	%r2757, %r5313, %r5312, 2;
	shl.b32 	%r2758, %r5313, 2;
	shr.u32 	%r2759, %r2757, 31;
	add.s32 	%r2760, %r2759, %r2756;
	neg.s32 	%r2761, %r2760;
	selp.b32 	%r5314, %r2761, %r2760, %p164;
	xor.b32  	%r2762, %r2757, %r693;
	shr.s32 	%r2763, %r2757, 31;
	xor.b32  	%r2764, %r2763, %r2757;
	xor.b32  	%r2765, %r2763, %r2758;
	cvt.u64.u32 	%rd608, %r2764;
	shl.b64 	%rd609, %rd608, 32;
	cvt.u64.u32 	%rd610, %r2765;
	or.b64  	%rd611, %rd609, %rd610;
	cvt.rn.f64.s64 	%fd498, %rd611;
	mul.f64 	%fd499, %fd498, 0d3BF921FB54442D19;
	cvt.rn.f32.f64 	%f739, %fd499;
	neg.f32 	%f740, %f739;
	setp.lt.s32 	%p165, %r2762, 0;
	selp.f32 	%f2613, %f740, %f739, %p165;
$L__BB0_211:
	setp.eq.f32 	%p166, %f15, 0f7F800000;
	setp.ltu.f32 	%p167, %f15, 0f47CE4780;
	mul.rn.f32 	%f741, %f2613, %f2613;
	and.b32  	%r2766, %r5314, 1;
	setp.eq.b32 	%p168, %r2766, 1;
	selp.f32 	%f742, 0f3F800000, %f2613, %p168;
	fma.rn.f32 	%f743, %f741, %f742, 0f00000000;
	fma.rn.f32 	%f744, %f741, 0f37CBAC00, 0fBAB607ED;
	selp.f32 	%f745, %f744, 0fB94D4153, %p168;
	selp.f32 	%f746, 0f3D2AAABB, 0f3C0885E4, %p168;
	fma.rn.f32 	%f747, %f745, %f741, %f746;
	selp.f32 	%f748, 0fBEFFFFFF, 0fBE2AAAA8, %p168;
	fma.rn.f32 	%f749, %f747, %f741, %f748;
	fma.rn.f32 	%f750, %f749, %f743, %f742;
	and.b32  	%r2767, %r5314, 2;
	setp.eq.s32 	%p169, %r2767, 0;
	mov.f32 	%f751, 0f00000000;
	sub.f32 	%f752, %f751, %f750;
	selp.f32 	%f753, %f750, %f752, %p169;
	cvt.f64.f32 	%fd500, %f753;
	mul.f64 	%fd501, %fd34, 0d401921FB54442D18;
	mul.f64 	%fd502, %fd501, %fd500;
	fma.rn.f64 	%fd503, %fd502, 0d4024000000000000, %fd35;
	add.f64 	%fd504, %fd33, 0d0000000000000000;
	add.f64 	%fd36, %fd504, %fd503;
	ld.local.f64 	%fd37, [%rd12+40];
	mul.f64 	%fd505, %fd1945, %fd37;
	fma.rn.f64 	%fd38, %fd1945, %fd37, %fd505;
	or.pred  	%p170, %p167, %p166;
	selp.b32 	%r5318, %r5358, 0, %p167;
	selp.f32 	%f2614, %f2624, %f63, %p167;
	@%p170 bra 	$L__BB0_217;
	mov.b64 	%rd1746, 0;
	mov.b32 	%r5315, 0;
$L__BB0_213:
	.pragma "nounroll";
	mul.wide.u32 	%rd613, %r5315, 4;
	mov.u64 	%rd614, __cudart_i2opi_f;
	add.s64 	%rd615, %rd614, %rd613;
	ld.global.nc.u32 	%r2769, [%rd615];
	mad.wide.u32 	%rd616, %r2769, %r698, %rd1746;
	shr.u64 	%rd1746, %rd616, 32;
	add.s64 	%rd617, %rd1, %rd613;
	st.local.u32 	[%rd617], %rd616;
	add.s32 	%r5315, %r5315, 1;
	setp.ne.s32 	%p171, %r5315, 6;
	@%p171 bra 	$L__BB0_213;
	setp.eq.s32 	%p172, %r699, 0;
	st.local.u32 	[%rd1+24], %rd1746;
	ld.local.u32 	%r5316, [%rd97+24];
	ld.local.u32 	%r5317, [%rd97+20];
	@%p172 bra 	$L__BB0_216;
	shl.b32 	%r2770, %r5316, %r699;
	shr.u32 	%r2771, %r5317, %r700;
	add.s32 	%r5316, %r2771, %r2770;
	shl.b32 	%r2772, %r5317, %r699;
	ld.local.u32 	%r2773, [%rd97+16];
	shr.u32 	%r2774, %r2773, %r700;
	add.s32 	%r5317, %r2774, %r2772;
$L__BB0_216:
	setp.lt.s32 	%p173, %r697, 0;
	shr.u32 	%r2775, %r5316, 30;
	shf.l.wrap.b32 	%r2776, %r5317, %r5316, 2;
	shl.b32 	%r2777, %r5317, 2;
	shr.u32 	%r2778, %r2776, 31;
	add.s32 	%r2779, %r2778, %r2775;
	neg.s32 	%r2780, %r2779;
	selp.b32 	%r5318, %r2780, %r2779, %p173;
	xor.b32  	%r2781, %r2776, %r697;
	shr.s32 	%r2782, %r2776, 31;
	xor.b32  	%r2783, %r2782, %r2776;
	xor.b32  	%r2784, %r2782, %r2777;
	cvt.u64.u32 	%rd618, %r2783;
	shl.b64 	%rd619, %rd618, 32;
	cvt.u64.u32 	%rd620, %r2784;
	or.b64  	%rd621, %rd619, %rd620;
	cvt.rn.f64.s64 	%fd506, %rd621;
	mul.f64 	%fd507, %fd506, 0d3BF921FB54442D19;
	cvt.rn.f32.f64 	%f754, %fd507;
	neg.f32 	%f755, %f754;
	setp.lt.s32 	%p174, %r2781, 0;
	selp.f32 	%f2614, %f755, %f754, %p174;
$L__BB0_217:
	setp.eq.f32 	%p175, %f21, 0f7F800000;
	setp.ltu.f32 	%p176, %f21, 0f47CE4780;
	mul.rn.f32 	%f756, %f2614, %f2614;
	and.b32  	%r2785, %r5318, 1;
	setp.eq.b32 	%p177, %r2785, 1;
	selp.f32 	%f757, 0f3F800000, %f2614, %p177;
	fma.rn.f32 	%f758, %f756, %f757, 0f00000000;
	fma.rn.f32 	%f759, %f756, 0f37CBAC00, 0fBAB607ED;
	selp.f32 	%f760, %f759, 0fB94D4153, %p177;
	selp.f32 	%f761, 0f3D2AAABB, 0f3C0885E4, %p177;
	fma.rn.f32 	%f762, %f760, %f756, %f761;
	selp.f32 	%f763, 0fBEFFFFFF, 0fBE2AAAA8, %p177;
	fma.rn.f32 	%f764, %f762, %f756, %f763;
	fma.rn.f32 	%f765, %f764, %f758, %f757;
	and.b32  	%r2786, %r5318, 2;
	setp.eq.s32 	%p178, %r2786, 0;
	mov.f32 	%f766, 0f00000000;
	sub.f32 	%f767, %f766, %f765;
	selp.f32 	%f768, %f765, %f767, %p178;
	cvt.f64.f32 	%fd508, %f768;
	mul.f64 	%fd509, %fd37, 0d401921FB54442D18;
	mul.f64 	%fd510, %fd509, %fd508;
	fma.rn.f64 	%fd511, %fd510, 0d4024000000000000, %fd38;
	add.f64 	%fd39, %fd36, %fd511;
	ld.local.f64 	%fd40, [%rd12+56];
	mul.f64 	%fd512, %fd1952, %fd40;
	fma.rn.f64 	%fd41, %fd1952, %fd40, %fd512;
	or.pred  	%p179, %p176, %p175;
	selp.b32 	%r5322, %r5362, 0, %p176;
	selp.f32 	%f2615, %f2625, %f64, %p176;
	@%p179 bra 	$L__BB0_223;
	mov.b64 	%rd1747, 0;
	mov.b32 	%r5319, 0;
$L__BB0_219:
	.pragma "nounroll";
	mul.wide.u32 	%rd623, %r5319, 4;
	mov.u64 	%rd624, __cudart_i2opi_f;
	add.s64 	%rd625, %rd624, %rd623;
	ld.global.nc.u32 	%r2788, [%rd625];
	mad.wide.u32 	%rd626, %r2788, %r702, %rd1747;
	shr.u64 	%rd1747, %rd626, 32;
	add.s64 	%rd627, %rd1, %rd623;
	st.local.u32 	[%rd627], %rd626;
	add.s32 	%r5319, %r5319, 1;
	setp.ne.s32 	%p180, %r5319, 6;
	@%p180 bra 	$L__BB0_219;
	setp.eq.s32 	%p181, %r703, 0;
	st.local.u32 	[%rd1+24], %rd1747;
	ld.local.u32 	%r5320, [%rd98+24];
	ld.local.u32 	%r5321, [%rd98+20];
	@%p181 bra 	$L__BB0_222;
	shl.b32 	%r2789, %r5320, %r703;
	shr.u32 	%r2790, %r5321, %r704;
	add.s32 	%r5320, %r2790, %r2789;
	shl.b32 	%r2791, %r5321, %r703;
	ld.local.u32 	%r2792, [%rd98+16];
	shr.u32 	%r2793, %r2792, %r704;
	add.s32 	%r5321, %r2793, %r2791;
$L__BB0_222:
	setp.lt.s32 	%p182, %r701, 0;
	shr.u32 	%r2794, %r5320, 30;
	shf.l.wrap.b32 	%r2795, %r5321, %r5320, 2;
	shl.b32 	%r2796, %r5321, 2;
	shr.u32 	%r2797, %r2795, 31;
	add.s32 	%r2798, %r2797, %r2794;
	neg.s32 	%r2799, %r2798;
	selp.b32 	%r5322, %r2799, %r2798, %p182;
	xor.b32  	%r2800, %r2795, %r701;
	shr.s32 	%r2801, %r2795, 31;
	xor.b32  	%r2802, %r2801, %r2795;
	xor.b32  	%r2803, %r2801, %r2796;
	cvt.u64.u32 	%rd628, %r2802;
	shl.b64 	%rd629, %rd628, 32;
	cvt.u64.u32 	%rd630, %r2803;
	or.b64  	%rd631, %rd629, %rd630;
	cvt.rn.f64.s64 	%fd513, %rd631;
	mul.f64 	%fd514, %fd513, 0d3BF921FB54442D19;
	cvt.rn.f32.f64 	%f769, %fd514;
	neg.f32 	%f770, %f769;
	setp.lt.s32 	%p183, %r2800, 0;
	selp.f32 	%f2615, %f770, %f769, %p183;
$L__BB0_223:
	setp.eq.f32 	%p184, %f27, 0f7F800000;
	setp.ltu.f32 	%p185, %f27, 0f47CE4780;
	mul.rn.f32 	%f771, %f2615, %f2615;
	and.b32  	%r2804, %r5322, 1;
	setp.eq.b32 	%p186, %r2804, 1;
	selp.f32 	%f772, 0f3F800000, %f2615, %p186;
	fma.rn.f32 	%f773, %f771, %f772, 0f00000000;
	fma.rn.f32 	%f774, %f771, 0f37CBAC00, 0fBAB607ED;
	selp.f32 	%f775, %f774, 0fB94D4153, %p186;
	selp.f32 	%f776, 0f3D2AAABB, 0f3C0885E4, %p186;
	fma.rn.f32 	%f777, %f775, %f771, %f776;
	selp.f32 	%f778, 0fBEFFFFFF, 0fBE2AAAA8, %p186;
	fma.rn.f32 	%f779, %f777, %f771, %f778;
	fma.rn.f32 	%f780, %f779, %f773, %f772;
	and.b32  	%r2805, %r5322, 2;
	setp.eq.s32 	%p187, %r2805, 0;
	mov.f32 	%f781, 0f00000000;
	sub.f32 	%f782, %f781, %f780;
	selp.f32 	%f783, %f780, %f782, %p187;
	cvt.f64.f32 	%fd515, %f783;
	mul.f64 	%fd516, %fd40, 0d401921FB54442D18;
	mul.f64 	%fd517, %fd516, %fd515;
	fma.rn.f64 	%fd518, %fd517, 0d4024000000000000, %fd41;
	add.f64 	%fd42, %fd39, %fd518;
	ld.local.f64 	%fd43, [%rd12+72];
	mul.f64 	%fd519, %fd1951, %fd43;
	fma.rn.f64 	%fd44, %fd1951, %fd43, %fd519;
	or.pred  	%p188, %p185, %p184;
	selp.b32 	%r5326, %r5366, 0, %p185;
	selp.f32 	%f2616, %f2626, %f65, %p185;
	@%p188 bra 	$L__BB0_229;
	mov.b64 	%rd1748, 0;
	mov.b32 	%r5323, 0;
$L__BB0_225:
	.pragma "nounroll";
	mul.wide.u32 	%rd633, %r5323, 4;
	mov.u64 	%rd634, __cudart_i2opi_f;
	add.s64 	%rd635, %rd634, %rd633;
	ld.global.nc.u32 	%r2807, [%rd635];
	mad.wide.u32 	%rd636, %r2807, %r706, %rd1748;
	shr.u64 	%rd1748, %rd636, 32;
	add.s64 	%rd637, %rd1, %rd633;
	st.local.u32 	[%rd637], %rd636;
	add.s32 	%r5323, %r5323, 1;
	setp.ne.s32 	%p189, %r5323, 6;
	@%p189 bra 	$L__BB0_225;
	setp.eq.s32 	%p190, %r707, 0;
	st.local.u32 	[%rd1+24], %rd1748;
	ld.local.u32 	%r5324, [%rd99+24];
	ld.local.u32 	%r5325, [%rd99+20];
	@%p190 bra 	$L__BB0_228;
	shl.b32 	%r2808, %r5324, %r707;
	shr.u32 	%r2809, %r5325, %r708;
	add.s32 	%r5324, %r2809, %r2808;
	shl.b32 	%r2810, %r5325, %r707;
	ld.local.u32 	%r2811, [%rd99+16];
	shr.u32 	%r2812, %r2811, %r708;
	add.s32 	%r5325, %r2812, %r2810;
$L__BB0_228:
	setp.lt.s32 	%p191, %r705, 0;
	shr.u32 	%r2813, %r5324, 30;
	shf.l.wrap.b32 	%r2814, %r5325, %r5324, 2;
	shl.b32 	%r2815, %r5325, 2;
	shr.u32 	%r2816, %r2814, 31;
	add.s32 	%r2817, %r2816, %r2813;
	neg.s32 	%r2818, %r2817;
	selp.b32 	%r5326, %r2818, %r2817, %p191;
	xor.b32  	%r2819, %r2814, %r705;
	shr.s32 	%r2820, %r2814, 31;
	xor.b32  	%r2821, %r2820, %r2814;
	xor.b32  	%r2822, %r2820, %r2815;
	cvt.u64.u32 	%rd638, %r2821;
	shl.b64 	%rd639, %rd638, 32;
	cvt.u64.u32 	%rd640, %r2822;
	or.b64  	%rd641, %rd639, %rd640;
	cvt.rn.f64.s64 	%fd520, %rd641;
	mul.f64 	%fd521, %fd520, 0d3BF921FB54442D19;
	cvt.rn.f32.f64 	%f784, %fd521;
	neg.f32 	%f785, %f784;
	setp.lt.s32 	%p192, %r2819, 0;
	selp.f32 	%f2616, %f785, %f784, %p192;
$L__BB0_229:
	setp.eq.f32 	%p193, %f33, 0f7F800000;
	setp.ltu.f32 	%p194, %f33, 0f47CE4780;
	mul.rn.f32 	%f786, %f2616, %f2616;
	and.b32  	%r2823, %r5326, 1;
	setp.eq.b32 	%p195, %r2823, 1;
	selp.f32 	%f787, 0f3F800000, %f2616, %p195;
	fma.rn.f32 	%f788, %f786, %f787, 0f00000000;
	fma.rn.f32 	%f789, %f786, 0f37CBAC00, 0fBAB607ED;
	selp.f32 	%f790, %f789, 0fB94D4153, %p195;
	selp.f32 	%f791, 0f3D2AAABB, 0f3C0885E4, %p195;
	fma.rn.f32 	%f792, %f790, %f786, %f791;
	selp.f32 	%f793, 0fBEFFFFFF, 0fBE2AAAA8, %p195;
	fma.rn.f32 	%f794, %f792, %f786, %f793;
	fma.rn.f32 	%f795, %f794, %f788, %f787;
	and.b32  	%r2824, %r5326, 2;
	setp.eq.s32 	%p196, %r2824, 0;
	mov.f32 	%f796, 0f00000000;
	sub.f32 	%f797, %f796, %f795;
	selp.f32 	%f798, %f795, %f797, %p196;
	cvt.f64.f32 	%fd522, %f798;
	mul.f64 	%fd523, %fd43, 0d401921FB54442D18;
	mul.f64 	%fd524, %fd523, %fd522;
	fma.rn.f64 	%fd525, %fd524, 0d4024000000000000, %fd44;
	add.f64 	%fd45, %fd42, %fd525;
	ld.local.f64 	%fd46, [%rd12+88];
	mul.f64 	%fd526, %fd1950, %fd46;
	fma.rn.f64 	%fd47, %fd1950, %fd46, %fd526;
	or.pred  	%p197, %p194, %p193;
	selp.b32 	%r5330, %r5370, 0, %p194;
	selp.f32 	%f2617, %f2627, %f66, %p194;
	@%p197 bra 	$L__BB0_235;
	mov.b64 	%rd1749, 0;
	mov.b32 	%r5327, 0;
$L__BB0_231:
	.pragma "nounroll";
	mul.wide.u32 	%rd643, %r5327, 4;
	mov.u64 	%rd644, __cudart_i2opi_f;
	add.s64 	%rd645, %rd644, %rd643;
	ld.global.nc.u32 	%r2826, [%rd645];
	mad.wide.u32 	%rd646, %r2826, %r710, %rd1749;
	shr.u64 	%rd1749, %rd646, 32;
	add.s64 	%rd647, %rd1, %rd643;
	st.local.u32 	[%rd647], %rd646;
	add.s32 	%r5327, %r5327, 1;
	setp.ne.s32 	%p198, %r5327, 6;
	@%p198 bra 	$L__BB0_231;
	setp.eq.s32 	%p199, %r711, 0;
	st.local.u32 	[%rd1+24], %rd1749;
	ld.local.u32 	%r5328, [%rd100+24];
	ld.local.u32 	%r5329, [%rd100+20];
	@%p199 bra 	$L__BB0_234;
	shl.b32 	%r2827, %r5328, %r711;
	shr.u32 	%r2828, %r5329, %r712;
	add.s32 	%r5328, %r2828, %r2827;
	shl.b32 	%r2829, %r5329, %r711;
	ld.local.u32 	%r2830, [%rd100+16];
	shr.u32 	%r2831, %r2830, %r712;
	add.s32 	%r5329, %r2831, %r2829;
$L__BB0_234:
	setp.lt.s32 	%p200, %r709, 0;
	shr.u32 	%r2832, %r5328, 30;
	shf.l.wrap.b32 	%r2833, %r5329, %r5328, 2;
	shl.b32 	%r2834, %r5329, 2;
	shr.u32 	%r2835, %r2833, 31;
	add.s32 	%r2836, %r2835, %r2832;
	neg.s32 	%r2837, %r2836;
	selp.b32 	%r5330, %r2837, %r2836, %p200;
	xor.b32  	%r2838, %r2833, %r709;
	shr.s32 	%r2839, %r2833, 31;
	xor.b32  	%r2840, %r2839, %r2833;
	xor.b32  	%r2841, %r2839, %r2834;
	cvt.u64.u32 	%rd648, %r2840;
	shl.b64 	%rd649, %rd648, 32;
	cvt.u64.u32 	%rd650, %r2841;
	or.b64  	%rd651, %rd649, %rd650;
	cvt.rn.f64.s64 	%fd527, %rd651;
	mul.f64 	%fd528, %fd527, 0d3BF921FB54442D19;
	cvt.rn.f32.f64 	%f799, %fd528;
	neg.f32 	%f800, %f799;
	setp.lt.s32 	%p201, %r2838, 0;
	selp.f32 	%f2617, %f800, %f799, %p201;
$L__BB0_235:
	setp.eq.f32 	%p202, %f39, 0f7F800000;
	setp.ltu.f32 	%p203, %f39, 0f47CE4780;
	mul.rn.f32 	%f801, %f2617, %f2617;
	and.b32  	%r2842, %r5330, 1;
	setp.eq.b32 	%p204, %r2842, 1;
	selp.f32 	%f802, 0f3F800000, %f2617, %p204;
	fma.rn.f32 	%f803, %f801, %f802, 0f00000000;
	fma.rn.f32 	%f804, %f801, 0f37CBAC00, 0fBAB607ED;
	selp.f32 	%f805, %f804, 0fB94D4153, %p204;
	selp.f32 	%f806, 0f3D2AAABB, 0f3C0885E4, %p204;
	fma.rn.f32 	%f807, %f805, %f801, %f806;
	selp.f32 	%f808, 0fBEFFFFFF, 0fBE2AAAA8, %p204;
	fma.rn.f32 	%f809, %f807, %f801, %f808;
	fma.rn.f32 	%f810, %f809, %f803, %f802;
	and.b32  	%r2843, %r5330, 2;
	setp.eq.s32 	%p205, %r2843, 0;
	mov.f32 	%f811, 0f00000000;
	sub.f32 	%f812, %f811, %f810;
	selp.f32 	%f813, %f810, %f812, %p205;
	cvt.f64.f32 	%fd529, %f813;
	mul.f64 	%fd530, %fd46, 0d401921FB54442D18;
	mul.f64 	%fd531, %fd530, %fd529;
	fma.rn.f64 	%fd532, %fd531, 0d4024000000000000, %fd47;
	add.f64 	%fd48, %fd45, %fd532;
	ld.local.f64 	%fd49, [%rd12+104];
	mul.f64 	%fd533, %fd1949, %fd49;
	fma.rn.f64 	%fd50, %fd1949, %fd49, %fd533;
	or.pred  	%p206, %p203, %p202;
	selp.b32 	%r5334, %r5374, 0, %p203;
	selp.f32 	%f2618, %f2628, %f67, %p203;
	@%p206 bra 	$L__BB0_241;
	mov.b64 	%rd1750, 0;
	mov.b32 	%r5331, 0;
$L__BB0_237:
	.pragma "nounroll";
	mul.wide.u32 	%rd653, %r5331, 4;
	mov.u64 	%rd654, __cudart_i2opi_f;
	add.s64 	%rd655, %rd654, %rd653;
	ld.global.nc.u32 	%r2845, [%rd655];
	mad.wide.u32 	%rd656, %r2845, %r714, %rd1750;
	shr.u64 	%rd1750, %rd656, 32;
	add.s64 	%rd657, %rd1, %rd653;
	st.local.u32 	[%rd657], %rd656;
	add.s32 	%r5331, %r5331, 1;
	setp.ne.s32 	%p207, %r5331, 6;
	@%p207 bra 	$L__BB0_237;
	setp.eq.s32 	%p208, %r715, 0;
	st.local.u32 	[%rd1+24], %rd1750;
	ld.local.u32 	%r5332, [%rd101+24];
	ld.local.u32 	%r5333, [%rd101+20];
	@%p208 bra 	$L__BB0_240;
	shl.b32 	%r2846, %r5332, %r715;
	shr.u32 	%r2847, %r5333, %r716;
	add.s32 	%r5332, %r2847, %r2846;
	shl.b32 	%r2848, %r5333, %r715;
	ld.local.u32 	%r2849, [%rd101+16];
	shr.u32 	%r2850, %r2849, %r716;
	add.s32 	%r5333, %r2850, %r2848;
$L__BB0_240:
	setp.lt.s32 	%p209, %r713, 0;
	shr.u32 	%r2851, %r5332, 30;
	shf.l.wrap.b32 	%r2852, %r5333, %r5332, 2;
	shl.b32 	%r2853, %r5333, 2;
	shr.u32 	%r2854, %r2852, 31;
	add.s32 	%r2855, %r2854, %r2851;
	neg.s32 	%r2856, %r2855;
	selp.b32 	%r5334, %r2856, %r2855, %p209;
	xor.b32  	%r2857, %r2852, %r713;
	shr.s32 	%r2858, %r2852, 31;
	xor.b32  	%r2859, %r2858, %r2852;
	xor.b32  	%r2860, %r2858, %r2853;
	cvt.u64.u32 	%rd658, %r2859;
	shl.b64 	%rd659, %rd658, 32;
	cvt.u64.u32 	%rd660, %r2860;
	or.b64  	%rd661, %rd659, %rd660;
	cvt.rn.f64.s64 	%fd534, %rd661;
	mul.f64 	%fd535, %fd534, 0d3BF921FB54442D19;
	cvt.rn.f32.f64 	%f814, %fd535;
	neg.f32 	%f815, %f814;
	setp.lt.s32 	%p210, %r2857, 0;
	selp.f32 	%f2618, %f815, %f814, %p210;
$L__BB0_241:
	setp.eq.f32 	%p211, %f45, 0f7F800000;
	setp.ltu.f32 	%p212, %f45, 0f47CE4780;
	mul.rn.f32 	%f816, %f2618, %f2618;
	and.b32  	%r2861, %r5334, 1;
	setp.eq.b32 	%p213, %r2861, 1;
	selp.f32 	%f817, 0f3F800000, %f2618, %p213;
	fma.rn.f32 	%f818, %f816, %f817, 0f00000000;
	fma.rn.f32 	%f819, %f816, 0f37CBAC00, 0fBAB607ED;
	selp.f32 	%f820, %f819, 0fB94D4153, %p213;
	selp.f32 	%f821, 0f3D2AAABB, 0f3C0885E4, %p213;
	fma.rn.f32 	%f822, %f820, %f816, %f821;
	selp.f32 	%f823, 0fBEFFFFFF, 0fBE2AAAA8, %p213;
	fma.rn.f32 	%f824, %f822, %f816, %f823;
	fma.rn.f32 	%f825, %f824, %f818, %f817;
	and.b32  	%r2862, %r5334, 2;
	setp.eq.s32 	%p214, %r2862, 0;
	mov.f32 	%f826, 0f00000000;
	sub.f32 	%f827, %f826, %f825;
	selp.f32 	%f828, %f825, %f827, %p214;
	cvt.f64.f32 	%fd536, %f828;
	mul.f64 	%fd537, %fd49, 0d401921FB54442D18;
	mul.f64 	%fd538, %fd537, %fd536;
	fma.rn.f64 	%fd539, %fd538, 0d4024000000000000, %fd50;
	add.f64 	%fd51, %fd48, %fd539;
	ld.local.f64 	%fd52, [%rd12+120];
	mul.f64 	%fd540, %fd1948, %fd52;
	fma.rn.f64 	%fd53, %fd1948, %fd52, %fd540;
	or.pred  	%p215, %p212, %p211;
	selp.b32 	%r5338, %r5378, 0, %p212;
	selp.f32 	%f2619, %f2629, %f68, %p212;
	@%p215 bra 	$L__BB0_247;
	mov.b64 	%rd1751, 0;
	mov.b32 	%r5335, 0;
$L__BB0_243:
	.pragma "nounroll";
	mul.wide.u32 	%rd663, %r5335, 4;
	mov.u64 	%rd664, __cudart_i2opi_f;
	add.s64 	%rd665, %rd664, %rd663;
	ld.global.nc.u32 	%r2864, [%rd665];
	mad.wide.u32 	%rd666, %r2864, %r718, %rd1751;
	shr.u64 	%rd1751, %rd666, 32;
	add.s64 	%rd667, %rd1, %rd663;
	st.local.u32 	[%rd667], %rd666;
	add.s32 	%r5335, %r5335, 1;
	setp.ne.s32 	%p216, %r5335, 6;
	@%p216 bra 	$L__BB0_243;
	setp.eq.s32 	%p217, %r719, 0;
	st.local.u32 	[%rd1+24], %rd1751;
	ld.local.u32 	%r5336, [%rd102+24];
	ld.local.u32 	%r5337, [%rd102+20];
	@%p217 bra 	$L__BB0_246;
	shl.b32 	%r2865, %r5336, %r719;
	shr.u32 	%r2866, %r5337, %r720;
	add.s32 	%r5336, %r2866, %r2865;
	shl.b32 	%r2867, %r5337, %r719;
	ld.local.u32 	%r2868, [%rd102+16];
	shr.u32 	%r2869, %r2868, %r720;
	add.s32 	%r5337, %r2869, %r2867;
$L__BB0_246:
	setp.lt.s32 	%p218, %r717, 0;
	shr.u32 	%r2870, %r5336, 30;
	shf.l.wrap.b32 	%r2871, %r5337, %r5336, 2;
	shl.b32 	%r2872, %r5337, 2;
	shr.u32 	%r2873, %r2871, 31;
	add.s32 	%r2874, %r2873, %r2870;
	neg.s32 	%r2875, %r2874;
	selp.b32 	%r5338, %r2875, %r2874, %p218;
	xor.b32  	%r2876, %r2871, %r717;
	shr.s32 	%r2877, %r2871, 31;
	xor.b32  	%r2878, %r2877, %r2871;
	xor.b32  	%r2879, %r2877, %r2872;
	cvt.u64.u32 	%rd668, %r2878;
	shl.b64 	%rd669, %rd668, 32;
	cvt.u64.u32 	%rd670, %r2879;
	or.b64  	%rd671, %rd669, %rd670;
	cvt.rn.f64.s64 	%fd541, %rd671;
	mul.f64 	%fd542, %fd541, 0d3BF921FB54442D19;
	cvt.rn.f32.f64 	%f829, %fd542;
	neg.f32 	%f830, %f829;
	setp.lt.s32 	%p219, %r2876, 0;
	selp.f32 	%f2619, %f830, %f829, %p219;
$L__BB0_247:
	setp.eq.f32 	%p220, %f51, 0f7F800000;
	setp.ltu.f32 	%p221, %f51, 0f47CE4780;
	mul.rn.f32 	%f831, %f2619, %f2619;
	and.b32  	%r2880, %r5338, 1;
	setp.eq.b32 	%p222, %r2880, 1;
	selp.f32 	%f832, 0f3F800000, %f2619, %p222;
	fma.rn.f32 	%f833, %f831, %f832, 0f00000000;
	fma.rn.f32 	%f834, %f831, 0f37CBAC00, 0fBAB607ED;
	selp.f32 	%f835, %f834, 0fB94D4153, %p222;
	selp.f32 	%f836, 0f3D2AAABB, 0f3C0885E4, %p222;
	fma.rn.f32 	%f837, %f835, %f831, %f836;
	selp.f32 	%f838, 0fBEFFFFFF, 0fBE2AAAA8, %p222;
	fma.rn.f32 	%f839, %f837, %f831, %f838;
	fma.rn.f32 	%f840, %f839, %f833, %f832;
	and.b32  	%r2881, %r5338, 2;
	setp.eq.s32 	%p223, %r2881, 0;
	mov.f32 	%f841, 0f00000000;
	sub.f32 	%f842, %f841, %f840;
	selp.f32 	%f843, %f840, %f842, %p223;
	cvt.f64.f32 	%fd543, %f843;
	mul.f64 	%fd544, %fd52, 0d401921FB54442D18;
	mul.f64 	%fd545, %fd544, %fd543;
	fma.rn.f64 	%fd546, %fd545, 0d4024000000000000, %fd53;
	add.f64 	%fd54, %fd51, %fd546;
	ld.local.f64 	%fd55, [%rd12+136];
	mul.f64 	%fd547, %fd1947, %fd55;
	fma.rn.f64 	%fd56, %fd1947, %fd55, %fd547;
	or.pred  	%p224, %p221, %p220;
	selp.b32 	%r5342, %r5382, 0, %p221;
	selp.f32 	%f2620, %f2630, %f69, %p221;
	@%p224 bra 	$L__BB0_253;
	mov.b64 	%rd1752, 0;
	mov.b32 	%r5339, 0;
$L__BB0_249:
	.pragma "nounroll";
	mul.wide.u32 	%rd673, %r5339, 4;
	mov.u64 	%rd674, __cudart_i2opi_f;
	add.s64 	%rd675, %rd674, %rd673;
	ld.global.nc.u32 	%r2883, [%rd675];
	mad.wide.u32 	%rd676, %r2883, %r722, %rd1752;
	shr.u64 	%rd1752, %rd676, 32;
	add.s64 	%rd677, %rd1, %rd673;
	st.local.u32 	[%rd677], %rd676;
	add.s32 	%r5339, %r5339, 1;
	setp.ne.s32 	%p225, %r5339, 6;
	@%p225 bra 	$L__BB0_249;
	setp.eq.s32 	%p226, %r723, 0;
	st.local.u32 	[%rd1+24], %rd1752;
	ld.local.u32 	%r5340, [%rd103+24];
	ld.local.u32 	%r5341, [%rd103+20];
	@%p226 bra 	$L__BB0_252;
	shl.b32 	%r2884, %r5340, %r723;
	shr.u32 	%r2885, %r5341, %r724;
	add.s32 	%r5340, %r2885, %r2884;
	shl.b32 	%r2886, %r5341, %r723;
	ld.local.u32 	%r2887, [%rd103+16];
	shr.u32 	%r2888, %r2887, %r724;
	add.s32 	%r5341, %r2888, %r2886;
$L__BB0_252:
	setp.lt.s32 	%p227, %r721, 0;
	shr.u32 	%r2889, %r5340, 30;
	shf.l.wrap.b32 	%r2890, %r5341, %r5340, 2;
	shl.b32 	%r2891, %r5341, 2;
	shr.u32 	%r2892, %r2890, 31;
	add.s32 	%r2893, %r2892, %r2889;
	neg.s32 	%r2894, %r2893;
	selp.b32 	%r5342, %r2894, %r2893, %p227;
	xor.b32  	%r2895, %r2890, %r721;
	shr.s32 	%r2896, %r2890, 31;
	xor.b32  	%r2897, %r2896, %r2890;
	xor.b32  	%r2898, %r2896, %r2891;
	cvt.u64.u32 	%rd678, %r2897;
	shl.b64 	%rd679, %rd678, 32;
	cvt.u64.u32 	%rd680, %r2898;
	or.b64  	%rd681, %rd679, %rd680;
	cvt.rn.f64.s64 	%fd548, %rd681;
	mul.f64 	%fd549, %fd548, 0d3BF921FB54442D19;
	cvt.rn.f32.f64 	%f844, %fd549;
	neg.f32 	%f845, %f844;
	setp.lt.s32 	%p228, %r2895, 0;
	selp.f32 	%f2620, %f845, %f844, %p228;
$L__BB0_253:
	setp.eq.f32 	%p229, %f57, 0f7F800000;
	setp.ltu.f32 	%p230, %f57, 0f47CE4780;
	mul.rn.f32 	%f846, %f2620, %f2620;
	and.b32  	%r2899, %r5342, 1;
	setp.eq.b32 	%p231, %r2899, 1;
	selp.f32 	%f847, 0f3F800000, %f2620, %p231;
	fma.rn.f32 	%f848, %f846, %f847, 0f00000000;
	fma.rn.f32 	%f849, %f846, 0f37CBAC00, 0fBAB607ED;
	selp.f32 	%f850, %f849, 0fB94D4153, %p231;
	selp.f32 	%f851, 0f3D2AAABB, 0f3C0885E4, %p231;
	fma.rn.f32 	%f852, %f850, %f846, %f851;
	selp.f32 	%f853, 0fBEFFFFFF, 0fBE2AAAA8, %p231;
	fma.rn.f32 	%f854, %f852, %f846, %f853;
	fma.rn.f32 	%f855, %f854, %f848, %f847;
	and.b32  	%r2900, %r5342, 2;
	setp.eq.s32 	%p232, %r2900, 0;
	mov.f32 	%f856, 0f00000000;
	sub.f32 	%f857, %f856, %f855;
	selp.f32 	%f858, %f855, %f857, %p232;
	cvt.f64.f32 	%fd550, %f858;
	mul.f64 	%fd551, %fd55, 0d401921FB54442D18;
	mul.f64 	%fd552, %fd551, %fd550;
	fma.rn.f64 	%fd553, %fd552, 0d4024000000000000, %fd56;
	add.f64 	%fd57, %fd54, %fd553;
	ld.local.f64 	%fd58, [%rd12+152];
	mul.f64 	%fd554, %fd1946, %fd58;
	fma.rn.f64 	%fd59, %fd1946, %fd58, %fd554;
	or.pred  	%p233, %p230, %p229;
	selp.b32 	%r5346, %r5386, 0, %p230;
	selp.f32 	%f2621, %f2631, %f70, %p230;
	@%p233 bra 	$L__BB0_259;
	mov.b64 	%rd1753, 0;
	mov.b32 	%r5343, 0;
$L__BB0_255:
	.pragma "nounroll";
	mul.wide.u32 	%rd683, %r5343, 4;
	mov.u64 	%rd684, __cudart_i2opi_f;
	add.s64 	%rd685, %rd684, %rd683;
	ld.global.nc.u32 	%r2902, [%rd685];
	mad.wide.u32 	%rd686, %r2902, %r726, %rd1753;
	shr.u64 	%rd1753, %rd686, 32;
	add.s64 	%rd687, %rd1, %rd683;
	st.local.u32 	[%rd687], %rd686;
	add.s32 	%r5343, %r5343, 1;
	setp.ne.s32 	%p234, %r5343, 6;
	@%p234 bra 	$L__BB0_255;
	setp.eq.s32 	%p235, %r727, 0;
	st.local.u32 	[%rd1+24], %rd1753;
	ld.local.u32 	%r5344, [%rd104+24];
	ld.local.u32 	%r5345, [%rd104+20];
	@%p235 bra 	$L__BB0_258;
	shl.b32 	%r2903, %r5344, %r727;
	shr.u32 	%r2904, %r5345, %r728;
	add.s32 	%r5344, %r2904, %r2903;
	shl.b32 	%r2905, %r5345, %r727;
	ld.local.u32 	%r2906, [%rd104+16];
	shr.u32 	%r2907, %r2906, %r728;
	add.s32 	%r5345, %r2907, %r2905;
$L__BB0_258:
	setp.lt.s32 	%p236, %r725, 0;
	shr.u32 	%r2908, %r5344, 30;
	shf.l.wrap.b32 	%r2909, %r5345, %r5344, 2;
	shl.b32 	%r2910, %r5345, 2;
	shr.u32 	%r2911, %r2909, 31;
	add.s32 	%r2912, %r2911, %r2908;
	neg.s32 	%r2913, %r2912;
	selp.b32 	%r5346, %r2913, %r2912, %p236;
	xor.b32  	%r2914, %r2909, %r725;
	shr.s32 	%r2915, %r2909, 31;
	xor.b32  	%r2916, %r2915, %r2909;
	xor.b32  	%r2917, %r2915, %r2910;
	cvt.u64.u32 	%rd688, %r2916;
	shl.b64 	%rd689, %rd688, 32;
	cvt.u64.u32 	%rd690, %r2917;
	or.b64  	%rd691, %rd689, %rd690;
	cvt.rn.f64.s64 	%fd555, %rd691;
	mul.f64 	%fd556, %fd555, 0d3BF921FB54442D19;
	cvt.rn.f32.f64 	%f859, %fd556;
	neg.f32 	%f860, %f859;
	setp.lt.s32 	%p237, %r2914, 0;
	selp.f32 	%f2621, %f860, %f859, %p237;
$L__BB0_259:
	mul.rn.f32 	%f861, %f2621, %f2621;
	and.b32  	%r2918, %r5346, 1;
	setp.eq.b32 	%p238, %r2918, 1;
	selp.f32 	%f862, 0f3F800000, %f2621, %p238;
	fma.rn.f32 	%f863, %f861, %f862, 0f00000000;
	fma.rn.f32 	%f864, %f861, 0f37CBAC00, 0fBAB607ED;
	selp.f32 	%f865, %f864, 0fB94D4153, %p238;
	selp.f32 	%f866, 0f3D2AAABB, 0f3C0885E4, %p238;
	fma.rn.f32 	%f867, %f865, %f861, %f866;
	selp.f32 	%f868, 0fBEFFFFFF, 0fBE2AAAA8, %p238;
	fma.rn.f32 	%f869, %f867, %f861, %f868;
	fma.rn.f32 	%f870, %f869, %f863, %f862;
	and.b32  	%r2919, %r5346, 2;
	setp.eq.s32 	%p239, %r2919, 0;
	mov.f32 	%f871, 0f00000000;
	sub.f32 	%f872, %f871, %f870;
	selp.f32 	%f873, %f870, %f872, %p239;
	cvt.f64.f32 	%fd557, %f873;
	mul.f64 	%fd558, %fd58, 0d401921FB54442D18;
	mul.f64 	%fd559, %fd558, %fd557;
	fma.rn.f64 	%fd560, %fd559, 0d4024000000000000, %fd59;
	add.f64 	%fd561, %fd57, %fd560;
	mul.wide.u32 	%rd692, %r5306, 8;
	add.s64 	%rd693, %rd18, %rd692;
	st.local.f64 	[%rd693], %fd561;
	mov.b64 	%rd694, 0;
	st.local.u64 	[%rd105], %rd694;
	add.s32 	%r5306, %r5306, 1;
	setp.ne.s32 	%p240, %r5306, 10;
	@%p240 bra 	$L__BB0_199;
	setp.ne.s32 	%p241, %r1, 0;
	@%p241 bra 	$L__BB0_332;
	setp.ltu.f32 	%p242, %f3, 0f47CE4780;
	@%p242 bra 	$L__BB0_268;
	setp.eq.f32 	%p243, %f3, 0f7F800000;
	mov.b32 	%r5350, 0;
	mov.f32 	%f2622, %f61;
	@%p243 bra 	$L__BB0_268;
	mov.b64 	%rd1756, 0;
	mov.b32 	%r5347, 0;
	mov.u64 	%rd1754, __cudart_i2opi_f;
	mov.u64 	%rd1755, %rd1;
$L__BB0_264:
	.pragma "nounroll";
	ld.global.nc.u32 	%r2922, [%rd1754];
	mad.wide.u32 	%rd697, %r2922, %r690, %rd1756;
	shr.u64 	%rd1756, %rd697, 32;
	st.local.u32 	[%rd1755], %rd697;
	add.s32 	%r5347, %r5347, 1;
	add.s64 	%rd1755, %rd1755, 4;
	add.s64 	%rd1754, %rd1754, 4;
	setp.ne.s32 	%p244, %r5347, 6;
	@%p244 bra 	$L__BB0_264;
	setp.eq.s32 	%p245, %r691, 0;
	st.local.u32 	[%rd1+24], %rd1756;
	ld.local.u32 	%r5348, [%rd95+24];
	ld.local.u32 	%r5349, [%rd95+20];
	@%p245 bra 	$L__BB0_267;
	shl.b32 	%r2923, %r5348, %r691;
	shr.u32 	%r2924, %r5349, %r692;
	add.s32 	%r5348, %r2924, %r2923;
	shl.b32 	%r2925, %r5349, %r691;
	ld.local.u32 	%r2926, [%rd95+16];
	shr.u32 	%r2927, %r2926, %r692;
	add.s32 	%r5349, %r2927, %r2925;
$L__BB0_267:
	setp.lt.s32 	%p246, %r689, 0;
	shr.u32 	%r2928, %r5348, 30;
	shf.l.wrap.b32 	%r2929, %r5349, %r5348, 2;
	shl.b32 	%r2930, %r5349, 2;
	shr.u32 	%r2931, %r2929, 31;
	add.s32 	%r2932, %r2931, %r2928;
	neg.s32 	%r2933, %r2932;
	selp.b32 	%r5350, %r2933, %r2932, %p246;
	xor.b32  	%r2934, %r2929, %r689;
	shr.s32 	%r2935, %r2929, 31;
	xor.b32  	%r2936, %r2935, %r2929;
	xor.b32  	%r2937, %r2935, %r2930;
	cvt.u64.u32 	%rd698, %r2936;
	shl.b64 	%rd699, %rd698, 32;
	cvt.u64.u32 	%rd700, %r2937;
	or.b64  	%rd701, %rd699, %rd700;
	cvt.rn.f64.s64 	%fd562, %rd701;
	mul.f64 	%fd563, %fd562, 0d3BF921FB54442D19;
	cvt.rn.f32.f64 	%f874, %fd563;
	neg.f32 	%f875, %f874;
	setp.lt.s32 	%p247, %r2934, 0;
	selp.f32 	%f2622, %f875, %f874, %p247;
$L__BB0_268:
	setp.ltu.f32 	%p248, %f9, 0f47CE4780;
	add.s32 	%r2938, %r5350, 1;
	mul.rn.f32 	%f876, %f2622, %f2622;
	and.b32  	%r2939, %r5350, 1;
	setp.eq.b32 	%p249, %r2939, 1;
	selp.f32 	%f877, %f2622, 0f3F800000, %p249;
	fma.rn.f32 	%f878, %f876, %f877, 0f00000000;
	fma.rn.f32 	%f879, %f876, 0f37CBAC00, 0fBAB607ED;
	selp.f32 	%f880, 0fB94D4153, %f879, %p249;
	selp.f32 	%f881, 0f3C0885E4, 0f3D2AAABB, %p249;
	fma.rn.f32 	%f882, %f880, %f876, %f881;
	selp.f32 	%f883, 0fBE2AAAA8, 0fBEFFFFFF, %p249;
	fma.rn.f32 	%f884, %f882, %f876, %f883;
	fma.rn.f32 	%f885, %f884, %f878, %f877;
	and.b32  	%r2940, %r2938, 2;
	setp.eq.s32 	%p250, %r2940, 0;
	mov.f32 	%f886, 0f00000000;
	sub.f32 	%f887, %f886, %f885;
	selp.f32 	%f888, %f885, %f887, %p250;
	cvt.f64.f32 	%fd564, %f888;
	fma.rn.f64 	%fd60, %fd564, 0dC024000000000000, %fd2;
	@%p248 bra 	$L__BB0_275;
	setp.eq.f32 	%p251, %f9, 0f7F800000;
	mov.b32 	%r5354, 0;
	mov.f32 	%f2623, %f62;
	@%p251 bra 	$L__BB0_275;
	mov.b64 	%rd1759, 0;
	mov.b32 	%r5351, 0;
	mov.u64 	%rd1757, __cudart_i2opi_f;
	mov.u64 	%rd1758, %rd1;
$L__BB0_271:
	.pragma "nounroll";
	ld.global.nc.u32 	%r2943, [%rd1757];
	mad.wide.u32 	%rd704, %r2943, %r694, %rd1759;
	shr.u64 	%rd1759, %rd704, 32;
	st.local.u32 	[%rd1758], %rd704;
	add.s32 	%r5351, %r5351, 1;
	add.s64 	%rd1758, %rd1758, 4;
	add.s64 	%rd1757, %rd1757, 4;
	setp.ne.s32 	%p252, %r5351, 6;
	@%p252 bra 	$L__BB0_271;
	setp.eq.s32 	%p253, %r695, 0;
	st.local.u32 	[%rd1+24], %rd1759;
	ld.local.u32 	%r5352, [%rd96+24];
	ld.local.u32 	%r5353, [%rd96+20];
	@%p253 bra 	$L__BB0_274;
	shl.b32 	%r2944, %r5352, %r695;
	shr.u32 	%r2945, %r5353, %r696;
	add.s32 	%r5352, %r2945, %r2944;
	shl.b32 	%r2946, %r5353, %r695;
	ld.local.u32 	%r2947, [%rd96+16];
	shr.u32 	%r2948, %r2947, %r696;
	add.s32 	%r5353, %r2948, %r2946;
$L__BB0_274:
	setp.lt.s32 	%p254, %r693, 0;
	shr.u32 	%r2949, %r5352, 30;
	shf.l.wrap.b32 	%r2950, %r5353, %r5352, 2;
	shl.b32 	%r2951, %r5353, 2;
	shr.u32 	%r2952, %r2950, 31;
	add.s32 	%r2953, %r2952, %r2949;
	neg.s32 	%r2954, %r2953;
	selp.b32 	%r5354, %r2954, %r2953, %p254;
	xor.b32  	%r2955, %r2950, %r693;
	shr.s32 	%r2956, %r2950, 31;
	xor.b32  	%r2957, %r2956, %r2950;
	xor.b32  	%r2958, %r2956, %r2951;
	cvt.u64.u32 	%rd705, %r2957;
	shl.b64 	%rd706, %rd705, 32;
	cvt.u64.u32 	%rd707, %r2958;
	or.b64  	%rd708, %rd706, %rd707;
	cvt.rn.f64.s64 	%fd565, %rd708;
	mul.f64 	%fd566, %fd565, 0d3BF921FB54442D19;
	cvt.rn.f32.f64 	%f889, %fd566;
	neg.f32 	%f890, %f889;
	setp.lt.s32 	%p255, %r2955, 0;
	selp.f32 	%f2623, %f890, %f889, %p255;
$L__BB0_275:
	setp.ltu.f32 	%p256, %f15, 0f47CE4780;
	add.s32 	%r2959, %r5354, 1;
	mul.rn.f32 	%f891, %f2623, %f2623;
	and.b32  	%r2960, %r5354, 1;
	setp.eq.b32 	%p257, %r2960, 1;
	selp.f32 	%f892, %f2623, 0f3F800000, %p257;
	fma.rn.f32 	%f893, %f891, %f892, 0f00000000;
	fma.rn.f32 	%f894, %f891, 0f37CBAC00, 0fBAB607ED;
	selp.f32 	%f895, 0fB94D4153, %f894, %p257;
	selp.f32 	%f896, 0f3C0885E4, 0f3D2AAABB, %p257;
	fma.rn.f32 	%f897, %f895, %f891, %f896;
	selp.f32 	%f898, 0fBE2AAAA8, 0fBEFFFFFF, %p257;
	fma.rn.f32 	%f899, %f897, %f891, %f898;
	fma.rn.f32 	%f900, %f899, %f893, %f892;
	and.b32  	%r2961, %r2959, 2;
	setp.eq.s32 	%p258, %r2961, 0;
	mov.f32 	%f901, 0f00000000;
	sub.f32 	%f902, %f901, %f900;
	selp.f32 	%f903, %f900, %f902, %p258;
	cvt.f64.f32 	%fd567, %f903;
	fma.rn.f64 	%fd568, %fd567, 0dC024000000000000, %fd5;
	add.f64 	%fd569, %fd60, 0d4059000000000000;
	add.f64 	%fd61, %fd569, %fd568;
	@%p256 bra 	$L__BB0_282;
	setp.eq.f32 	%p259, %f15, 0f7F800000;
	mov.b32 	%r5358, 0;
	mov.f32 	%f2624, %f63;
	@%p259 bra 	$L__BB0_282;
	mov.b64 	%rd1762, 0;
	mov.b32 	%r5355, 0;
	mov.u64 	%rd1760, __cudart_i2opi_f;
	mov.u64 	%rd1761, %rd1;
$L__BB0_278:
	.pragma "nounroll";
	ld.global.nc.u32 	%r2964, [%rd1760];
	mad.wide.u32 	%rd711, %r2964, %r698, %rd1762;
	shr.u64 	%rd1762, %rd711, 32;
	st.local.u32 	[%rd1761], %rd711;
	add.s32 	%r5355, %r5355, 1;
	add.s64 	%rd1761, %rd1761, 4;
	add.s64 	%rd1760, %rd1760, 4;
	setp.ne.s32 	%p260, %r5355, 6;
	@%p260 bra 	$L__BB0_278;
	setp.eq.s32 	%p261, %r699, 0;
	st.local.u32 	[%rd1+24], %rd1762;
	ld.local.u32 	%r5356, [%rd97+24];
	ld.local.u32 	%r5357, [%rd97+20];
	@%p261 bra 	$L__BB0_281;
	shl.b32 	%r2965, %r5356, %r699;
	shr.u32 	%r2966, %r5357, %r700;
	add.s32 	%r5356, %r2966, %r2965;
	shl.b32 	%r2967, %r5357, %r699;
	ld.local.u32 	%r2968, [%rd97+16];
	shr.u32 	%r2969, %r2968, %r700;
	add.s32 	%r5357, %r2969, %r2967;
$L__BB0_281:
	setp.lt.s32 	%p262, %r697, 0;
	shr.u32 	%r2970, %r5356, 30;
	shf.l.wrap.b32 	%r2971, %r5357, %r5356, 2;
	shl.b32 	%r2972, %r5357, 2;
	shr.u32 	%r2973, %r2971, 31;
	add.s32 	%r2974, %r2973, %r2970;
	neg.s32 	%r2975, %r2974;
	selp.b32 	%r5358, %r2975, %r2974, %p262;
	xor.b32  	%r2976, %r2971, %r697;
	shr.s32 	%r2977, %r2971, 31;
	xor.b32  	%r2978, %r2977, %r2971;
	xor.b32  	%r2979, %r2977, %r2972;
	cvt.u64.u32 	%rd712, %r2978;
	shl.b64 	%rd713, %rd712, 32;
	cvt.u64.u32 	%rd714, %r2979;
	or.b64  	%rd715, %rd713, %rd714;
	cvt.rn.f64.s64 	%fd570, %rd715;
	mul.f64 	%fd571, %fd570, 0d3BF921FB54442D19;
	cvt.rn.f32.f64 	%f904, %fd571;
	neg.f32 	%f905, %f904;
	setp.lt.s32 	%p263, %r2976, 0;
	selp.f32 	%f2624, %f905, %f904, %p263;
$L__BB0_282:
	setp.ltu.f32 	%p264, %f21, 0f47CE4780;
	add.s32 	%r2980, %r5358, 1;
	mul.rn.f32 	%f906, %f2624, %f2624;
	and.b32  	%r2981, %r5358, 1;
	setp.eq.b32 	%p265, %r2981, 1;
	selp.f32 	%f907, %f2624, 0f3F800000, %p265;
	fma.rn.f32 	%f908, %f906, %f907, 0f00000000;
	fma.rn.f32 	%f909, %f906, 0f37CBAC00, 0fBAB607ED;
	selp.f32 	%f910, 0fB94D4153, %f909, %p265;
	selp.f32 	%f911, 0f3C0885E4, 0f3D2AAABB, %p265;
	fma.rn.f32 	%f912, %f910, %f906, %f911;
	selp.f32 	%f913, 0fBE2AAAA8, 0fBEFFFFFF, %p265;
	fma.rn.f32 	%f914, %f912, %f906, %f913;
	fma.rn.f32 	%f915, %f914, %f908, %f907;
	and.b32  	%r2982, %r2980, 2;
	setp.eq.s32 	%p266, %r2982, 0;
	mov.f32 	%f916, 0f00000000;
	sub.f32 	%f917, %f916, %f915;
	selp.f32 	%f918, %f915, %f917, %p266;
	cvt.f64.f32 	%fd572, %f918;
	fma.rn.f64 	%fd573, %fd572, 0dC024000000000000, %fd8;
	add.f64 	%fd62, %fd61, %fd573;
	@%p264 bra 	$L__BB0_289;
	setp.eq.f32 	%p267, %f21, 0f7F800000;
	mov.b32 	%r5362, 0;
	mov.f32 	%f2625, %f64;
	@%p267 bra 	$L__BB0_289;
	mov.b64 	%rd1765, 0;
	mov.b32 	%r5359, 0;
	mov.u64 	%rd1763, __cudart_i2opi_f;
	mov.u64 	%rd1764, %rd1;
$L__BB0_285:
	.pragma "nounroll";
	ld.global.nc.u32 	%r2985, [%rd1763];
	mad.wide.u32 	%rd718, %r2985, %r702, %rd1765;
	shr.u64 	%rd1765, %rd718, 32;
	st.local.u32 	[%rd1764], %rd718;
	add.s32 	%r5359, %r5359, 1;
	add.s64 	%rd1764, %rd1764, 4;
	add.s64 	%rd1763, %rd1763, 4;
	setp.ne.s32 	%p268, %r5359, 6;
	@%p268 bra 	$L__BB0_285;
	setp.eq.s32 	%p269, %r703, 0;
	st.local.u32 	[%rd1+24], %rd1765;
	ld.local.u32 	%r5360, [%rd98+24];
	ld.local.u32 	%r5361, [%rd98+20];
	@%p269 bra 	$L__BB0_288;
	shl.b32 	%r2986, %r5360, %r703;
	shr.u32 	%r2987, %r5361, %r704;
	add.s32 	%r5360, %r2987, %r2986;
	shl.b32 	%r2988, %r5361, %r703;
	ld.local.u32 	%r2989, [%rd98+16];
	shr.u32 	%r2990, %r2989, %r704;
	add.s32 	%r5361, %r2990, %r2988;
$L__BB0_288:
	setp.lt.s32 	%p270, %r701, 0;
	shr.u32 	%r2991, %r5360, 30;
	shf.l.wrap.b32 	%r2992, %r5361, %r5360, 2;
	shl.b32 	%r2993, %r5361, 2;
	shr.u32 	%r2994, %r2992, 31;
	add.s32 	%r2995, %r2994, %r2991;
	neg.s32 	%r2996, %r2995;
	selp.b32 	%r5362, %r2996, %r2995, %p270;
	xor.b32  	%r2997, %r2992, %r701;
	shr.s32 	%r2998, %r2992, 31;
	xor.b32  	%r2999, %r2998, %r2992;
	xor.b32  	%r3000, %r2998, %r2993;
	cvt.u64.u32 	%rd719, %r2999;
	shl.b64 	%rd720, %rd719, 32;
	cvt.u64.u32 	%rd721, %r3000;
	or.b64  	%rd722, %rd720, %rd721;
	cvt.rn.f64.s64 	%fd574, %rd722;
	mul.f64 	%fd575, %fd574, 0d3BF921FB54442D19;
	cvt.rn.f32.f64 	%f919, %fd575;
	neg.f32 	%f920, %f919;
	setp.lt.s32 	%p271, %r2997, 0;
	selp.f32 	%f2625, %f920, %f919, %p271;
$L__BB0_289:
	setp.ltu.f32 	%p272, %f27, 0f47CE4780;
	add.s32 	%r3001, %r5362, 1;
	mul.rn.f32 	%f921, %f2625, %f2625;
	and.b32  	%r3002, %r5362, 1;
	setp.eq.b32 	%p273, %r3002, 1;
	selp.f32 	%f922, %f2625, 0f3F800000, %p273;
	fma.rn.f32 	%f923, %f921, %f922, 0f00000000;
	fma.rn.f32 	%f924, %f921, 0f37CBAC00, 0fBAB607ED;
	selp.f32 	%f925, 0fB94D4153, %f924, %p273;
	selp.f32 	%f926, 0f3C0885E4, 0f3D2AAABB, %p273;
	fma.rn.f32 	%f927, %f925, %f921, %f926;
	selp.f32 	%f928, 0fBE2AAAA8, 0fBEFFFFFF, %p273;
	fma.rn.f32 	%f929, %f927, %f921, %f928;
	fma.rn.f32 	%f930, %f929, %f923, %f922;
	and.b32  	%r3003, %r3001, 2;
	setp.eq.s32 	%p274, %r3003, 0;
	mov.f32 	%f931, 0f00000000;
	sub.f32 	%f932, %f931, %f930;
	selp.f32 	%f933, %f930, %f932, %p274;
	cvt.f64.f32 	%fd576, %f933;
	fma.rn.f64 	%fd577, %fd576, 0dC024000000000000, %fd11;
	add.f64 	%fd63, %fd62, %fd577;
	@%p272 bra 	$L__BB0_296;
	setp.eq.f32 	%p275, %f27, 0f7F800000;
	mov.b32 	%r5366, 0;
	mov.f32 	%f2626, %f65;
	@%p275 bra 	$L__BB0_296;
	mov.b64 	%rd1768, 0;
	mov.b32 	%r5363, 0;
	mov.u64 	%rd1766, __cudart_i2opi_f;
	mov.u64 	%rd1767, %rd1;
$L__BB0_292:
	.pragma "nounroll";
	ld.global.nc.u32 	%r3006, [%rd1766];
	mad.wide.u32 	%rd725, %r3006, %r706, %rd1768;
	shr.u64 	%rd1768, %rd725, 32;
	st.local.u32 	[%rd1767], %rd725;
	add.s32 	%r5363, %r5363, 1;
	add.s64 	%rd1767, %rd1767, 4;
	add.s64 	%rd1766, %rd1766, 4;
	setp.ne.s32 	%p276, %r5363, 6;
	@%p276 bra 	$L__BB0_292;
	setp.eq.s32 	%p277, %r707, 0;
	st.local.u32 	[%rd1+24], %rd1768;
	ld.local.u32 	%r5364, [%rd99+24];
	ld.local.u32 	%r5365, [%rd99+20];
	@%p277 bra 	$L__BB0_295;
	shl.b32 	%r3007, %r5364, %r707;
	shr.u32 	%r3008, %r5365, %r708;
	add.s32 	%r5364, %r3008, %r3007;
	shl.b32 	%r3009, %r5365, %r707;
	ld.local.u32 	%r3010, [%rd99+16];
	shr.u32 	%r3011, %r3010, %r708;
	add.s32 	%r5365, %r3011, %r3009;
$L__BB0_295:
	setp.lt.s32 	%p278, %r705, 0;
	shr.u32 	%r3012, %r5364, 30;
	shf.l.wrap.b32 	%r3013, %r5365, %r5364, 2;
	shl.b32 	%r3014, %r5365, 2;
	shr.u32 	%r3015, %r3013, 31;
	add.s32 	%r3016, %r3015, %r3012;
	neg.s32 	%r3017, %r3016;
	selp.b32 	%r5366, %r3017, %r3016, %p278;
	xor.b32  	%r3018, %r3013, %r705;
	shr.s32 	%r3019, %r3013, 31;
	xor.b32  	%r3020, %r3019, %r3013;
	xor.b32  	%r3021, %r3019, %r3014;
	cvt.u64.u32 	%rd726, %r3020;
	shl.b64 	%rd727, %rd726, 32;
	cvt.u64.u32 	%rd728, %r3021;
	or.b64  	%rd729, %rd727, %rd728;
	cvt.rn.f64.s64 	%fd578, %rd729;
	mul.f64 	%fd579, %fd578, 0d3BF921FB54442D19;
	cvt.rn.f32.f64 	%f934, %fd579;
	neg.f32 	%f935, %f934;
	setp.lt.s32 	%p279, %r3018, 0;
	selp.f32 	%f2626, %f935, %f934, %p279;
$L__BB0_296:
	setp.ltu.f32 	%p280, %f33, 0f47CE4780;
	add.s32 	%r3022, %r5366, 1;
	mul.rn.f32 	%f936, %f2626, %f2626;
	and.b32  	%r3023, %r5366, 1;
	setp.eq.b32 	%p281, %r3023, 1;
	selp.f32 	%f937, %f2626, 0f3F800000, %p281;
	fma.rn.f32 	%f938, %f936, %f937, 0f00000000;
	fma.rn.f32 	%f939, %f936, 0f37CBAC00, 0fBAB607ED;
	selp.f32 	%f940, 0fB94D4153, %f939, %p281;
	selp.f32 	%f941, 0f3C0885E4, 0f3D2AAABB, %p281;
	fma.rn.f32 	%f942, %f940, %f936, %f941;
	selp.f32 	%f943, 0fBE2AAAA8, 0fBEFFFFFF, %p281;
	fma.rn.f32 	%f944, %f942, %f936, %f943;
	fma.rn.f32 	%f945, %f944, %f938, %f937;
	and.b32  	%r3024, %r3022, 2;
	setp.eq.s32 	%p282, %r3024, 0;
	mov.f32 	%f946, 0f00000000;
	sub.f32 	%f947, %f946, %f945;
	selp.f32 	%f948, %f945, %f947, %p282;
	cvt.f64.f32 	%fd580, %f948;
	fma.rn.f64 	%fd581, %fd580, 0dC024000000000000, %fd14;
	add.f64 	%fd64, %fd63, %fd581;
	@%p280 bra 	$L__BB0_303;
	setp.eq.f32 	%p283, %f33, 0f7F800000;
	mov.b32 	%r5370, 0;
	mov.f32 	%f2627, %f66;
	@%p283 bra 	$L__BB0_303;
	mov.b64 	%rd1771, 0;
	mov.b32 	%r5367, 0;
	mov.u64 	%rd1769, __cudart_i2opi_f;
	mov.u64 	%rd1770, %rd1;
$L__BB0_299:
	.pragma "nounroll";
	ld.global.nc.u32 	%r3027, [%rd1769];
	mad.wide.u32 	%rd732, %r3027, %r710, %rd1771;
	shr.u64 	%rd1771, %rd732, 32;
	st.local.u32 	[%rd1770], %rd732;
	add.s32 	%r5367, %r5367, 1;
	add.s64 	%rd1770, %rd1770, 4;
	add.s64 	%rd1769, %rd1769, 4;
	setp.ne.s32 	%p284, %r5367, 6;
	@%p284 bra 	$L__BB0_299;
	setp.eq.s32 	%p285, %r711, 0;
	st.local.u32 	[%rd1+24], %rd1771;
	ld.local.u32 	%r5368, [%rd100+24];
	ld.local.u32 	%r5369, [%rd100+20];
	@%p285 bra 	$L__BB0_302;
	shl.b32 	%r3028, %r5368, %r711;
	shr.u32 	%r3029, %r5369, %r712;
	add.s32 	%r5368, %r3029, %r3028;
	shl.b32 	%r3030, %r5369, %r711;
	ld.local.u32 	%r3031, [%rd100+16];
	shr.u32 	%r3032, %r3031, %r712;
	add.s32 	%r5369, %r3032, %r3030;
$L__BB0_302:
	setp.lt.s32 	%p286, %r709, 0;
	shr.u32 	%r3033, %r5368, 30;
	shf.l.wrap.b32 	%r3034, %r5369, %r5368, 2;
	shl.b32 	%r3035, %r5369, 2;
	shr.u32 	%r3036, %r3034, 31;
	add.s32 	%r3037, %r3036, %r3033;
	neg.s32 	%r3038, %r3037;
	selp.b32 	%r5370, %r3038, %r3037, %p286;
	xor.b32  	%r3039, %r3034, %r709;
	shr.s32 	%r3040, %r3034, 31;
	xor.b32  	%r3041, %r3040, %r3034;
	xor.b32  	%r3042, %r3040, %r3035;
	cvt.u64.u32 	%rd733, %r3041;
	shl.b64 	%rd734, %rd733, 32;
	cvt.u64.u32 	%rd735, %r3042;
	or.b64  	%rd736, %rd734, %rd735;
	cvt.rn.f64.s64 	%fd582, %rd736;
	mul.f64 	%fd583, %fd582, 0d3BF921FB54442D19;
	cvt.rn.f32.f64 	%f949, %fd583;
	neg.f32 	%f950, %f949;
	setp.lt.s32 	%p287, %r3039, 0;
	selp.f32 	%f2627, %f950, %f949, %p287;
$L__BB0_303:
	setp.ltu.f32 	%p288, %f39, 0f47CE4780;
	add.s32 	%r3043, %r5370, 1;
	mul.rn.f32 	%f951, %f2627, %f2627;
	and.b32  	%r3044, %r5370, 1;
	setp.eq.b32 	%p289, %r3044, 1;
	selp.f32 	%f952, %f2627, 0f3F800000, %p289;
	fma.rn.f32 	%f953, %f951, %f952, 0f00000000;
	fma.rn.f32 	%f954, %f951, 0f37CBAC00, 0fBAB607ED;
	selp.f32 	%f955, 0fB94D4153, %f954, %p289;
	selp.f32 	%f956, 0f3C0885E4, 0f3D2AAABB, %p289;
	fma.rn.f32 	%f957, %f955, %f951, %f956;
	selp.f32 	%f958, 0fBE2AAAA8, 0fBEFFFFFF, %p289;
	fma.rn.f32 	%f959, %f957, %f951, %f958;
	fma.rn.f32 	%f960, %f959, %f953, %f952;
	and.b32  	%r3045, %r3043, 2;
	setp.eq.s32 	%p290, %r3045, 0;
	mov.f32 	%f961, 0f00000000;
	sub.f32 	%f962, %f961, %f960;
	selp.f32 	%f963, %f960, %f962, %p290;
	cvt.f64.f32 	%fd584, %f963;
	fma.rn.f64 	%fd585, %fd584, 0dC024000000000000, %fd17;
	add.f64 	%fd65, %fd64, %fd585;
	@%p288 bra 	$L__BB0_310;
	setp.eq.f32 	%p291, %f39, 0f7F800000;
	mov.b32 	%r5374, 0;
	mov.f32 	%f2628, %f67;
	@%p291 bra 	$L__BB0_310;
	mov.b64 	%rd1774, 0;
	mov.b32 	%r5371, 0;
	mov.u64 	%rd1772, __cudart_i2opi_f;
	mov.u64 	%rd1773, %rd1;
$L__BB0_306:
	.pragma "nounroll";
	ld.global.nc.u32 	%r3048, [%rd1772];
	mad.wide.u32 	%rd739, %r3048, %r714, %rd1774;
	shr.u64 	%rd1774, %rd739, 32;
	st.local.u32 	[%rd1773], %rd739;
	add.s32 	%r5371, %r5371, 1;
	add.s64 	%rd1773, %rd1773, 4;
	add.s64 	%rd1772, %rd1772, 4;
	setp.ne.s32 	%p292, %r5371, 6;
	@%p292 bra 	$L__BB0_306;
	setp.eq.s32 	%p293, %r715, 0;
	st.local.u32 	[%rd1+24], %rd1774;
	ld.local.u32 	%r5372, [%rd101+24];
	ld.local.u32 	%r5373, [%rd101+20];
	@%p293 bra 	$L__BB0_309;
	shl.b32 	%r3049, %r5372, %r715;
	shr.u32 	%r3050, %r5373, %r716;
	add.s32 	%r5372, %r3050, %r3049;
	shl.b32 	%r3051, %r5373, %r715;
	ld.local.u32 	%r3052, [%rd101+16];
	shr.u32 	%r3053, %r3052, %r716;
	add.s32 	%r5373, %r3053, %r3051;
$L__BB0_309:
	setp.lt.s32 	%p294, %r713, 0;
	shr.u32 	%r3054, %r5372, 30;
	shf.l.wrap.b32 	%r3055, %r5373, %r5372, 2;
	shl.b32 	%r3056, %r5373, 2;
	shr.u32 	%r3057, %r3055, 31;
	add.s32 	%r3058, %r3057, %r3054;
	neg.s32 	%r3059, %r3058;
	selp.b32 	%r5374, %r3059, %r3058, %p294;
	xor.b32  	%r3060, %r3055, %r713;
	shr.s32 	%r3061, %r3055, 31;
	xor.b32  	%r3062, %r3061, %r3055;
	xor.b32  	%r3063, %r3061, %r3056;
	cvt.u64.u32 	%rd740, %r3062;
	shl.b64 	%rd741, %rd740, 32;
	cvt.u64.u32 	%rd742, %r3063;
	or.b64  	%rd743, %rd741, %rd742;
	cvt.rn.f64.s64 	%fd586, %rd743;
	mul.f64 	%fd587, %fd586, 0d3BF921FB54442D19;
	cvt.rn.f32.f64 	%f964, %fd587;
	neg.f32 	%f965, %f964;
	setp.lt.s32 	%p295, %r3060, 0;
	selp.f32 	%f2628, %f965, %f964, %p295;
$L__BB0_310:
	setp.ltu.f32 	%p296, %f45, 0f47CE4780;
	add.s32 	%r3064, %r5374, 1;
	mul.rn.f32 	%f966, %f2628, %f2628;
	and.b32  	%r3065, %r5374, 1;
	setp.eq.b32 	%p297, %r3065, 1;
	selp.f32 	%f967, %f2628, 0f3F800000, %p297;
	fma.rn.f32 	%f968, %f966, %f967, 0f00000000;
	fma.rn.f32 	%f969, %f966, 0f37CBAC00, 0fBAB607ED;
	selp.f32 	%f970, 0fB94D4153, %f969, %p297;
	selp.f32 	%f971, 0f3C0885E4, 0f3D2AAABB, %p297;
	fma.rn.f32 	%f972, %f970, %f966, %f971;
	selp.f32 	%f973, 0fBE2AAAA8, 0fBEFFFFFF, %p297;
	fma.rn.f32 	%f974, %f972, %f966, %f973;
	fma.rn.f32 	%f975, %f974, %f968, %f967;
	and.b32  	%r3066, %r3064, 2;
	setp.eq.s32 	%p298, %r3066, 0;
	mov.f32 	%f976, 0f00000000;
	sub.f32 	%f977, %f976, %f975;
	selp.f32 	%f978, %f975, %f977, %p298;
	cvt.f64.f32 	%fd588, %f978;
	fma.rn.f64 	%fd589, %fd588, 0dC024000000000000, %fd20;
	add.f64 	%fd66, %fd65, %fd589;
	@%p296 bra 	$L__BB0_317;
	setp.eq.f32 	%p299, %f45, 0f7F800000;
	mov.b32 	%r5378, 0;
	mov.f32 	%f2629, %f68;
	@%p299 bra 	$L__BB0_317;
	mov.b64 	%rd1777, 0;
	mov.b32 	%r5375, 0;
	mov.u64 	%rd1775, __cudart_i2opi_f;
	mov.u64 	%rd1776, %rd1;
$L__BB0_313:
	.pragma "nounroll";
	ld.global.nc.u32 	%r3069, [%rd1775];
	mad.wide.u32 	%rd746, %r3069, %r718, %rd1777;
	shr.u64 	%rd1777, %rd746, 32;
	st.local.u32 	[%rd1776], %rd746;
	add.s32 	%r5375, %r5375, 1;
	add.s64 	%rd1776, %rd1776, 4;
	add.s64 	%rd1775, %rd1775, 4;
	setp.ne.s32 	%p300, %r5375, 6;
	@%p300 bra 	$L__BB0_313;
	setp.eq.s32 	%p301, %r719, 0;
	st.local.u32 	[%rd1+24], %rd1777;
	ld.local.u32 	%r5376, [%rd102+24];
	ld.local.u32 	%r5377, [%rd102+20];
	@%p301 bra 	$L__BB0_316;
	shl.b32 	%r3070, %r5376, %r719;
	shr.u32 	%r3071, %r5377, %r720;
	add.s32 	%r5376, %r3071, %r3070;
	shl.b32 	%r3072, %r5377, %r719;
	ld.local.u32 	%r3073, [%rd102+16];
	shr.u32 	%r3074, %r3073, %r720;
	add.s32 	%r5377, %r3074, %r3072;
$L__BB0_316:
	setp.lt.s32 	%p302, %r717, 0;
	shr.u32 	%r3075, %r5376, 30;
	shf.l.wrap.b32 	%r3076, %r5377, %r5376, 2;
	shl.b32 	%r3077, %r5377, 2;
	shr.u32 	%r3078, %r3076, 31;
	add.s32 	%r3079, %r3078, %r3075;
	neg.s32 	%r3080, %r3079;
	selp.b32 	%r5378, %r3080, %r3079, %p302;
	xor.b32  	%r3081, %r3076, %r717;
	shr.s32 	%r3082, %r3076, 31;
	xor.b32  	%r3083, %r3082, %r3076;
	xor.b32  	%r3084, %r3082, %r3077;
	cvt.u64.u32 	%rd747, %r3083;
	shl.b64 	%rd748, %rd747, 32;
	cvt.u64.u32 	%rd749, %r3084;
	or.b64  	%rd750, %rd748, %rd749;
	cvt.rn.f64.s64 	%fd590, %rd750;
	mul.f64 	%fd591, %fd590, 0d3BF921FB54442D19;
	cvt.rn.f32.f64 	%f979, %fd591;
	neg.f32 	%f980, %f979;
	setp.lt.s32 	%p303, %r3081, 0;
	selp.f32 	%f2629, %f980, %f979, %p303;
$L__BB0_317:
	setp.ltu.f32 	%p304, %f51, 0f47CE4780;
	add.s32 	%r3085, %r5378, 1;
	mul.rn.f32 	%f981, %f2629, %f2629;
	and.b32  	%r3086, %r5378, 1;
	setp.eq.b32 	%p305, %r3086, 1;
	selp.f32 	%f982, %f2629, 0f3F800000, %p305;
	fma.rn.f32 	%f983, %f981, %f982, 0f00000000;
	fma.rn.f32 	%f984, %f981, 0f37CBAC00, 0fBAB607ED;
	selp.f32 	%f985, 0fB94D4153, %f984, %p305;
	selp.f32 	%f986, 0f3C0885E4, 0f3D2AAABB, %p305;
	fma.rn.f32 	%f987, %f985, %f981, %f986;
	selp.f32 	%f988, 0fBE2AAAA8, 0fBEFFFFFF, %p305;
	fma.rn.f32 	%f989, %f987, %f981, %f988;
	fma.rn.f32 	%f990, %f989, %f983, %f982;
	and.b32  	%r3087, %r3085, 2;
	setp.eq.s32 	%p306, %r3087, 0;
	mov.f32 	%f991, 0f00000000;
	sub.f32 	%f992, %f991, %f990;
	selp.f32 	%f993, %f990, %f992, %p306;
	cvt.f64.f32 	%fd592, %f993;
	fma.rn.f64 	%fd593, %fd592, 0dC024000000000000, %fd23;
	add.f64 	%fd67, %fd66, %fd593;
	@%p304 bra 	$L__BB0_324;
	setp.eq.f32 	%p307, %f51, 0f7F800000;
	mov.b32 	%r5382, 0;
	mov.f32 	%f2630, %f69;
	@%p307 bra 	$L__BB0_324;
	mov.b64 	%rd1780, 0;
	mov.b32 	%r5379, 0;
	mov.u64 	%rd1778, __cudart_i2opi_f;
	mov.u64 	%rd1779, %rd1;
$L__BB0_320:
	.pragma "nounroll";
	ld.global.nc.u32 	%r3090, [%rd1778];
	mad.wide.u32 	%rd753, %r3090, %r722, %rd1780;
	shr.u64 	%rd1780, %rd753, 32;
	st.local.u32 	[%rd1779], %rd753;
	add.s32 	%r5379, %r5379, 1;
	add.s64 	%rd1779, %rd1779, 4;
	add.s64 	%rd1778, %rd1778, 4;
	setp.ne.s32 	%p308, %r5379, 6;
	@%p308 bra 	$L__BB0_320;
	setp.eq.s32 	%p309, %r723, 0;
	st.local.u32 	[%rd1+24], %rd1780;
	ld.local.u32 	%r5380, [%rd103+24];
	ld.local.u32 	%r5381, [%rd103+20];
	@%p309 bra 	$L__BB0_323;
	shl.b32 	%r3091, %r5380, %r723;
	shr.u32 	%r3092, %r5381, %r724;
	add.s32 	%r5380, %r3092, %r3091;
	shl.b32 	%r3093, %r5381, %r723;
	ld.local.u32 	%r3094, [%rd103+16];
	shr.u32 	%r3095, %r3094, %r724;
	add.s32 	%r5381, %r3095, %r3093;
$L__BB0_323:
	setp.lt.s32 	%p310, %r721, 0;
	shr.u32 	%r3096, %r5380, 30;
	shf.l.wrap.b32 	%r3097, %r5381, %r5380, 2;
	shl.b32 	%r3098, %r5381, 2;
	shr.u32 	%r3099, %r3097, 31;
	add.s32 	%r3100, %r3099, %r3096;
	neg.s32 	%r3101, %r3100;
	selp.b32 	%r5382, %r3101, %r3100, %p310;
	xor.b32  	%r3102, %r3097, %r721;
	shr.s32 	%r3103, %r3097, 31;
	xor.b32  	%r3104, %r3103, %r3097;
	xor.b32  	%r3105, %r3103, %r3098;
	cvt.u64.u32 	%rd754, %r3104;
	shl.b64 	%rd755, %rd754, 32;
	cvt.u64.u32 	%rd756, %r3105;
	or.b64  	%rd757, %rd755, %rd756;
	cvt.rn.f64.s64 	%fd594, %rd757;
	mul.f64 	%fd595, %fd594, 0d3BF921FB54442D19;
	cvt.rn.f32.f64 	%f994, %fd595;
	neg.f32 	%f995, %f994;
	setp.lt.s32 	%p311, %r3102, 0;
	selp.f32 	%f2630, %f995, %f994, %p311;
$L__BB0_324:
	setp.ltu.f32 	%p312, %f57, 0f47CE4780;
	add.s32 	%r3106, %r5382, 1;
	mul.rn.f32 	%f996, %f2630, %f2630;
	and.b32  	%r3107, %r5382, 1;
	setp.eq.b32 	%p313, %r3107, 1;
	selp.f32 	%f997, %f2630, 0f3F800000, %p313;
	fma.rn.f32 	%f998, %f996, %f997, 0f00000000;
	fma.rn.f32 	%f999, %f996, 0f37CBAC00, 0fBAB607ED;
	selp.f32 	%f1000, 0fB94D4153, %f999, %p313;
	selp.f32 	%f1001, 0f3C0885E4, 0f3D2AAABB, %p313;
	fma.rn.f32 	%f1002, %f1000, %f996, %f1001;
	selp.f32 	%f1003, 0fBE2AAAA8, 0fBEFFFFFF, %p313;
	fma.rn.f32 	%f1004, %f1002, %f996, %f1003;
	fma.rn.f32 	%f1005, %f1004, %f998, %f997;
	and.b32  	%r3108, %r3106, 2;
	setp.eq.s32 	%p314, %r3108, 0;
	mov.f32 	%f1006, 0f00000000;
	sub.f32 	%f1007, %f1006, %f1005;
	selp.f32 	%f1008, %f1005, %f1007, %p314;
	cvt.f64.f32 	%fd596, %f1008;
	fma.rn.f64 	%fd597, %fd596, 0dC024000000000000, %fd26;
	add.f64 	%fd68, %fd67, %fd597;
	@%p312 bra 	$L__BB0_331;
	setp.eq.f32 	%p315, %f57, 0f7F800000;
	mov.b32 	%r5386, 0;
	mov.f32 	%f2631, %f70;
	@%p315 bra 	$L__BB0_331;
	mov.b64 	%rd1781, 0;
	mov.b32 	%r5383, 0;
	mov.u64 	%rd760, __cudart_i2opi_f;
$L__BB0_327:
	.pragma "nounroll";
	mul.wide.u32 	%rd759, %r5383, 4;
	add.s64 	%rd761, %rd760, %rd759;
	ld.global.nc.u32 	%r3111, [%rd761];
	mad.wide.u32 	%rd762, %r3111, %r726, %rd1781;
	shr.u64 	%rd1781, %rd762, 32;
	add.s64 	%rd763, %rd1, %rd759;
	st.local.u32 	[%rd763], %rd762;
	add.s32 	%r5383, %r5383, 1;
	setp.ne.s32 	%p316, %r5383, 6;
	@%p316 bra 	$L__BB0_327;
	setp.eq.s32 	%p317, %r727, 0;
	st.local.u32 	[%rd1+24], %rd1781;
	ld.local.u32 	%r5384, [%rd104+24];
	ld.local.u32 	%r5385, [%rd104+20];
	@%p317 bra 	$L__BB0_330;
	shl.b32 	%r3112, %r5384, %r727;
	shr.u32 	%r3113, %r5385, %r728;
	add.s32 	%r5384, %r3113, %r3112;
	shl.b32 	%r3114, %r5385, %r727;
	ld.local.u32 	%r3115, [%rd104+16];
	shr.u32 	%r3116, %r3115, %r728;
	add.s32 	%r5385, %r3116, %r3114;
$L__BB0_330:
	setp.lt.s32 	%p318, %r725, 0;
	shr.u32 	%r3117, %r5384, 30;
	shf.l.wrap.b32 	%r3118, %r5385, %r5384, 2;
	shl.b32 	%r3119, %r5385, 2;
	shr.u32 	%r3120, %r3118, 31;
	add.s32 	%r3121, %r3120, %r3117;
	neg.s32 	%r3122, %r3121;
	selp.b32 	%r5386, %r3122, %r3121, %p318;
	xor.b32  	%r3123, %r3118, %r725;
	shr.s32 	%r3124, %r3118, 31;
	xor.b32  	%r3125, %r3124, %r3118;
	xor.b32  	%r3126, %r3124, %r3119;
	cvt.u64.u32 	%rd764, %r3125;
	shl.b64 	%rd765, %rd764, 32;
	cvt.u64.u32 	%rd766, %r3126;
	or.b64  	%rd767, %rd765, %rd766;
	cvt.rn.f64.s64 	%fd598, %rd767;
	mul.f64 	%fd599, %fd598, 0d3BF921FB54442D19;
	cvt.rn.f32.f64 	%f1009, %fd599;
	neg.f32 	%f1010, %f1009;
	setp.lt.s32 	%p319, %r3123, 0;
	selp.f32 	%f2631, %f1010, %f1009, %p319;
$L__BB0_331:
	add.s32 	%r3127, %r5386, 1;
	mul.rn.f32 	%f1011, %f2631, %f2631;
	and.b32  	%r3128, %r5386, 1;
	setp.eq.b32 	%p320, %r3128, 1;
	selp.f32 	%f1012, %f2631, 0f3F800000, %p320;
	fma.rn.f32 	%f1013, %f1011, %f1012, 0f00000000;
	fma.rn.f32 	%f1014, %f1011, 0f37CBAC00, 0fBAB607ED;
	selp.f32 	%f1015, 0fB94D4153, %f1014, %p320;
	selp.f32 	%f1016, 0f3C0885E4, 0f3D2AAABB, %p320;
	fma.rn.f32 	%f1017, %f1015, %f1011, %f1016;
	selp.f32 	%f1018, 0fBE2AAAA8, 0fBEFFFFFF, %p320;
	fma.rn.f32 	%f1019, %f1017, %f1011, %f1018;
	fma.rn.f32 	%f1020, %f1019, %f1013, %f1012;
	and.b32  	%r3129, %r3127, 2;
	setp.eq.s32 	%p321, %r3129, 0;
	mov.f32 	%f1021, 0f00000000;
	sub.f32 	%f1022, %f1021, %f1020;
	selp.f32 	%f1023, %f1020, %f1022, %p321;
	cvt.f64.f32 	%fd600, %f1023;
	fma.rn.f64 	%fd601, %fd600, 0dC024000000000000, %fd29;
	add.f64 	%fd602, %fd68, %fd601;
	add.u64 	%rd768, %SP, 3440;
	add.u64 	%rd769, %SPL, 3440;
	st.local.v2.f64 	[%rd769], {%fd30, %fd602};
	mov.u64 	%rd770, $str;
	cvta.global.u64 	%rd771, %rd770;
	{ // callseq 0, 0
	.param .b64 param0;
	st.param.b64 	[param0], %rd771;
	.param .b64 param1;
	st.param.b64 	[param1], %rd768;
	.param .b32 retval0;
	call.uni (retval0), 
	vprintf, 
	(
	param0, 
	param1
	);
	ld.param.b32 	%r3130, [retval0];
	} // callseq 0
$L__BB0_332:
	abs.f64 	%fd604, %fd30;
	mul.f64 	%fd69, %fd604, 0d3DDB7CDFD9D7BDBB;
	mov.f64 	%fd1956, 0d416312D000000000;
	mov.b32 	%r5387, 0;
	mov.u32 	%r5388, %r5387;
$L__BB0_333:
	mov.f64 	%fd605, 0d0000000000000000;
	st.local.v2.f64 	[%rd15], {%fd1955, %fd605};
	st.local.v2.f64 	[%rd15+16], {%fd1954, %fd605};
	st.local.v2.f64 	[%rd15+32], {%fd1945, %fd605};
	st.local.v2.f64 	[%rd15+48], {%fd1952, %fd605};
	st.local.v2.f64 	[%rd15+64], {%fd1951, %fd605};
	st.local.v2.f64 	[%rd15+80], {%fd1950, %fd605};
	st.local.v2.f64 	[%rd15+96], {%fd1949, %fd605};
	st.local.v2.f64 	[%rd15+112], {%fd1948, %fd605};
	st.local.v2.f64 	[%rd15+128], {%fd1947, %fd605};
	st.local.v2.f64 	[%rd15+144], {%fd1946, %fd605};
	mul.f64 	%fd606, %fd1955, 0d401921FB54442D18;
	cvt.rn.f32.f64 	%f1024, %fd606;
	abs.f32 	%f121, %f1024;
	mul.f32 	%f1025, %f1024, 0f3F22F983;
	cvt.rni.s32.f32 	%r943, %f1025;
	cvt.rn.f32.s32 	%f1026, %r943;
	fma.rn.f32 	%f1027, %f1026, 0fBFC90FDA, %f1024;
	fma.rn.f32 	%f1028, %f1026, 0fB3A22168, %f1027;
	fma.rn.f32 	%f122, %f1026, 0fA7C234C5, %f1028;
	mov.b32 	%r944, %f1024;
	shr.u32 	%r3134, %r944, 23;
	and.b32  	%r3135, %r3134, 224;
	add.s32 	%r3136, %r3135, -128;
	shl.b32 	%r3137, %r944, 8;
	or.b32  	%r945, %r3137, -2147483648;
	shr.u32 	%r3138, %r3136, 5;
	and.b32  	%r946, %r3134, 31;
	mul.wide.u32 	%rd772, %r3138, 4;
	sub.s64 	%rd186, %rd14, %rd772;
	sub.s32 	%r947, 32, %r946;
	mov.f32 	%f1029, 0f00000000;
	mul.rn.f32 	%f123, %f1024, %f1029;
	mul.f64 	%fd607, %fd1954, 0d401921FB54442D18;
	cvt.rn.f32.f64 	%f1030, %fd607;
	abs.f32 	%f124, %f1030;
	mul.f32 	%f1031, %f1030, 0f3F22F983;
	cvt.rni.s32.f32 	%r948, %f1031;
	cvt.rn.f32.s32 	%f1032, %r948;
	fma.rn.f32 	%f1033, %f1032, 0fBFC90FDA, %f1030;
	fma.rn.f32 	%f1034, %f1032, 0fB3A22168, %f1033;
	fma.rn.f32 	%f125, %f1032, 0fA7C234C5, %f1034;
	mov.b32 	%r949, %f1030;
	shr.u32 	%r3139, %r949, 23;
	and.b32  	%r3140, %r3139, 224;
	add.s32 	%r3141, %r3140, -128;
	shl.b32 	%r3142, %r949, 8;
	or.b32  	%r950, %r3142, -2147483648;
	shr.u32 	%r3143, %r3141, 5;
	and.b32  	%r951, %r3139, 31;
	mul.wide.u32 	%rd773, %r3143, 4;
	sub.s64 	%rd187, %rd14, %rd773;
	sub.s32 	%r952, 32, %r951;
	mul.rn.f32 	%f126, %f1030, %f1029;
	mul.f64 	%fd608, %fd1945, 0d401921FB54442D18;
	cvt.rn.f32.f64 	%f1035, %fd608;
	abs.f32 	%f127, %f1035;
	mul.f32 	%f1036, %f1035, 0f3F22F983;
	cvt.rni.s32.f32 	%r953, %f1036;
	cvt.rn.f32.s32 	%f1037, %r953;
	fma.rn.f32 	%f1038, %f1037, 0fBFC90FDA, %f1035;
	fma.rn.f32 	%f1039, %f1037, 0fB3A22168, %f1038;
	fma.rn.f32 	%f128, %f1037, 0fA7C234C5, %f1039;
	mov.b32 	%r954, %f1035;
	shr.u32 	%r3144, %r954, 23;
	and.b32  	%r3145, %r3144, 224;
	add.s32 	%r3146, %r3145, -128;
	shl.b32 	%r3147, %r954, 8;
	or.b32  	%r955, %r3147, -2147483648;
	shr.u32 	%r3148, %r3146, 5;
	and.b32  	%r956, %r3144, 31;
	mul.wide.u32 	%rd774, %r3148, 4;
	sub.s64 	%rd188, %rd14, %rd774;
	sub.s32 	%r957, 32, %r956;
	mul.rn.f32 	%f129, %f1035, %f1029;
	mul.f64 	%fd609, %fd1952, 0d401921FB54442D18;
	cvt.rn.f32.f64 	%f1040, %fd609;
	abs.f32 	%f130, %f1040;
	mul.f32 	%f1041, %f1040, 0f3F22F983;
	cvt.rni.s32.f32 	%r958, %f1041;
	cvt.rn.f32.s32 	%f1042, %r958;
	fma.rn.f32 	%f1043, %f1042, 0fBFC90FDA, %f1040;
	fma.rn.f32 	%f1044, %f1042, 0fB3A22168, %f1043;
	fma.rn.f32 	%f131, %f1042, 0fA7C234C5, %f1044;
	mov.b32 	%r959, %f1040;
	shr.u32 	%r3149, %r959, 23;
	and.b32  	%r3150, %r3149, 224;
	add.s32 	%r3151, %r3150, -128;
	shl.b32 	%r3152, %r959, 8;
	or.b32  	%r960, %r3152, -2147483648;
	shr.u32 	%r3153, %r3151, 5;
	and.b32  	%r961, %r3149, 31;
	mul.wide.u32 	%rd775, %r3153, 4;
	sub.s64 	%rd189, %rd14, %rd775;
	sub.s32 	%r962, 32, %r961;
	mul.rn.f32 	%f132, %f1040, %f1029;
	mul.f64 	%fd610, %fd1951, 0d401921FB54442D18;
	cvt.rn.f32.f64 	%f1045, %fd610;
	abs.f32 	%f133, %f1045;
	mul.f32 	%f1046, %f1045, 0f3F22F983;
	cvt.rni.s32.f32 	%r963, %f1046;
	cvt.rn.f32.s32 	%f1047, %r963;
	fma.rn.f32 	%f1048, %f1047, 0fBFC90FDA, %f1045;
	fma.rn.f32 	%f1049, %f1047, 0fB3A22168, %f1048;
	fma.rn.f32 	%f134, %f1047, 0fA7C234C5, %f1049;
	mov.b32 	%r964, %f1045;
	shr.u32 	%r3154, %r964, 23;
	and.b32  	%r3155, %r3154, 224;
	add.s32 	%r3156, %r3155, -128;
	shl.b32 	%r3157, %r964, 8;
	or.b32  	%r965, %r3157, -2147483648;
	shr.u32 	%r3158, %r3156, 5;
	and.b32  	%r966, %r3154, 31;
	mul.wide.u32 	%rd776, %r3158, 4;
	sub.s64 	%rd190, %rd14, %rd776;
	sub.s32 	%r967, 32, %r966;
	mul.rn.f32 	%f135, %f1045, %f1029;
	mul.f64 	%fd611, %fd1950, 0d401921FB54442D18;
	cvt.rn.f32.f64 	%f1050, %fd611;
	abs.f32 	%f136, %f1050;
	mul.f32 	%f1051, %f1050, 0f3F22F983;
	cvt.rni.s32.f32 	%r968, %f1051;
	cvt.rn.f32.s32 	%f1052, %r968;
	fma.rn.f32 	%f1053, %f1052, 0fBFC90FDA, %f1050;
	fma.rn.f32 	%f1054, %f1052, 0fB3A22168, %f1053;
	fma.rn.f32 	%f137, %f1052, 0fA7C234C5, %f1054;
	mov.b32 	%r969, %f1050;
	shr.u32 	%r3159, %r969, 23;
	and.b32  	%r3160, %r3159, 224;
	add.s32 	%r3161, %r3160, -128;
	shl.b32 	%r3162, %r969, 8;
	or.b32  	%r970, %r3162, -2147483648;
	shr.u32 	%r3163, %r3161, 5;
	and.b32  	%r971, %r3159, 31;
	mul.wide.u32 	%rd777, %r3163, 4;
	sub.s64 	%rd191, %rd14, %rd777;
	sub.s32 	%r972, 32, %r971;
	mul.rn.f32 	%f138, %f1050, %f1029;
	mul.f64 	%fd612, %fd1949, 0d401921FB54442D18;
	cvt.rn.f32.f64 	%f1055, %fd612;
	abs.f32 	%f139, %f1055;
	mul.f32 	%f1056, %f1055, 0f3F22F983;
	cvt.rni.s32.f32 	%r973, %f1056;
	cvt.rn.f32.s32 	%f1057, %r973;
	fma.rn.f32 	%f1058, %f1057, 0fBFC90FDA, %f1055;
	fma.rn.f32 	%f1059, %f1057, 0fB3A22168, %f1058;
	fma.rn.f32 	%f140, %f1057, 0fA7C234C5, %f1059;
	mov.b32 	%r974, %f1055;
	shr.u32 	%r3164, %r974, 23;
	and.b32  	%r3165, %r3164, 224;
	add.s32 	%r3166, %r3165, -128;
	shl.b32 	%r3167, %r974, 8;
	or.b32  	%r975, %r3167, -2147483648;
	shr.u32 	%r3168, %r3166, 5;
	and.b32  	%r976, %r3164, 31;
	mul.wide.u32 	%rd778, %r3168, 4;
	sub.s64 	%rd192, %rd14, %rd778;
	sub.s32 	%r977, 32, %r976;
	mul.rn.f32 	%f141, %f1055, %f1029;
	mul.f64 	%fd613, %fd1948, 0d401921FB54442D18;
	cvt.rn.f32.f64 	%f1060, %fd613;
	abs.f32 	%f142, %f1060;
	mul.f32 	%f1061, %f1060, 0f3F22F983;
	cvt.rni.s32.f32 	%r978, %f1061;
	cvt.rn.f32.s32 	%f1062, %r978;
	fma.rn.f32 	%f1063, %f1062, 0fBFC90FDA, %f1060;
	fma.rn.f32 	%f1064, %f1062, 0fB3A22168, %f1063;
	fma.rn.f32 	%f143, %f1062, 0fA7C234C5, %f1064;
	mov.b32 	%r979, %f1060;
	shr.u32 	%r3169, %r979, 23;
	and.b32  	%r3170, %r3169, 224;
	add.s32 	%r3171, %r3170, -128;
	shl.b32 	%r3172, %r979, 8;
	or.b32  	%r980, %r3172, -2147483648;
	shr.u32 	%r3173, %r3171, 5;
	and.b32  	%r981, %r3169, 31;
	mul.wide.u32 	%rd779, %r3173, 4;
	sub.s64 	%rd193, %rd14, %rd779;
	sub.s32 	%r982, 32, %r981;
	mul.rn.f32 	%f144, %f1060, %f1029;
	mul.f64 	%fd614, %fd1947, 0d401921FB54442D18;
	cvt.rn.f32.f64 	%f1065, %fd614;
	abs.f32 	%f145, %f1065;
	mul.f32 	%f1066, %f1065, 0f3F22F983;
	cvt.rni.s32.f32 	%r983, %f1066;
	cvt.rn.f32.s32 	%f1067, %r983;
	fma.rn.f32 	%f1068, %f1067, 0fBFC90FDA, %f1065;
	fma.rn.f32 	%f1069, %f1067, 0fB3A22168, %f1068;
	fma.rn.f32 	%f146, %f1067, 0fA7C234C5, %f1069;
	mov.b32 	%r984, %f1065;
	shr.u32 	%r3174, %r984, 23;
	and.b32  	%r3175, %r3174, 224;
	add.s32 	%r3176, %r3175, -128;
	shl.b32 	%r3177, %r984, 8;
	or.b32  	%r985, %r3177, -2147483648;
	shr.u32 	%r3178, %r3176, 5;
	and.b32  	%r986, %r3174, 31;
	mul.wide.u32 	%rd780, %r3178, 4;
	sub.s64 	%rd194, %rd14, %rd780;
	sub.s32 	%r987, 32, %r986;
	mul.rn.f32 	%f147, %f1065, %f1029;
	mul.f64 	%fd615, %fd1946, 0d401921FB54442D18;
	cvt.rn.f32.f64 	%f1070, %fd615;
	abs.f32 	%f148, %f1070;
	mul.f32 	%f1071, %f1070, 0f3F22F983;
	cvt.rni.s32.f32 	%r988, %f1071;
	cvt.rn.f32.s32 	%f1072, %r988;
	fma.rn.f32 	%f1073, %f1072, 0fBFC90FDA, %f1070;
	fma.rn.f32 	%f1074, %f1072, 0fB3A22168, %f1073;
	fma.rn.f32 	%f149, %f1072, 0fA7C234C5, %f1074;
	mov.b32 	%r989, %f1070;
	shr.u32 	%r3179, %r989, 23;
	and.b32  	%r3180, %r3179, 224;
	add.s32 	%r3181, %r3180, -128;
	shl.b32 	%r3182, %r989, 8;
	or.b32  	%r990, %r3182, -2147483648;
	shr.u32 	%r3183, %r3181, 5;
	and.b32  	%r991, %r3179, 31;
	mul.wide.u32 	%rd781, %r3183, 4;
	sub.s64 	%rd195, %rd14, %rd781;
	sub.s32 	%r992, 32, %r991;
	mul.rn.f32 	%f150, %f1070, %f1029;
	mov.b32 	%r5389, 0;
$L__BB0_334:
	setp.eq.f32 	%p322, %f121, 0f7F800000;
	setp.ltu.f32 	%p323, %f121, 0f47CE4780;
	mul.wide.u32 	%rd782, %r5389, 16;
	add.s64 	%rd783, %rd15, 8;
	add.s64 	%rd196, %rd783, %rd782;
	mov.b64 	%rd784, 4607182418800017408;
	st.local.u64 	[%rd196], %rd784;
	ld.local.f64 	%fd82, [%rd15+8];
	mul.f64 	%fd616, %fd1955, %fd82;
	fma.rn.f64 	%fd83, %fd1955, %fd82, %fd616;
	or.pred  	%p324, %p323, %p322;
	selp.b32 	%r5393, %r943, 0, %p323;
	selp.f32 	%f2632, %f122, %f123, %p323;
	@%p324 bra 	$L__BB0_340;
	mov.b64 	%rd1784, 0;
	mov.b32 	%r5390, 0;
	mov.u64 	%rd1782, __cudart_i2opi_f;
	mov.u64 	%rd1783, %rd14;
$L__BB0_336:
	.pragma "nounroll";
	ld.global.nc.u32 	%r3185, [%rd1782];
	mad.wide.u32 	%rd787, %r3185, %r945, %rd1784;
	shr.u64 	%rd1784, %rd787, 32;
	st.local.u32 	[%rd1783], %rd787;
	add.s32 	%r5390, %r5390, 1;
	add.s64 	%rd1783, %rd1783, 4;
	add.s64 	%rd1782, %rd1782, 4;
	setp.ne.s32 	%p325, %r5390, 6;
	@%p325 bra 	$L__BB0_336;
	setp.eq.s32 	%p326, %r946, 0;
	st.local.u32 	[%rd14+24], %rd1784;
	ld.local.u32 	%r5391, [%rd186+24];
	ld.local.u32 	%r5392, [%rd186+20];
	@%p326 bra 	$L__BB0_339;
	shl.b32 	%r3186, %r5391, %r946;
	shr.u32 	%r3187, %r5392, %r947;
	add.s32 	%r5391, %r3187, %r3186;
	shl.b32 	%r3188, %r5392, %r946;
	ld.local.u32 	%r3189, [%rd186+16];
	shr.u32 	%r3190, %r3189, %r947;
	add.s32 	%r5392, %r3190, %r3188;
$L__BB0_339:
	setp.lt.s32 	%p327, %r944, 0;
	shr.u32 	%r3191, %r5391, 30;
	shf.l.wrap.b32 	%r3192, %r5392, %r5391, 2;
	shl.b32 	%r3193, %r5392, 2;
	shr.u32 	%r3194, %r3192, 31;
	add.s32 	%r3195, %r3194, %r3191;
	neg.s32 	%r3196, %r3195;
	selp.b32 	%r5393, %r3196, %r3195, %p327;
	xor.b32  	%r3197, %r3192, %r944;
	shr.s32 	%r3198, %r3192, 31;
	xor.b32  	%r3199, %r3198, %r3192;
	xor.b32  	%r3200, %r3198, %r3193;
	cvt.u64.u32 	%rd788, %r3199;
	shl.b64 	%rd789, %rd788, 32;
	cvt.u64.u32 	%rd790, %r3200;
	or.b64  	%rd791, %rd789, %rd790;
	cvt.rn.f64.s64 	%fd617, %rd791;
	mul.f64 	%fd618, %fd617, 0d3BF921FB54442D19;
	cvt.rn.f32.f64 	%f1075, %fd618;
	neg.f32 	%f1076, %f1075;
	setp.lt.s32 	%p328, %r3197, 0;
	selp.f32 	%f2632, %f1076, %f1075, %p328;
$L__BB0_340:
	setp.eq.f32 	%p329, %f124, 0f7F800000;
	setp.ltu.f32 	%p330, %f124, 0f47CE4780;
	mul.rn.f32 	%f1077, %f2632, %f2632;
	and.b32  	%r3201, %r5393, 1;
	setp.eq.b32 	%p331, %r3201, 1;
	selp.f32 	%f1078, 0f3F800000, %f2632, %p331;
	fma.rn.f32 	%f1079, %f1077, %f1078, 0f00000000;
	fma.rn.f32 	%f1080, %f1077, 0f37CBAC00, 0fBAB607ED;
	selp.f32 	%f1081, %f1080, 0fB94D4153, %p331;
	selp.f32 	%f1082, 0f3D2AAABB, 0f3C0885E4, %p331;
	fma.rn.f32 	%f1083, %f1081, %f1077, %f1082;
	selp.f32 	%f1084, 0fBEFFFFFF, 0fBE2AAAA8, %p331;
	fma.rn.f32 	%f1085, %f1083, %f1077, %f1084;
	fma.rn.f32 	%f1086, %f1085, %f1079, %f1078;
	and.b32  	%r3202, %r5393, 2;
	setp.eq.s32 	%p332, %r3202, 0;
	mov.f32 	%f1087, 0f00000000;
	sub.f32 	%f1088, %f1087, %f1086;
	selp.f32 	%f1089, %f1086, %f1088, %p332;
	cvt.f64.f32 	%fd619, %f1089;
	mul.f64 	%fd620, %fd82, 0d401921FB54442D18;
	mul.f64 	%fd621, %fd620, %fd619;
	fma.rn.f64 	%fd84, %fd621, 0d4024000000000000, %fd83;
	ld.local.f64 	%fd85, [%rd15+24];
	mul.f64 	%fd622, %fd1954, %fd85;
	fma.rn.f64 	%fd86, %fd1954, %fd85, %fd622;
	or.pred  	%p333, %p330, %p329;
	selp.b32 	%r5397, %r948, 0, %p330;
	selp.f32 	%f2633, %f125, %f126, %p330;
	@%p333 bra 	$L__BB0_346;
	mov.b64 	%rd1785, 0;
	mov.b32 	%r5394, 0;
$L__BB0_342:
	.pragma "nounroll";
	mul.wide.u32 	%rd793, %r5394, 4;
	mov.u64 	%rd794, __cudart_i2opi_f;
	add.s64 	%rd795, %rd794, %rd793;
	ld.global.nc.u32 	%r3204, [%rd795];
	mad.wide.u32 	%rd796, %r3204, %r950, %rd1785;
	shr.u64 	%rd1785, %rd796, 32;
	add.s64 	%rd797, %rd14, %rd793;
	st.local.u32 	[%rd797], %rd796;
	add.s32 	%r5394, %r5394, 1;
	setp.ne.s32 	%p334, %r5394, 6;
	@%p334 bra 	$L__BB0_342;
	setp.eq.s32 	%p335, %r951, 0;
	st.local.u32 	[%rd14+24], %rd1785;
	ld.local.u32 	%r5395, [%rd187+24];
	ld.local.u32 	%r5396, [%rd187+20];
	@%p335 bra 	$L__BB0_345;
	shl.b32 	%r3205, %r5395, %r951;
	shr.u32 	%r3206, %r5396, %r952;
	add.s32 	%r5395, %r3206, %r3205;
	shl.b32 	%r3207, %r5396, %r951;
	ld.local.u32 	%r3208, [%rd187+16];
	shr.u32 	%r3209, %r3208, %r952;
	add.s32 	%r5396, %r3209, %r3207;
$L__BB0_345:
	setp.lt.s32 	%p336, %r949, 0;
	shr.u32 	%r3210, %r5395, 30;
	shf.l.wrap.b32 	%r3211, %r5396, %r5395, 2;
	shl.b32 	%r3212, %r5396, 2;
	shr.u32 	%r3213, %r3211, 31;
	add.s32 	%r3214, %r3213, %r3210;
	neg.s32 	%r3215, %r3214;
	selp.b32 	%r5397, %r3215, %r3214, %p336;
	xor.b32  	%r3216, %r3211, %r949;
	shr.s32 	%r3217, %r3211, 31;
	xor.b32  	%r3218, %r3217, %r3211;
	xor.b32  	%r3219, %r3217, %r3212;
	cvt.u64.u32 	%rd798, %r3218;
	shl.b64 	%rd799, %rd798, 32;
	cvt.u64.u32 	%rd800, %r3219;
	or.b64  	%rd801, %rd799, %rd800;
	cvt.rn.f64.s64 	%fd623, %rd801;
	mul.f64 	%fd624, %fd623, 0d3BF921FB54442D19;
	cvt.rn.f32.f64 	%f1090, %fd624;
	neg.f32 	%f1091, %f1090;
	setp.lt.s32 	%p337, %r3216, 0;
	selp.f32 	%f2633, %f1091, %f1090, %p337;
$L__BB0_346:
	setp.eq.f32 	%p338, %f127, 0f7F800000;
	setp.ltu.f32 	%p339, %f127, 0f47CE4780;
	mul.rn.f32 	%f1092, %f2633, %f2633;
	and.b32  	%r3220, %r5397, 1;
	setp.eq.b32 	%p340, %r3220, 1;
	selp.f32 	%f1093, 0f3F800000, %f2633, %p340;
	fma.rn.f32 	%f1094, %f1092, %f1093, 0f00000000;
	fma.rn.f32 	%f1095, %f1092, 0f37CBAC00, 0fBAB607ED;
	selp.f32 	%f1096, %f1095, 0fB94D4153, %p340;
	selp.f32 	%f1097, 0f3D2AAABB, 0f3C0885E4, %p340;
	fma.rn.f32 	%f1098, %f1096, %f1092, %f1097;
	selp.f32 	%f1099, 0fBEFFFFFF, 0fBE2AAAA8, %p340;
	fma.rn.f32 	%f1100, %f1098, %f1092, %f1099;
	fma.rn.f32 	%f1101, %f1100, %f1094, %f1093;
	and.b32  	%r3221, %r5397, 2;
	setp.eq.s32 	%p341, %r3221, 0;
	mov.f32 	%f1102, 0f00000000;
	sub.f32 	%f1103, %f1102, %f1101;
	selp.f32 	%f1104, %f1101, %f1103, %p341;
	cvt.f64.f32 	%fd625, %f1104;
	mul.f64 	%fd626, %fd85, 0d401921FB54442D18;
	mul.f64 	%fd627, %fd626, %fd625;
	fma.rn.f64 	%fd628, %fd627, 0d4024000000000000, %fd86;
	add.f64 	%fd629, %fd84, 0d0000000000000000;
	add.f64 	%fd87, %fd629, %fd628;
	ld.local.f64 	%fd88, [%rd15+40];
	mul.f64 	%fd630, %fd1945, %fd88;
	fma.rn.f64 	%fd89, %fd1945, %fd88, %fd630;
	or.pred  	%p342, %p339, %p338;
	selp.b32 	%r5401, %r953, 0, %p339;
	selp.f32 	%f2634, %f128, %f129, %p339;
	@%p342 bra 	$L__BB0_352;
	mov.b64 	%rd1786, 0;
	mov.b32 	%r5398, 0;
$L__BB0_348:
	.pragma "nounroll";
	mul.wide.u32 	%rd803, %r5398, 4;
	mov.u64 	%rd804, __cudart_i2opi_f;
	add.s64 	%rd805, %rd804, %rd803;
	ld.global.nc.u32 	%r3223, [%rd805];
	mad.wide.u32 	%rd806, %r3223, %r955, %rd1786;
	shr.u64 	%rd1786, %rd806, 32;
	add.s64 	%rd807, %rd14, %rd803;
	st.local.u32 	[%rd807], %rd806;
	add.s32 	%r5398, %r5398, 1;
	setp.ne.s32 	%p343, %r5398, 6;
	@%p343 bra 	$L__BB0_348;
	setp.eq.s32 	%p344, %r956, 0;
	st.local.u32 	[%rd14+24], %rd1786;
	ld.local.u32 	%r5399, [%rd188+24];
	ld.local.u32 	%r5400, [%rd188+20];
	@%p344 bra 	$L__BB0_351;
	shl.b32 	%r3224, %r5399, %r956;
	shr.u32 	%r3225, %r5400, %r957;
	add.s32 	%r5399, %r3225, %r3224;
	shl.b32 	%r3226, %r5400, %r956;
	ld.local.u32 	%r3227, [%rd188+16];
	shr.u32 	%r3228, %r3227, %r957;
	add.s32 	%r5400, %r3228, %r3226;
$L__BB0_351:
	setp.lt.s32 	%p345, %r954, 0;
	shr.u32 	%r3229, %r5399, 30;
	shf.l.wrap.b32 	%r3230, %r5400, %r5399, 2;
	shl.b32 	%r3231, %r5400, 2;
	shr.u32 	%r3232, %r3230, 31;
	add.s32 	%r3233, %r3232, %r3229;
	neg.s32 	%r3234, %r3233;
	selp.b32 	%r5401, %r3234, %r3233, %p345;
	xor.b32  	%r3235, %r3230, %r954;
	shr.s32 	%r3236, %r3230, 31;
	xor.b32  	%r3237, %r3236, %r3230;
	xor.b32  	%r3238, %r3236, %r3231;
	cvt.u64.u32 	%rd808, %r3237;
	shl.b64 	%rd809, %rd808, 32;
	cvt.u64.u32 	%rd810, %r3238;
	or.b64  	%rd811, %rd809, %rd810;
	cvt.rn.f64.s64 	%fd631, %rd811;
	mul.f64 	%fd632, %fd631, 0d3BF921FB54442D19;
	cvt.rn.f32.f64 	%f1105, %fd632;
	neg.f32 	%f1106, %f1105;
	setp.lt.s32 	%p346, %r3235, 0;
	selp.f32 	%f2634, %f1106, %f1105, %p346;
$L__BB0_352:
	setp.eq.f32 	%p347, %f130, 0f7F800000;
	setp.ltu.f32 	%p348, %f130, 0f47CE4780;
	mul.rn.f32 	%f1107, %f2634, %f2634;
	and.b32  	%r3239, %r5401, 1;
	setp.eq.b32 	%p349, %r3239, 1;
	selp.f32 	%f1108, 0f3F800000, %f2634, %p349;
	fma.rn.f32 	%f1109, %f1107, %f1108, 0f00000000;
	fma.rn.f32 	%f1110, %f1107, 0f37CBAC00, 0fBAB607ED;
	selp.f32 	%f1111, %f1110, 0fB94D4153, %p349;
	selp.f32 	%f1112, 0f3D2AAABB, 0f3C0885E4, %p349;
	fma.rn.f32 	%f1113, %f1111, %f1107, %f1112;
	selp.f32 	%f1114, 0fBEFFFFFF, 0fBE2AAAA8, %p349;
	fma.rn.f32 	%f1115, %f1113, %f1107, %f1114;
	fma.rn.f32 	%f1116, %f1115, %f1109, %f1108;
	and.b32  	%r3240, %r5401, 2;
	setp.eq.s32 	%p350, %r3240, 0;
	mov.f32 	%f1117, 0f00000000;
	sub.f32 	%f1118, %f1117, %f1116;
	selp.f32 	%f1119, %f1116, %f1118, %p350;
	cvt.f64.f32 	%fd633, %f1119;
	mul.f64 	%fd634, %fd88, 0d401921FB54442D18;
	mul.f64 	%fd635, %fd634, %fd633;
	fma.rn.f64 	%fd636, %fd635, 0d4024000000000000, %fd89;
	add.f64 	%fd90, %fd87, %fd636;
	ld.local.f64 	%fd91, [%rd15+56];
	mul.f64 	%fd637, %fd1952, %fd91;
	fma.rn.f64 	%fd92, %fd1952, %fd91, %fd637;
	or.pred  	%p351, %p348, %p347;
	selp.b32 	%r5405, %r958, 0, %p348;
	selp.f32 	%f2635, %f131, %f132, %p348;
	@%p351 bra 	$L__BB0_358;
	mov.b64 	%rd1787, 0;
	mov.b32 	%r5402, 0;
$L__BB0_354:
	.pragma "nounroll";
	mul.wide.u32 	%rd813, %r5402, 4;
	mov.u64 	%rd814, __cudart_i2opi_f;
	add.s64 	%rd815, %rd814, %rd813;
	ld.global.nc.u32 	%r3242, [%rd815];
	mad.wide.u32 	%rd816, %r3242, %r960, %rd1787;
	shr.u64 	%rd1787, %rd816, 32;
	add.s64 	%rd817, %rd14, %rd813;
	st.local.u32 	[%rd817], %rd816;
	add.s32 	%r5402, %r5402, 1;
	setp.ne.s32 	%p352, %r5402, 6;
	@%p352 bra 	$L__BB0_354;
	setp.eq.s32 	%p353, %r961, 0;
	st.local.u32 	[%rd14+24], %rd1787;
	ld.local.u32 	%r5403, [%rd189+24];
	ld.local.u32 	%r5404, [%rd189+20];
	@%p353 bra 	$L__BB0_357;
	shl.b32 	%r3243, %r5403, %r961;
	shr.u32 	%r3244, %r5404, %r962;
	add.s32 	%r5403, %r3244, %r3243;
	shl.b32 	%r3245, %r5404, %r961;
	ld.local.u32 	%r3246, [%rd189+16];
	shr.u32 	%r3247, %r3246, %r962;
	add.s32 	%r5404, %r3247, %r3245;
$L__BB0_357:
	setp.lt.s32 	%p354, %r959, 0;
	shr.u32 	%r3248, %r5403, 30;
	shf.l.wrap.b32 	%r3249, %r5404, %r5403, 2;
	shl.b32 	%r3250, %r5404, 2;
	shr.u32 	%r3251, %r3249, 31;
	add.s32 	%r3252, %r3251, %r3248;
	neg.s32 	%r3253, %r3252;
	selp.b32 	%r5405, %r3253, %r3252, %p354;
	xor.b32  	%r3254, %r3249, %r959;
	shr.s32 	%r3255, %r3249, 31;
	xor.b32  	%r3256, %r3255, %r3249;
	xor.b32  	%r3257, %r3255, %r3250;
	cvt.u64.u32 	%rd818, %r3256;
	shl.b64 	%rd819, %rd818, 32;
	cvt.u64.u32 	%rd820, %r3257;
	or.b64  	%rd821, %rd819, %rd820;
	cvt.rn.f64.s64 	%fd638, %rd821;
	mul.f64 	%fd639, %fd638, 0d3BF921FB54442D19;
	cvt.rn.f32.f64 	%f1120, %fd639;
	neg.f32 	%f1121, %f1120;
	setp.lt.s32 	%p355, %r3254, 0;
	selp.f32 	%f2635, %f1121, %f1120, %p355;
$L__BB0_358:
	setp.eq.f32 	%p356, %f133, 0f7F800000;
	setp.ltu.f32 	%p357, %f133, 0f47CE4780;
	mul.rn.f32 	%f1122, %f2635, %f2635;
	and.b32  	%r3258, %r5405, 1;
	setp.eq.b32 	%p358, %r3258, 1;
	selp.f32 	%f1123, 0f3F800000, %f2635, %p358;
	fma.rn.f32 	%f1124, %f1122, %f1123, 0f00000000;
	fma.rn.f32 	%f1125, %f1122, 0f37CBAC00, 0fBAB607ED;
	selp.f32 	%f1126, %f1125, 0fB94D4153, %p358;
	selp.f32 	%f1127, 0f3D2AAABB, 0f3C0885E4, %p358;
	fma.rn.f32 	%f1128, %f1126, %f1122, %f1127;
	selp.f32 	%f1129, 0fBEFFFFFF, 0fBE2AAAA8, %p358;
	fma.rn.f32 	%f1130, %f1128, %f1122, %f1129;
	fma.rn.f32 	%f1131, %f1130, %f1124, %f1123;
	and.b32  	%r3259, %r5405, 2;
	setp.eq.s32 	%p359, %r3259, 0;
	mov.f32 	%f1132, 0f00000000;
	sub.f32 	%f1133, %f1132, %f1131;
	selp.f32 	%f1134, %f1131, %f1133, %p359;
	cvt.f64.f32 	%fd640, %f1134;
	mul.f64 	%fd641, %fd91, 0d401921FB54442D18;
	mul.f64 	%fd642, %fd641, %fd640;
	fma.rn.f64 	%fd643, %fd642, 0d4024000000000000, %fd92;
	add.f64 	%fd93, %fd90, %fd643;
	ld.local.f64 	%fd94, [%rd15+72];
	mul.f64 	%fd644, %fd1951, %fd94;
	fma.rn.f64 	%fd95, %fd1951, %fd94, %fd644;
	or.pred  	%p360, %p357, %p356;
	selp.b32 	%r5409, %r963, 0, %p357;
	selp.f32 	%f2636, %f134, %f135, %p357;
	@%p360 bra 	$L__BB0_364;
	mov.b64 	%rd1788, 0;
	mov.b32 	%r5406, 0;
$L__BB0_360:
	.pragma "nounroll";
	mul.wide.u32 	%rd823, %r5406, 4;
	mov.u64 	%rd824, __cudart_i2opi_f;
	add.s64 	%rd825, %rd824, %rd823;
	ld.global.nc.u32 	%r3261, [%rd825];
	mad.wide.u32 	%rd826, %r3261, %r965, %rd1788;
	shr.u64 	%rd1788, %rd826, 32;
	add.s64 	%rd827, %rd14, %rd823;
	st.local.u32 	[%rd827], %rd826;
	add.s32 	%r5406, %r5406, 1;
	setp.ne.s32 	%p361, %r5406, 6;
	@%p361 bra 	$L__BB0_360;
	setp.eq.s32 	%p362, %r966, 0;
	st.local.u32 	[%rd14+24], %rd1788;
	ld.local.u32 	%r5407, [%rd190+24];
	ld.local.u32 	%r5408, [%rd190+20];
	@%p362 bra 	$L__BB0_363;
	shl.b32 	%r3262, %r5407, %r966;
	shr.u32 	%r3263, %r5408, %r967;
	add.s32 	%r5407, %r3263, %r3262;
	shl.b32 	%r3264, %r5408, %r966;
	ld.local.u32 	%r3265, [%rd190+16];
	shr.u32 	%r3266, %r3265, %r967;
	add.s32 	%r5408, %r3266, %r3264;
$L__BB0_363:
	setp.lt.s32 	%p363, %r964, 0;
	shr.u32 	%r3267, %r5407, 30;
	shf.l.wrap.b32 	%r3268, %r5408, %r5407, 2;
	shl.b32 	%r3269, %r5408, 2;
	shr.u32 	%r3270, %r3268, 31;
	add.s32 	%r3271, %r3270, %r3267;
	neg.s32 	%r3272, %r3271;
	selp.b32 	%r5409, %r3272, %r3271, %p363;
	xor.b32  	%r3273, %r3268, %r964;
	shr.s32 	%r3274, %r3268, 31;
	xor.b32  	%r3275, %r3274, %r3268;
	xor.b32  	%r3276, %r3274, %r3269;
	cvt.u64.u32 	%rd828, %r3275;
	shl.b64 	%rd829, %rd828, 32;
	cvt.u64.u32 	%rd830, %r3276;
	or.b64  	%rd831, %rd829, %rd830;
	cvt.rn.f64.s64 	%fd645, %rd831;
	mul.f64 	%fd646, %fd645, 0d3BF921FB54442D19;
	cvt.rn.f32.f64 	%f1135, %fd646;
	neg.f32 	%f1136, %f1135;
	setp.lt.s32 	%p364, %r3273, 0;
	selp.f32 	%f2636, %f1136, %f1135, %p364;
$L__BB0_364:
	setp.eq.f32 	%p365, %f136, 0f7F800000;
	setp.ltu.f32 	%p366, %f136, 0f47CE4780;
	mul.rn.f32 	%f1137, %f2636, %f2636;
	and.b32  	%r3277, %r5409, 1;
	setp.eq.b32 	%p367, %r3277, 1;
	selp.f32 	%f1138, 0f3F800000, %f2636, %p367;
	fma.rn.f32 	%f1139, %f1137, %f1138, 0f00000000;
	fma.rn.f32 	%f1140, %f1137, 0f37CBAC00, 0fBAB607ED;
	selp.f32 	%f1141, %f1140, 0fB94D4153, %p367;
	selp.f32 	%f1142, 0f3D2AAABB, 0f3C0885E4, %p367;
	fma.rn.f32 	%f1143, %f1141, %f1137, %f1142;
	selp.f32 	%f1144, 0fBEFFFFFF, 0fBE2AAAA8, %p367;
	fma.rn.f32 	%f1145, %f1143, %f1137, %f1144;
	fma.rn.f32 	%f1146, %f1145, %f1139, %f1138;
	and.b32  	%r3278, %r5409, 2;
	setp.eq.s32 	%p368, %r3278, 0;
	mov.f32 	%f1147, 0f00000000;
	sub.f32 	%f1148, %f1147, %f1146;
	selp.f32 	%f1149, %f1146, %f1148, %p368;
	cvt.f64.f32 	%fd647, %f1149;
	mul.f64 	%fd648, %fd94, 0d401921FB54442D18;
	mul.f64 	%fd649, %fd648, %fd647;
	fma.rn.f64 	%fd650, %fd649, 0d4024000000000000, %fd95;
	add.f64 	%fd96, %fd93, %fd650;
	ld.local.f64 	%fd97, [%rd15+88];
	mul.f64 	%fd651, %fd1950, %fd97;
	fma.rn.f64 	%fd98, %fd1950, %fd97, %fd651;
	or.pred  	%p369, %p366, %p365;
	selp.b32 	%r5413, %r968, 0, %p366;
	selp.f32 	%f2637, %f137, %f138, %p366;
	@%p369 bra 	$L__BB0_370;
	mov.b64 	%rd1789, 0;
	mov.b32 	%r5410, 0;
$L__BB0_366:
	.pragma "nounroll";
	mul.wide.u32 	%rd833, %r5410, 4;
	mov.u64 	%rd834, __cudart_i2opi_f;
	add.s64 	%rd835, %rd834, %rd833;
	ld.global.nc.u32 	%r3280, [%rd835];
	mad.wide.u32 	%rd836, %r3280, %r970, %rd1789;
	shr.u64 	%rd1789, %rd836, 32;
	add.s64 	%rd837, %rd14, %rd833;
	st.local.u32 	[%rd837], %rd836;
	add.s32 	%r5410, %r5410, 1;
	setp.ne.s32 	%p370, %r5410, 6;
	@%p370 bra 	$L__BB0_366;
	setp.eq.s32 	%p371, %r971, 0;
	st.local.u32 	[%rd14+24], %rd1789;
	ld.local.u32 	%r5411, [%rd191+24];
	ld.local.u32 	%r5412, [%rd191+20];
	@%p371 bra 	$L__BB0_369;
	shl.b32 	%r3281, %r5411, %r971;
	shr.u32 	%r3282, %r5412, %r972;
	add.s32 	%r5411, %r3282, %r3281;
	shl.b32 	%r3283, %r5412, %r971;
	ld.local.u32 	%r3284, [%rd191+16];
	shr.u32 	%r3285, %r3284, %r972;
	add.s32 	%r5412, %r3285, %r3283;
$L__BB0_369:
	setp.lt.s32 	%p372, %r969, 0;
	shr.u32 	%r3286, %r5411, 30;
	shf.l.wrap.b32 	%r3287, %r5412, %r5411, 2;
	shl.b32 	%r3288, %r5412, 2;
	shr.u32 	%r3289, %r3287, 31;
	add.s32 	%r3290, %r3289, %r3286;
	neg.s32 	%r3291, %r3290;
	selp.b32 	%r5413, %r3291, %r3290, %p372;
	xor.b32  	%r3292, %r3287, %r969;
	shr.s32 	%r3293, %r3287, 31;
	xor.b32  	%r3294, %r3293, %r3287;
	xor.b32  	%r3295, %r3293, %r3288;
	cvt.u64.u32 	%rd838, %r3294;
	shl.b64 	%rd839, %rd838, 32;
	cvt.u64.u32 	%rd840, %r3295;
	or.b64  	%rd841, %rd839, %rd840;
	cvt.rn.f64.s64 	%fd652, %rd841;
	mul.f64 	%fd653, %fd652, 0d3BF921FB54442D19;
	cvt.rn.f32.f64 	%f1150, %fd653;
	neg.f32 	%f1151, %f1150;
	setp.lt.s32 	%p373, %r3292, 0;
	selp.f32 	%f2637, %f1151, %f1150, %p373;
$L__BB0_370:
	setp.eq.f32 	%p374, %f139, 0f7F800000;
	setp.ltu.f32 	%p375, %f139, 0f47CE4780;
	mul.rn.f32 	%f1152, %f2637, %f2637;
	and.b32  	%r3296, %r5413, 1;
	setp.eq.b32 	%p376, %r3296, 1;
	selp.f32 	%f1153, 0f3F800000, %f2637, %p376;
	fma.rn.f32 	%f1154, %f1152, %f1153, 0f00000000;
	fma.rn.f32 	%f1155, %f1152, 0f37CBAC00, 0fBAB607ED;
	selp.f32 	%f1156, %f1155, 0fB94D4153, %p376;
	selp.f32 	%f1157, 0f3D2AAABB, 0f3C0885E4, %p376;
	fma.rn.f32 	%f1158, %f1156, %f1152, %f1157;
	selp.f32 	%f1159, 0fBEFFFFFF, 0fBE2AAAA8, %p376;
	fma.rn.f32 	%f1160, %f1158, %f1152, %f1159;
	fma.rn.f32 	%f1161, %f1160, %f1154, %f1153;
	and.b32  	%r3297, %r5413, 2;
	setp.eq.s32 	%p377, %r3297, 0;
	mov.f32 	%f1162, 0f00000000;
	sub.f32 	%f1163, %f1162, %f1161;
	selp.f32 	%f1164, %f1161, %f1163, %p377;
	cvt.f64.f32 	%fd654, %f1164;
	mul.f64 	%fd655, %fd97, 0d401921FB54442D18;
	mul.f64 	%fd656, %fd655, %fd654;
	fma.rn.f64 	%fd657, %fd656, 0d4024000000000000, %fd98;
	add.f64 	%fd99, %fd96, %fd657;
	ld.local.f64 	%fd100, [%rd15+104];
	mul.f64 	%fd658, %fd1949, %fd100;
	fma.rn.f64 	%fd101, %fd1949, %fd100, %fd658;
	or.pred  	%p378, %p375, %p374;
	selp.b32 	%r5417, %r973, 0, %p375;
	selp.f32 	%f2638, %f140, %f141, %p375;
	@%p378 bra 	$L__BB0_376;
	mov.b64 	%rd1790, 0;
	mov.b32 	%r5414, 0;
$L__BB0_372:
	.pragma "nounroll";
	mul.wide.u32 	%rd843, %r5414, 4;
	mov.u64 	%rd844, __cudart_i2opi_f;
	add.s64 	%rd845, %rd844, %rd843;
	ld.global.nc.u32 	%r3299, [%rd845];
	mad.wide.u32 	%rd846, %r3299, %r975, %rd1790;
	shr.u64 	%rd1790, %rd846, 32;
	add.s64 	%rd847, %rd14, %rd843;
	st.local.u32 	[%rd847], %rd846;
	add.s32 	%r5414, %r5414, 1;
	setp.ne.s32 	%p379, %r5414, 6;
	@%p379 bra 	$L__BB0_372;
	setp.eq.s32 	%p380, %r976, 0;
	st.local.u32 	[%rd14+24], %rd1790;
	ld.local.u32 	%r5415, [%rd192+24];
	ld.local.u32 	%r5416, [%rd192+20];
	@%p380 bra 	$L__BB0_375;
	shl.b32 	%r3300, %r5415, %r976;
	shr.u32 	%r3301, %r5416, %r977;
	add.s32 	%r5415, %r3301, %r3300;
	shl.b32 	%r3302, %r5416, %r976;
	ld.local.u32 	%r3303, [%rd192+16];
	shr.u32 	%r3304, %r3303, %r977;
	add.s32 	%r5416, %r3304, %r3302;
$L__BB0_375:
	setp.lt.s32 	%p381, %r974, 0;
	shr.u32 	%r3305, %r5415, 30;
	shf.l.wrap.b32 	%r3306, %r5416, %r5415, 2;
	shl.b32 	%r3307, %r5416, 2;
	shr.u32 	%r3308, %r3306, 31;
	add.s32 	%r3309, %r3308, %r3305;
	neg.s32 	%r3310, %r3309;
	selp.b32 	%r5417, %r3310, %r3309, %p381;
	xor.b32  	%r3311, %r3306, %r974;
	shr.s32 	%r3312, %r3306, 31;
	xor.b32  	%r3313, %r3312, %r3306;
	xor.b32  	%r3314, %r3312, %r3307;
	cvt.u64.u32 	%rd848, %r3313;
	shl.b64 	%rd849, %rd848, 32;
	cvt.u64.u32 	%rd850, %r3314;
	or.b64  	%rd851, %rd849, %rd850;
	cvt.rn.f64.s64 	%fd659, %rd851;
	mul.f64 	%fd660, %fd659, 0d3BF921FB54442D19;
	cvt.rn.f32.f64 	%f1165, %fd660;
	neg.f32 	%f1166, %f1165;
	setp.lt.s32 	%p382, %r3311, 0;
	selp.f32 	%f2638, %f1166, %f1165, %p382;
$L__BB0_376:
	setp.eq.f32 	%p383, %f142, 0f7F800000;
	setp.ltu.f32 	%p384, %f142, 0f47CE4780;
	mul.rn.f32 	%f1167, %f2638, %f2638;
	and.b32  	%r3315, %r5417, 1;
	setp.eq.b32 	%p385, %r3315, 1;
	selp.f32 	%f1168, 0f3F800000, %f2638, %p385;
	fma.rn.f32 	%f1169, %f1167, %f1168, 0f00000000;
	fma.rn.f32 	%f1170, %f1167, 0f37CBAC00, 0fBAB607ED;
	selp.f32 	%f1171, %f1170, 0fB94D4153, %p385;
	selp.f32 	%f1172, 0f3D2AAABB, 0f3C0885E4, %p385;
	fma.rn.f32 	%f1173, %f1171, %f1167, %f1172;
	selp.f32 	%f1174, 0fBEFFFFFF, 0fBE2AAAA8, %p385;
	fma.rn.f32 	%f1175, %f1173, %f1167, %f1174;
	fma.rn.f32 	%f1176, %f1175, %f1169, %f1168;
	and.b32  	%r3316, %r5417, 2;
	setp.eq.s32 	%p386, %r3316, 0;
	mov.f32 	%f1177, 0f00000000;
	sub.f32 	%f1178, %f1177, %f1176;
	selp.f32 	%f1179, %f1176, %f1178, %p386;
	cvt.f64.f32 	%fd661, %f1179;
	mul.f64 	%fd662, %fd100, 0d401921FB54442D18;
	mul.f64 	%fd663, %fd662, %fd661;
	fma.rn.f64 	%fd664, %fd663, 0d4024000000000000, %fd101;
	add.f64 	%fd102, %fd99, %fd664;
	ld.local.f64 	%fd103, [%rd15+120];
	mul.f64 	%fd665, %fd1948, %fd103;
	fma.rn.f64 	%fd104, %fd1948, %fd103, %fd665;
	or.pred  	%p387, %p384, %p383;
	selp.b32 	%r5421, %r978, 0, %p384;
	selp.f32 	%f2639, %f143, %f144, %p384;
	@%p387 bra 	$L__BB0_382;
	mov.b64 	%rd1791, 0;
	mov.b32 	%r5418, 0;
$L__BB0_378:
	.pragma "nounroll";
	mul.wide.u32 	%rd853, %r5418, 4;
	mov.u64 	%rd854, __cudart_i2opi_f;
	add.s64 	%rd855, %rd854, %rd853;
	ld.global.nc.u32 	%r3318, [%rd855];
	mad.wide.u32 	%rd856, %r3318, %r980, %rd1791;
	shr.u64 	%rd1791, %rd856, 32;
	add.s64 	%rd857, %rd14, %rd853;
	st.local.u32 	[%rd857], %rd856;
	add.s32 	%r5418, %r5418, 1;
	setp.ne.s32 	%p388, %r5418, 6;
	@%p388 bra 	$L__BB0_378;
	setp.eq.s32 	%p389, %r981, 0;
	st.local.u32 	[%rd14+24], %rd1791;
	ld.local.u32 	%r5419, [%rd193+24];
	ld.local.u32 	%r5420, [%rd193+20];
	@%p389 bra 	$L__BB0_381;
	shl.b32 	%r3319, %r5419, %r981;
	shr.u32 	%r3320, %r5420, %r982;
	add.s32 	%r5419, %r3320, %r3319;
	shl.b32 	%r3321, %r5420, %r981;
	ld.local.u32 	%r3322, [%rd193+16];
	shr.u32 	%r3323, %r3322, %r982;
	add.s32 	%r5420, %r3323, %r3321;
$L__BB0_381:
	setp.lt.s32 	%p390, %r979, 0;
	shr.u32 	%r3324, %r5419, 30;
	shf.l.wrap.b32 	%r3325, %r5420, %r5419, 2;
	shl.b32 	%r3326, %r5420, 2;
	shr.u32 	%r3327, %r3325, 31;
	add.s32 	%r3328, %r3327, %r3324;
	neg.s32 	%r3329, %r3328;
	selp.b32 	%r5421, %r3329, %r3328, %p390;
	xor.b32  	%r3330, %r3325, %r979;
	shr.s32 	%r3331, %r3325, 31;
	xor.b32  	%r3332, %r3331, %r3325;
	xor.b32  	%r3333, %r3331, %r3326;
	cvt.u64.u32 	%rd858, %r3332;
	shl.b64 	%rd859, %rd858, 32;
	cvt.u64.u32 	%rd860, %r3333;
	or.b64  	%rd861, %rd859, %rd860;
	cvt.rn.f64.s64 	%fd666, %rd861;
	mul.f64 	%fd667, %fd666, 0d3BF921FB54442D19;
	cvt.rn.f32.f64 	%f1180, %fd667;
	neg.f32 	%f1181, %f1180;
	setp.lt.s32 	%p391, %r3330, 0;
	selp.f32 	%f2639, %f1181, %f1180, %p391;
$L__BB0_382:
	setp.eq.f32 	%p392, %f145, 0f7F800000;
	setp.ltu.f32 	%p393, %f145, 0f47CE4780;
	mul.rn.f32 	%f1182, %f2639, %f2639;
	and.b32  	%r3334, %r5421, 1;
	setp.eq.b32 	%p394, %r3334, 1;
	selp.f32 	%f1183, 0f3F800000, %f2639, %p394;
	fma.rn.f32 	%f1184, %f1182, %f1183, 0f00000000;
	fma.rn.f32 	%f1185, %f1182, 0f37CBAC00, 0fBAB607ED;
	selp.f32 	%f1186, %f1185, 0fB94D4153, %p394;
	selp.f32 	%f1187, 0f3D2AAABB, 0f3C0885E4, %p394;
	fma.rn.f32 	%f1188, %f1186, %f1182, %f1187;
	selp.f32 	%f1189, 0fBEFFFFFF, 0fBE2AAAA8, %p394;
	fma.rn.f32 	%f1190, %f1188, %f1182, %f1189;
	fma.rn.f32 	%f1191, %f1190, %f1184, %f1183;
	and.b32  	%r3335, %r5421, 2;
	setp.eq.s32 	%p395, %r3335, 0;
	mov.f32 	%f1192, 0f00000000;
	sub.f32 	%f1193, %f1192, %f1191;
	selp.f32 	%f1194, %f1191, %f1193, %p395;
	cvt.f64.f32 	%fd668, %f1194;
	mul.f64 	%fd669, %fd103, 0d401921FB54442D18;
	mul.f64 	%fd670, %fd669, %fd668;
	fma.rn.f64 	%fd671, %fd670, 0d4024000000000000, %fd104;
	add.f64 	%fd105, %fd102, %fd671;
	ld.local.f64 	%fd106, [%rd15+136];
	mul.f64 	%fd672, %fd1947, %fd106;
	fma.rn.f64 	%fd107, %fd1947, %fd106, %fd672;
	or.pred  	%p396, %p393, %p392;
	selp.b32 	%r5425, %r983, 0, %p393;
	selp.f32 	%f2640, %f146, %f147, %p393;
	@%p396 bra 	$L__BB0_388;
	mov.b64 	%rd1792, 0;
	mov.b32 	%r5422, 0;
$L__BB0_384:
	.pragma "nounroll";
	mul.wide.u32 	%rd863, %r5422, 4;
	mov.u64 	%rd864, __cudart_i2opi_f;
	add.s64 	%rd865, %rd864, %rd863;
	ld.global.nc.u32 	%r3337, [%rd865];
	mad.wide.u32 	%rd866, %r3337, %r985, %rd1792;
	shr.u64 	%rd1792, %rd866, 32;
	add.s64 	%rd867, %rd14, %rd863;
	st.local.u32 	[%rd867], %rd866;
	add.s32 	%r5422, %r5422, 1;
	setp.ne.s32 	%p397, %r5422, 6;
	@%p397 bra 	$L__BB0_384;
	setp.eq.s32 	%p398, %r986, 0;
	st.local.u32 	[%rd14+24], %rd1792;
	ld.local.u32 	%r5423, [%rd194+24];
	ld.local.u32 	%r5424, [%rd194+20];
	@%p398 bra 	$L__BB0_387;
	shl.b32 	%r3338, %r5423, %r986;
	shr.u32 	%r3339, %r5424, %r987;
	add.s32 	%r5423, %r3339, %r3338;
	shl.b32 	%r3340, %r5424, %r986;
	ld.local.u32 	%r3341, [%rd194+16];
	shr.u32 	%r3342, %r3341, %r987;
	add.s32 	%r5424, %r3342, %r3340;
$L__BB0_387:
	setp.lt.s32 	%p399, %r984, 0;
	shr.u32 	%r3343, %r5423, 30;
	shf.l.wrap.b32 	%r3344, %r5424, %r5423, 2;
	shl.b32 	%r3345, %r5424, 2;
	shr.u32 	%r3346, %r3344, 31;
	add.s32 	%r3347, %r3346, %r3343;
	neg.s32 	%r3348, %r3347;
	selp.b32 	%r5425, %r3348, %r3347, %p399;
	xor.b32  	%r3349, %r3344, %r984;
	shr.s32 	%r3350, %r3344, 31;
	xor.b32  	%r3351, %r3350, %r3344;
	xor.b32  	%r3352, %r3350, %r3345;
	cvt.u64.u32 	%rd868, %r3351;
	shl.b64 	%rd869, %rd868, 32;
	cvt.u64.u32 	%rd870, %r3352;
	or.b64  	%rd871, %rd869, %rd870;
	cvt.rn.f64.s64 	%fd673, %rd871;
	mul.f64 	%fd674, %fd673, 0d3BF921FB54442D19;
	cvt.rn.f32.f64 	%f1195, %fd674;
	neg.f32 	%f1196, %f1195;
	setp.lt.s32 	%p400, %r3349, 0;
	selp.f32 	%f2640, %f1196, %f1195, %p400;
$L__BB0_388:
	setp.eq.f32 	%p401, %f148, 0f7F800000;
	setp.ltu.f32 	%p402, %f148, 0f47CE4780;
	mul.rn.f32 	%f1197, %f2640, %f2640;
	and.b32  	%r3353, %r5425, 1;
	setp.eq.b32 	%p403, %r3353, 1;
	selp.f32 	%f1198, 0f3F800000, %f2640, %p403;
	fma.rn.f32 	%f1199, %f1197, %f1198, 0f00000000;
	fma.rn.f32 	%f1200, %f1197, 0f37CBAC00, 0fBAB607ED;
	selp.f32 	%f1201, %f1200, 0fB94D4153, %p403;
	selp.f32 	%f1202, 0f3D2AAABB, 0f3C0885E4, %p403;
	fma.rn.f32 	%f1203, %f1201, %f1197, %f1202;
	selp.f32 	%f1204, 0fBEFFFFFF, 0fBE2AAAA8, %p403;
	fma.rn.f32 	%f1205, %f1203, %f1197, %f1204;
	fma.rn.f32 	%f1206, %f1205, %f1199, %f1198;
	and.b32  	%r3354, %r5425, 2;
	setp.eq.s32 	%p404, %r3354, 0;
	mov.f32 	%f1207, 0f00000000;
	sub.f32 	%f1208, %f1207, %f1206;
	selp.f32 	%f1209, %f1206, %f1208, %p404;
	cvt.f64.f32 	%fd675, %f1209;
	mul.f64 	%fd676, %fd106, 0d401921FB54442D18;
	mul.f64 	%fd677, %fd676, %fd675;
	fma.rn.f64 	%fd678, %fd677, 0d4024000000000000, %fd107;
	add.f64 	%fd108, %fd105, %fd678;
	ld.local.f64 	%fd109, [%rd15+152];
	mul.f64 	%fd679, %fd1946, %fd109;
	fma.rn.f64 	%fd110, %fd1946, %fd109, %fd679;
	or.pred  	%p405, %p402, %p401;
	selp.b32 	%r5429, %r988, 0, %p402;
	selp.f32 	%f2641, %f149, %f150, %p402;
	@%p405 bra 	$L__BB0_394;
	mov.b64 	%rd1793, 0;
	mov.b32 	%r5426, 0;
$L__BB0_390:
	.pragma "nounroll";
	mul.wide.u32 	%rd873, %r5426, 4;
	mov.u64 	%rd874, __cudart_i2opi_f;
	add.s64 	%rd875, %rd874, %rd873;
	ld.global.nc.u32 	%r3356, [%rd875];
	mad.wide.u32 	%rd876, %r3356, %r990, %rd1793;
	shr.u64 	%rd1793, %rd876, 32;
	add.s64 	%rd877, %rd14, %rd873;
	st.local.u32 	[%rd877], %rd876;
	add.s32 	%r5426, %r5426, 1;
	setp.ne.s32 	%p406, %r5426, 6;
	@%p406 bra 	$L__BB0_390;
	setp.eq.s32 	%p407, %r991, 0;
	st.local.u32 	[%rd14+24], %rd1793;
	ld.local.u32 	%r5427, [%rd195+24];
	ld.local.u32 	%r5428, [%rd195+20];
	@%p407 bra 	$L__BB0_393;
	shl.b32 	%r3357, %r5427, %r991;
	shr.u32 	%r3358, %r5428, %r992;
	add.s32 	%r5427, %r3358, %r3357;
	shl.b32 	%r3359, %r5428, %r991;
	ld.local.u32 	%r3360, [%rd195+16];
	shr.u32 	%r3361, %r3360, %r992;
	add.s32 	%r5428, %r3361, %r3359;
$L__BB0_393:
	setp.lt.s32 	%p408, %r989, 0;
	shr.u32 	%r3362, %r5427, 30;
	shf.l.wrap.b32 	%r3363, %r5428, %r5427, 2;
	shl.b32 	%r3364, %r5428, 2;
	shr.u32 	%r3365, %r3363, 31;
	add.s32 	%r3366, %r3365, %r3362;
	neg.s32 	%r3367, %r3366;
	selp.b32 	%r5429, %r3367, %r3366, %p408;
	xor.b32  	%r3368, %r3363, %r989;
	shr.s32 	%r3369, %r3363, 31;
	xor.b32  	%r3370, %r3369, %r3363;
	xor.b32  	%r3371, %r3369, %r3364;
	cvt.u64.u32 	%rd878, %r3370;
	shl.b64 	%rd879, %rd878, 32;
	cvt.u64.u32 	%rd880, %r3371;
	or.b64  	%rd881, %rd879, %rd880;
	cvt.rn.f64.s64 	%fd680, %rd881;
	mul.f64 	%fd681, %fd680, 0d3BF921FB54442D19;
	cvt.rn.f32.f64 	%f1210, %fd681;
	neg.f32 	%f1211, %f1210;
	setp.lt.s32 	%p409, %r3368, 0;
	selp.f32 	%f2641, %f1211, %f1210, %p409;
$L__BB0_394:
	mul.rn.f32 	%f1212, %f2641, %f2641;
	and.b32  	%r3372, %r5429, 1;
	setp.eq.b32 	%p410, %r3372, 1;
	selp.f32 	%f1213, 0f3F800000, %f2641, %p410;
	fma.rn.f32 	%f1214, %f1212, %f1213, 0f00000000;
	fma.rn.f32 	%f1215, %f1212, 0f37CBAC00, 0fBAB607ED;
	selp.f32 	%f1216, %f1215, 0fB94D4153, %p410;
	selp.f32 	%f1217, 0f3D2AAABB, 0f3C0885E4, %p410;
	fma.rn.f32 	%f1218, %f1216, %f1212, %f1217;
	selp.f32 	%f1219, 0fBEFFFFFF, 0fBE2AAAA8, %p410;
	fma.rn.f32 	%f1220, %f1218, %f1212, %f1219;
	fma.rn.f32 	%f1221, %f1220, %f1214, %f1213;
	and.b32  	%r3373, %r5429, 2;
	setp.eq.s32 	%p411, %r3373, 0;
	mov.f32 	%f1222, 0f00000000;
	sub.f32 	%f1223, %f1222, %f1221;
	selp.f32 	%f1224, %f1221, %f1223, %p411;
	cvt.f64.f32 	%fd682, %f1224;
	mul.f64 	%fd683, %fd109, 0d401921FB54442D18;
	mul.f64 	%fd684, %fd683, %fd682;
	fma.rn.f64 	%fd685, %fd684, 0d4024000000000000, %fd110;
	add.f64 	%fd686, %fd108, %fd685;
	mul.wide.u32 	%rd882, %r5389, 8;
	add.s64 	%rd883, %rd18, %rd882;
	st.local.f64 	[%rd883], %fd686;
	mov.b64 	%rd884, 0;
	st.local.u64 	[%rd196], %rd884;
	add.s32 	%r5389, %r5389, 1;
	setp.ne.s32 	%p412, %r5389, 10;
	@%p412 bra 	$L__BB0_334;
	setp.le.f64 	%p413, %fd30, 0d3D719799812DEA11;
	ld.local.v2.f64 	{%fd688, %fd689}, [%rd17];
	ld.local.v2.f64 	{%fd111, %fd112}, [%rd18];
	mul.f64 	%fd690, %fd688, %fd111;
	mov.f64 	%fd1989, 0d0000000000000000;
	sub.f64 	%fd691, %fd1989, %fd690;
	mul.f64 	%fd692, %fd689, %fd112;
	sub.f64 	%fd693, %fd691, %fd692;
	ld.local.v2.f64 	{%fd694, %fd695}, [%rd17+16];
	ld.local.v2.f64 	{%fd113, %fd114}, [%rd18+16];
	mul.f64 	%fd696, %fd694, %fd113;
	sub.f64 	%fd697, %fd693, %fd696;
	mul.f64 	%fd698, %fd695, %fd114;
	sub.f64 	%fd699, %fd697, %fd698;
	ld.local.v2.f64 	{%fd700, %fd701}, [%rd17+32];
	ld.local.v2.f64 	{%fd115, %fd116}, [%rd18+32];
	mul.f64 	%fd702, %fd700, %fd115;
	sub.f64 	%fd703, %fd699, %fd702;
	mul.f64 	%fd704, %fd701, %fd116;
	sub.f64 	%fd705, %fd703, %fd704;
	ld.local.v2.f64 	{%fd706, %fd707}, [%rd17+48];
	ld.local.v2.f64 	{%fd117, %fd118}, [%rd18+48];
	mul.f64 	%fd708, %fd706, %fd117;
	sub.f64 	%fd709, %fd705, %fd708;
	mul.f64 	%fd710, %fd707, %fd118;
	sub.f64 	%fd711, %fd709, %fd710;
	ld.local.v2.f64 	{%fd712, %fd713}, [%rd17+64];
	ld.local.v2.f64 	{%fd119, %fd120}, [%rd18+64];
	mul.f64 	%fd714, %fd712, %fd119;
	sub.f64 	%fd715, %fd711, %fd714;
	mul.f64 	%fd716, %fd713, %fd120;
	sub.f64 	%fd121, %fd715, %fd716;
	fma.rn.f64 	%fd717, %fd111, %fd121, 0d0000000000000000;
	ld.local.v2.f64 	{%fd718, %fd719}, [%rd17+80];
	mul.f64 	%fd720, %fd718, %fd111;
	sub.f64 	%fd721, %fd1989, %fd720;
	mul.f64 	%fd722, %fd719, %fd112;
	sub.f64 	%fd723, %fd721, %fd722;
	ld.local.v2.f64 	{%fd724, %fd725}, [%rd17+96];
	mul.f64 	%fd726, %fd724, %fd113;
	sub.f64 	%fd727, %fd723, %fd726;
	mul.f64 	%fd728, %fd725, %fd114;
	sub.f64 	%fd729, %fd727, %fd728;
	ld.local.v2.f64 	{%fd730, %fd731}, [%rd17+112];
	mul.f64 	%fd732, %fd730, %fd115;
	sub.f64 	%fd733, %fd729, %fd732;
	mul.f64 	%fd734, %fd731, %fd116;
	sub.f64 	%fd735, %fd733, %fd734;
	ld.local.v2.f64 	{%fd736, %fd737}, [%rd17+128];
	mul.f64 	%fd738, %fd736, %fd117;
	sub.f64 	%fd739, %fd735, %fd738;
	mul.f64 	%fd740, %fd737, %fd118;
	sub.f64 	%fd741, %fd739, %fd740;
	ld.local.v2.f64 	{%fd742, %fd743}, [%rd17+144];
	mul.f64 	%fd744, %fd742, %fd119;
	sub.f64 	%fd745, %fd741, %fd744;
	mul.f64 	%fd746, %fd743, %fd120;
	sub.f64 	%fd122, %fd745, %fd746;
	fma.rn.f64 	%fd747, %fd112, %fd122, %fd717;
	ld.local.v2.f64 	{%fd748, %fd749}, [%rd17+160];
	mul.f64 	%fd750, %fd748, %fd111;
	sub.f64 	%fd751, %fd1989, %fd750;
	mul.f64 	%fd752, %fd749, %fd112;
	sub.f64 	%fd753, %fd751, %fd752;
	ld.local.v2.f64 	{%fd754, %fd755}, [%rd17+176];
	mul.f64 	%fd756, %fd754, %fd113;
	sub.f64 	%fd757, %fd753, %fd756;
	mul.f64 	%fd758, %fd755, %fd114;
	sub.f64 	%fd759, %fd757, %fd758;
	ld.local.v2.f64 	{%fd760, %fd761}, [%rd17+192];
	mul.f64 	%fd762, %fd760, %fd115;
	sub.f64 	%fd763, %fd759, %fd762;
	mul.f64 	%fd764, %fd761, %fd116;
	sub.f64 	%fd765, %fd763, %fd764;
	ld.local.v2.f64 	{%fd766, %fd767}, [%rd17+208];
	mul.f64 	%fd768, %fd766, %fd117;
	sub.f64 	%fd769, %fd765, %fd768;
	mul.f64 	%fd770, %fd767, %fd118;
	sub.f64 	%fd771, %fd769, %fd770;
	ld.local.v2.f64 	{%fd772, %fd773}, [%rd17+224];
	mul.f64 	%fd774, %fd772, %fd119;
	sub.f64 	%fd775, %fd771, %fd774;
	mul.f64 	%fd776, %fd773, %fd120;
	sub.f64 	%fd123, %fd775, %fd776;
	fma.rn.f64 	%fd777, %fd113, %fd123, %fd747;
	ld.local.v2.f64 	{%fd778, %fd779}, [%rd17+240];
	mul.f64 	%fd780, %fd778, %fd111;
	sub.f64 	%fd781, %fd1989, %fd780;
	mul.f64 	%fd782, %fd779, %fd112;
	sub.f64 	%fd783, %fd781, %fd782;
	ld.local.v2.f64 	{%fd784, %fd785}, [%rd17+256];
	mul.f64 	%fd786, %fd784, %fd113;
	sub.f64 	%fd787, %fd783, %fd786;
	mul.f64 	%fd788, %fd785, %fd114;
	sub.f64 	%fd789, %fd787, %fd788;
	ld.local.v2.f64 	{%fd790, %fd791}, [%rd17+272];
	mul.f64 	%fd792, %fd790, %fd115;
	sub.f64 	%fd793, %fd789, %fd792;
	mul.f64 	%fd794, %fd791, %fd116;
	sub.f64 	%fd795, %fd793, %fd794;
	ld.local.v2.f64 	{%fd796, %fd797}, [%rd17+288];
	mul.f64 	%fd798, %fd796, %fd117;
	sub.f64 	%fd799, %fd795, %fd798;
	mul.f64 	%fd800, %fd797, %fd118;
	sub.f64 	%fd801, %fd799, %fd800;
	ld.local.v2.f64 	{%fd802, %fd803}, [%rd17+304];
	mul.f64 	%fd804, %fd802, %fd119;
	sub.f64 	%fd805, %fd801, %fd804;
	mul.f64 	%fd806, %fd803, %fd120;
	sub.f64 	%fd124, %fd805, %fd806;
	fma.rn.f64 	%fd807, %fd114, %fd124, %fd777;
	ld.local.v2.f64 	{%fd808, %fd809}, [%rd17+320];
	mul.f64 	%fd810, %fd808, %fd111;
	sub.f64 	%fd811, %fd1989, %fd810;
	mul.f64 	%fd812, %fd809, %fd112;
	sub.f64 	%fd813, %fd811, %fd812;
	ld.local.v2.f64 	{%fd814, %fd815}, [%rd17+336];
	mul.f64 	%fd816, %fd814, %fd113;
	sub.f64 	%fd817, %fd813, %fd816;
	mul.f64 	%fd818, %fd815, %fd114;
	sub.f64 	%fd819, %fd817, %fd818;
	ld.local.v2.f64 	{%fd820, %fd821}, [%rd17+352];
	mul.f64 	%fd822, %fd820, %fd115;
	sub.f64 	%fd823, %fd819, %fd822;
	mul.f64 	%fd824, %fd821, %fd116;
	sub.f64 	%fd825, %fd823, %fd824;
	ld.local.v2.f64 	{%fd826, %fd827}, [%rd17+368];
	mul.f64 	%fd828, %fd826, %fd117;
	sub.f64 	%fd829, %fd825, %fd828;
	mul.f64 	%fd830, %fd827, %fd118;
	sub.f64 	%fd831, %fd829, %fd830;
	ld.local.v2.f64 	{%fd832, %fd833}, [%rd17+384];
	mul.f64 	%fd834, %fd832, %fd119;
	sub.f64 	%fd835, %fd831, %fd834;
	mul.f64 	%fd836, %fd833, %fd120;
	sub.f64 	%fd125, %fd835, %fd836;
	fma.rn.f64 	%fd837, %fd115, %fd125, %fd807;
	ld.local.v2.f64 	{%fd838, %fd839}, [%rd17+400];
	mul.f64 	%fd840, %fd838, %fd111;
	sub.f64 	%fd841, %fd1989, %fd840;
	mul.f64 	%fd842, %fd839, %fd112;
	sub.f64 	%fd843, %fd841, %fd842;
	ld.local.v2.f64 	{%fd844, %fd845}, [%rd17+416];
	mul.f64 	%fd846, %fd844, %fd113;
	sub.f64 	%fd847, %fd843, %fd846;
	mul.f64 	%fd848, %fd845, %fd114;
	sub.f64 	%fd849, %fd847, %fd848;
	ld.local.v2.f64 	{%fd850, %fd851}, [%rd17+432];
	mul.f64 	%fd852, %fd850, %fd115;
	sub.f64 	%fd853, %fd849, %fd852;
	mul.f64 	%fd854, %fd851, %fd116;
	sub.f64 	%fd855, %fd853, %fd854;
	ld.local.v2.f64 	{%fd856, %fd857}, [%rd17+448];
	mul.f64 	%fd858, %fd856, %fd117;
	sub.f64 	%fd859, %fd855, %fd858;
	mul.f64 	%fd860, %fd857, %fd118;
	sub.f64 	%fd861, %fd859, %fd860;
	ld.local.v2.f64 	{%fd862, %fd863}, [%rd17+464];
	mul.f64 	%fd864, %fd862, %fd119;
	sub.f64 	%fd865, %fd861, %fd864;
	mul.f64 	%fd866, %fd863, %fd120;
	sub.f64 	%fd126, %fd865, %fd866;
	fma.rn.f64 	%fd867, %fd116, %fd126, %fd837;
	ld.local.v2.f64 	{%fd868, %fd869}, [%rd17+480];
	mul.f64 	%fd870, %fd868, %fd111;
	sub.f64 	%fd871, %fd1989, %fd870;
	mul.f64 	%fd872, %fd869, %fd112;
	sub.f64 	%fd873, %fd871, %fd872;
	ld.local.v2.f64 	{%fd874, %fd875}, [%rd17+496];
	mul.f64 	%fd876, %fd874, %fd113;
	sub.f64 	%fd877, %fd873, %fd876;
	mul.f64 	%fd878, %fd875, %fd114;
	sub.f64 	%fd879, %fd877, %fd878;
	ld.local.v2.f64 	{%fd880, %fd881}, [%rd17+512];
	mul.f64 	%fd882, %fd880, %fd115;
	sub.f64 	%fd883, %fd879, %fd882;
	mul.f64 	%fd884, %fd881, %fd116;
	sub.f64 	%fd885, %fd883, %fd884;
	ld.local.v2.f64 	{%fd886, %fd887}, [%rd17+528];
	mul.f64 	%fd888, %fd886, %fd117;
	sub.f64 	%fd889, %fd885, %fd888;
	mul.f64 	%fd890, %fd887, %fd118;
	sub.f64 	%fd891, %fd889, %fd890;
	ld.local.v2.f64 	{%fd892, %fd893}, [%rd17+544];
	mul.f64 	%fd894, %fd892, %fd119;
	sub.f64 	%fd895, %fd891, %fd894;
	mul.f64 	%fd896, %fd893, %fd120;
	sub.f64 	%fd127, %fd895, %fd896;
	fma.rn.f64 	%fd897, %fd117, %fd127, %fd867;
	ld.local.v2.f64 	{%fd898, %fd899}, [%rd17+560];
	mul.f64 	%fd900, %fd898, %fd111;
	sub.f64 	%fd901, %fd1989, %fd900;
	mul.f64 	%fd902, %fd899, %fd112;
	sub.f64 	%fd903, %fd901, %fd902;
	ld.local.v2.f64 	{%fd904, %fd905}, [%rd17+576];
	mul.f64 	%fd906, %fd904, %fd113;
	sub.f64 	%fd907, %fd903, %fd906;
	mul.f64 	%fd908, %fd905, %fd114;
	sub.f64 	%fd909, %fd907, %fd908;
	ld.local.v2.f64 	{%fd910, %fd911}, [%rd17+592];
	mul.f64 	%fd912, %fd910, %fd115;
	sub.f64 	%fd913, %fd909, %fd912;
	mul.f64 	%fd914, %fd911, %fd116;
	sub.f64 	%fd915, %fd913, %fd914;
	ld.local.v2.f64 	{%fd916, %fd917}, [%rd17+608];
	mul.f64 	%fd918, %fd916, %fd117;
	sub.f64 	%fd919, %fd915, %fd918;
	mul.f64 	%fd920, %fd917, %fd118;
	sub.f64 	%fd921, %fd919, %fd920;
	ld.local.v2.f64 	{%fd922, %fd923}, [%rd17+624];
	mul.f64 	%fd924, %fd922, %fd119;
	sub.f64 	%fd925, %fd921, %fd924;
	mul.f64 	%fd926, %fd923, %fd120;
	sub.f64 	%fd128, %fd925, %fd926;
	fma.rn.f64 	%fd927, %fd118, %fd128, %fd897;
	ld.local.v2.f64 	{%fd928, %fd929}, [%rd17+640];
	mul.f64 	%fd930, %fd928, %fd111;
	sub.f64 	%fd931, %fd1989, %fd930;
	mul.f64 	%fd932, %fd929, %fd112;
	sub.f64 	%fd933, %fd931, %fd932;
	ld.local.v2.f64 	{%fd934, %fd935}, [%rd17+656];
	mul.f64 	%fd936, %fd934, %fd113;
	sub.f64 	%fd937, %fd933, %fd936;
	mul.f64 	%fd938, %fd935, %fd114;
	sub.f64 	%fd939, %fd937, %fd938;
	ld.local.v2.f64 	{%fd940, %fd941}, [%rd17+672];
	mul.f64 	%fd942, %fd940, %fd115;
	sub.f64 	%fd943, %fd939, %fd942;
	mul.f64 	%fd944, %fd941, %fd116;
	sub.f64 	%fd945, %fd943, %fd944;
	ld.local.v2.f64 	{%fd946, %fd947}, [%rd17+688];
	mul.f64 	%fd948, %fd946, %fd117;
	sub.f64 	%fd949, %fd945, %fd948;
	mul.f64 	%fd950, %fd947, %fd118;
	sub.f64 	%fd951, %fd949, %fd950;
	ld.local.v2.f64 	{%fd952, %fd953}, [%rd17+704];
	mul.f64 	%fd954, %fd952, %fd119;
	sub.f64 	%fd955, %fd951, %fd954;
	mul.f64 	%fd956, %fd953, %fd120;
	sub.f64 	%fd129, %fd955, %fd956;
	fma.rn.f64 	%fd957, %fd119, %fd129, %fd927;
	ld.local.v2.f64 	{%fd958, %fd959}, [%rd17+720];
	mul.f64 	%fd960, %fd958, %fd111;
	sub.f64 	%fd961, %fd1989, %fd960;
	mul.f64 	%fd962, %fd959, %fd112;
	sub.f64 	%fd963, %fd961, %fd962;
	ld.local.v2.f64 	{%fd964, %fd965}, [%rd17+736];
	mul.f64 	%fd966, %fd964, %fd113;
	sub.f64 	%fd967, %fd963, %fd966;
	mul.f64 	%fd968, %fd965, %fd114;
	sub.f64 	%fd969, %fd967, %fd968;
	ld.local.v2.f64 	{%fd970, %fd971}, [%rd17+752];
	mul.f64 	%fd972, %fd970, %fd115;
	sub.f64 	%fd973, %fd969, %fd972;
	mul.f64 	%fd974, %fd971, %fd116;
	sub.f64 	%fd975, %fd973, %fd974;
	ld.local.v2.f64 	{%fd976, %fd977}, [%rd17+768];
	mul.f64 	%fd978, %fd976, %fd117;
	sub.f64 	%fd979, %fd975, %fd978;
	mul.f64 	%fd980, %fd977, %fd118;
	sub.f64 	%fd981, %fd979, %fd980;
	ld.local.v2.f64 	{%fd982, %fd983}, [%rd17+784];
	mul.f64 	%fd984, %fd982, %fd119;
	sub.f64 	%fd985, %fd981, %fd984;
	mul.f64 	%fd986, %fd983, %fd120;
	sub.f64 	%fd130, %fd985, %fd986;
	fma.rn.f64 	%fd131, %fd120, %fd130, %fd957;
	abs.f64 	%fd987, %fd131;
	setp.le.f64 	%p414, %fd987, %fd69;
	or.pred  	%p415, %p414, %p413;
	@%p415 bra 	$L__BB0_704;
	mul.f64 	%fd989, %fd131, 0d3FC5C28F5C28F5C3;
	mov.f64 	%fd990, 0d3D719799812DEA11;
	sub.f64 	%fd991, %fd990, %fd30;
	div.rn.f64 	%fd132, %fd991, %fd989;
	setp.lt.f64 	%p416, %fd132, 0d0000000000000000;
	selp.f64 	%fd992, 0d0000000000000000, 0d3FF0000000000000, %p416;
	mul.f64 	%fd993, %fd132, 0d3FE4CCCCCCCCCCCD;
	min.f64 	%fd1974, %fd992, %fd993;
	mul.f64 	%fd994, %fd131, 0d3FEBD70A3D70A3D7;
	abs.f64 	%fd134, %fd994;
	mov.b64 	%rd1815, 0;
	mov.f64 	%fd1989, 0d0000000000000000;
	mov.f64 	%fd1967, %fd30;
	mov.f64 	%fd1968, %fd131;
$L__BB0_397:
	mov.u64 	%rd221, %rd1815;
	mov.f64 	%fd146, %fd1968;
	mov.f64 	%fd145, %fd1967;
	mov.f64 	%fd144, %fd1989;
	mov.f64 	%fd1989, %fd1974;
	add.s64 	%rd1815, %rd221, 1;
	ld.local.v2.f64 	{%fd147, %fd149}, [%rd19];
	fma.rn.f64 	%fd150, %fd1989, %fd124, %fd1952;
	fma.rn.f64 	%fd151, %fd1989, %fd125, %fd1951;
	fma.rn.f64 	%fd152, %fd1989, %fd126, %fd1950;
	fma.rn.f64 	%fd153, %fd1989, %fd127, %fd1949;
	fma.rn.f64 	%fd154, %fd1989, %fd128, %fd1948;
	fma.rn.f64 	%fd155, %fd1989, %fd129, %fd1947;
	fma.rn.f64 	%fd156, %fd1989, %fd130, %fd1946;
	mul.f64 	%fd157, %fd147, %fd147;
	mul.f64 	%fd995, %fd147, 0d401921FB54442D18;
	cvt.rn.f32.f64 	%f181, %fd995;
	mul.f32 	%f1225, %f181, 0f3F22F983;
	cvt.rni.s32.f32 	%r1105, %f1225;
	cvt.rn.f32.s32 	%f1226, %r1105;
	fma.rn.f32 	%f1227, %f1226, 0fBFC90FDA, %f181;
	fma.rn.f32 	%f1228, %f1226, 0fB3A22168, %f1227;
	fma.rn.f32 	%f182, %f1226, 0fA7C234C5, %f1228;
	abs.f32 	%f183, %f181;
	setp.ltu.f32 	%p417, %f183, 0f47CE4780;
	mov.u32 	%r5433, %r1105;
	mov.f32 	%f2642, %f182;
	@%p417 bra 	$L__BB0_405;
	setp.neu.f32 	%p418, %f183, 0f7F800000;
	@%p418 bra 	$L__BB0_400;
	mov.f32 	%f1231, 0f00000000;
	mul.rn.f32 	%f2642, %f181, %f1231;
	mov.b32 	%r5433, 0;
	bra.uni 	$L__BB0_405;
$L__BB0_400:
	mov.b32 	%r1106, %f181;
	shl.b32 	%r3375, %r1106, 8;
	or.b32  	%r1107, %r3375, -2147483648;
	mov.b64 	%rd1795, 0;
	mov.b32 	%r5430, 0;
$L__BB0_401:
	.pragma "nounroll";
	mul.wide.u32 	%rd887, %r5430, 4;
	mov.u64 	%rd888, __cudart_i2opi_f;
	add.s64 	%rd889, %rd888, %rd887;
	ld.global.nc.u32 	%r3376, [%rd889];
	mad.wide.u32 	%rd890, %r3376, %r1107, %rd1795;
	shr.u64 	%rd1795, %rd890, 32;
	add.s64 	%rd891, %rd1, %rd887;
	st.local.u32 	[%rd891], %rd890;
	add.s32 	%r5430, %r5430, 1;
	setp.ne.s32 	%p419, %r5430, 6;
	@%p419 bra 	$L__BB0_401;
	shr.u32 	%r3377, %r1106, 23;
	st.local.u32 	[%rd1+24], %rd1795;
	and.b32  	%r1110, %r3377, 31;
	and.b32  	%r3378, %r3377, 224;
	add.s32 	%r3379, %r3378, -128;
	shr.u32 	%r3380, %r3379, 5;
	mul.wide.u32 	%rd892, %r3380, 4;
	sub.s64 	%rd225, %rd1, %rd892;
	ld.local.u32 	%r5431, [%rd225+24];
	ld.local.u32 	%r5432, [%rd225+20];
	setp.eq.s32 	%p420, %r1110, 0;
	@%p420 bra 	$L__BB0_404;
	shf.l.wrap.b32 	%r5431, %r5432, %r5431, %r1110;
	ld.local.u32 	%r3381, [%rd225+16];
	shf.l.wrap.b32 	%r5432, %r3381, %r5432, %r1110;
$L__BB0_404:
	shr.u32 	%r3382, %r5431, 30;
	shf.l.wrap.b32 	%r3383, %r5432, %r5431, 2;
	shl.b32 	%r3384, %r5432, 2;
	shr.u32 	%r3385, %r3383, 31;
	add.s32 	%r3386, %r3385, %r3382;
	neg.s32 	%r3387, %r3386;
	setp.lt.s32 	%p421, %r1106, 0;
	selp.b32 	%r5433, %r3387, %r3386, %p421;
	xor.b32  	%r3388, %r3383, %r1106;
	shr.s32 	%r3389, %r3383, 31;
	xor.b32  	%r3390, %r3389, %r3383;
	xor.b32  	%r3391, %r3389, %r3384;
	cvt.u64.u32 	%rd893, %r3390;
	shl.b64 	%rd894, %rd893, 32;
	cvt.u64.u32 	%rd895, %r3391;
	or.b64  	%rd896, %rd894, %rd895;
	cvt.rn.f64.s64 	%fd996, %rd896;
	mul.f64 	%fd997, %fd996, 0d3BF921FB54442D19;
	cvt.rn.f32.f64 	%f1229, %fd997;
	neg.f32 	%f1230, %f1229;
	setp.lt.s32 	%p422, %r3388, 0;
	selp.f32 	%f2642, %f1230, %f1229, %p422;
$L__BB0_405:
	add.s32 	%r3393, %r5433, 1;
	mul.rn.f32 	%f1232, %f2642, %f2642;
	and.b32  	%r3394, %r5433, 1;
	setp.eq.b32 	%p423, %r3394, 1;
	selp.f32 	%f1233, %f2642, 0f3F800000, %p423;
	fma.rn.f32 	%f1234, %f1232, %f1233, 0f00000000;
	fma.rn.f32 	%f1235, %f1232, 0f37CBAC00, 0fBAB607ED;
	selp.f32 	%f1236, 0fB94D4153, %f1235, %p423;
	selp.f32 	%f1237, 0f3C0885E4, 0f3D2AAABB, %p423;
	fma.rn.f32 	%f1238, %f1236, %f1232, %f1237;
	selp.f32 	%f1239, 0fBE2AAAA8, 0fBEFFFFFF, %p423;
	fma.rn.f32 	%f1240, %f1238, %f1232, %f1239;
	fma.rn.f32 	%f1241, %f1240, %f1234, %f1233;
	and.b32  	%r3395, %r3393, 2;
	setp.eq.s32 	%p424, %r3395, 0;
	mov.f32 	%f1242, 0f00000000;
	sub.f32 	%f1243, %f1242, %f1241;
	selp.f32 	%f1244, %f1241, %f1243, %p424;
	cvt.f64.f32 	%fd998, %f1244;
	fma.rn.f64 	%fd158, %fd998, 0dC024000000000000, %fd157;
	mul.f64 	%fd159, %fd149, %fd149;
	mul.f64 	%fd999, %fd149, 0d401921FB54442D18;
	cvt.rn.f32.f64 	%f187, %fd999;
	mul.f32 	%f1245, %f187, 0f3F22F983;
	cvt.rni.s32.f32 	%r1119, %f1245;
	cvt.rn.f32.s32 	%f1246, %r1119;
	fma.rn.f32 	%f1247, %f1246, 0fBFC90FDA, %f187;
	fma.rn.f32 	%f1248, %f1246, 0fB3A22168, %f1247;
	fma.rn.f32 	%f188, %f1246, 0fA7C234C5, %f1248;
	abs.f32 	%f189, %f187;
	setp.ltu.f32 	%p425, %f189, 0f47CE4780;
	mov.u32 	%r5437, %r1119;
	mov.f32 	%f2643, %f188;
	@%p425 bra 	$L__BB0_413;
	setp.eq.f32 	%p426, %f189, 0f7F800000;
	@%p426 bra 	$L__BB0_412;
	mov.b32 	%r1120, %f187;
	shl.b32 	%r3397, %r1120, 8;
	or.b32  	%r1121, %r3397, -2147483648;
	mov.b64 	%rd1796, 0;
	mov.b32 	%r5434, 0;
$L__BB0_408:
	.pragma "nounroll";
	mul.wide.u32 	%rd898, %r5434, 4;
	mov.u64 	%rd899, __cudart_i2opi_f;
	add.s64 	%rd900, %rd899, %rd898;
	ld.global.nc.u32 	%r3398, [%rd900];
	mad.wide.u32 	%rd901, %r3398, %r1121, %rd1796;
	shr.u64 	%rd1796, %rd901, 32;
	add.s64 	%rd902, %rd1, %rd898;
	st.local.u32 	[%rd902], %rd901;
	add.s32 	%r5434, %r5434, 1;
	setp.ne.s32 	%p427, %r5434, 6;
	@%p427 bra 	$L__BB0_408;
	shr.u32 	%r3399, %r1120, 23;
	st.local.u32 	[%rd1+24], %rd1796;
	and.b32  	%r1124, %r3399, 31;
	and.b32  	%r3400, %r3399, 224;
	add.s32 	%r3401, %r3400, -128;
	shr.u32 	%r3402, %r3401, 5;
	mul.wide.u32 	%rd903, %r3402, 4;
	sub.s64 	%rd228, %rd1, %rd903;
	ld.local.u32 	%r5435, [%rd228+24];
	ld.local.u32 	%r5436, [%rd228+20];
	setp.eq.s32 	%p428, %r1124, 0;
	@%p428 bra 	$L__BB0_411;
	shf.l.wrap.b32 	%r5435, %r5436, %r5435, %r1124;
	ld.local.u32 	%r3403, [%rd228+16];
	shf.l.wrap.b32 	%r5436, %r3403, %r5436, %r1124;
$L__BB0_411:
	shr.u32 	%r3404, %r5435, 30;
	shf.l.wrap.b32 	%r3405, %r5436, %r5435, 2;
	shl.b32 	%r3406, %r5436, 2;
	shr.u32 	%r3407, %r3405, 31;
	add.s32 	%r3408, %r3407, %r3404;
	neg.s32 	%r3409, %r3408;
	setp.lt.s32 	%p429, %r1120, 0;
	selp.b32 	%r5437, %r3409, %r3408, %p429;
	xor.b32  	%r3410, %r3405, %r1120;
	shr.s32 	%r3411, %r3405, 31;
	xor.b32  	%r3412, %r3411, %r3405;
	xor.b32  	%r3413, %r3411, %r3406;
	cvt.u64.u32 	%rd904, %r3412;
	shl.b64 	%rd905, %rd904, 32;
	cvt.u64.u32 	%rd906, %r3413;
	or.b64  	%rd907, %rd905, %rd906;
	cvt.rn.f64.s64 	%fd1000, %rd907;
	mul.f64 	%fd1001, %fd1000, 0d3BF921FB54442D19;
	cvt.rn.f32.f64 	%f1249, %fd1001;
	neg.f32 	%f1250, %f1249;
	setp.lt.s32 	%p430, %r3410, 0;
	selp.f32 	%f2643, %f1250, %f1249, %p430;
	bra.uni 	$L__BB0_413;
$L__BB0_412:
	mov.f32 	%f1251, 0f00000000;
	mul.rn.f32 	%f2643, %f187, %f1251;
	mov.b32 	%r5437, 0;
$L__BB0_413:
	add.s32 	%r3415, %r5437, 1;
	mul.rn.f32 	%f1252, %f2643, %f2643;
	and.b32  	%r3416, %r5437, 1;
	setp.eq.b32 	%p431, %r3416, 1;
	selp.f32 	%f1253, %f2643, 0f3F800000, %p431;
	fma.rn.f32 	%f1254, %f1252, %f1253, 0f00000000;
	fma.rn.f32 	%f1255, %f1252, 0f37CBAC00, 0fBAB607ED;
	selp.f32 	%f1256, 0fB94D4153, %f1255, %p431;
	selp.f32 	%f1257, 0f3C0885E4, 0f3D2AAABB, %p431;
	fma.rn.f32 	%f1258, %f1256, %f1252, %f1257;
	selp.f32 	%f1259, 0fBE2AAAA8, 0fBEFFFFFF, %p431;
	fma.rn.f32 	%f1260, %f1258, %f1252, %f1259;
	fma.rn.f32 	%f1261, %f1260, %f1254, %f1253;
	and.b32  	%r3417, %r3415, 2;
	setp.eq.s32 	%p432, %r3417, 0;
	mov.f32 	%f1262, 0f00000000;
	sub.f32 	%f1263, %f1262, %f1261;
	selp.f32 	%f1264, %f1261, %f1263, %p432;
	cvt.f64.f32 	%fd1002, %f1264;
	fma.rn.f64 	%fd1003, %fd1002, 0dC024000000000000, %fd159;
	add.f64 	%fd1004, %fd158, 0d4059000000000000;
	add.f64 	%fd160, %fd1004, %fd1003;
	mul.f64 	%fd161, %fd1945, %fd1945;
	mul.f64 	%fd1005, %fd1945, 0d401921FB54442D18;
	cvt.rn.f32.f64 	%f193, %fd1005;
	mul.f32 	%f1265, %f193, 0f3F22F983;
	cvt.rni.s32.f32 	%r1133, %f1265;
	cvt.rn.f32.s32 	%f1266, %r1133;
	fma.rn.f32 	%f1267, %f1266, 0fBFC90FDA, %f193;
	fma.rn.f32 	%f1268, %f1266, 0fB3A22168, %f1267;
	fma.rn.f32 	%f194, %f1266, 0fA7C234C5, %f1268;
	abs.f32 	%f195, %f193;
	setp.ltu.f32 	%p433, %f195, 0f47CE4780;
	mov.u32 	%r5441, %r1133;
	mov.f32 	%f2644, %f194;
	@%p433 bra 	$L__BB0_421;
	setp.eq.f32 	%p434, %f195, 0f7F800000;
	@%p434 bra 	$L__BB0_420;
	mov.b32 	%r1134, %f193;
	shl.b32 	%r3419, %r1134, 8;
	or.b32  	%r1135, %r3419, -2147483648;
	mov.b64 	%rd1797, 0;
	mov.b32 	%r5438, 0;
$L__BB0_416:
	.pragma "nounroll";
	mul.wide.u32 	%rd909, %r5438, 4;
	mov.u64 	%rd910, __cudart_i2opi_f;
	add.s64 	%rd911, %rd910, %rd909;
	ld.global.nc.u32 	%r3420, [%rd911];
	mad.wide.u32 	%rd912, %r3420, %r1135, %rd1797;
	shr.u64 	%rd1797, %rd912, 32;
	add.s64 	%rd913, %rd1, %rd909;
	st.local.u32 	[%rd913], %rd912;
	add.s32 	%r5438, %r5438, 1;
	setp.ne.s32 	%p435, %r5438, 6;
	@%p435 bra 	$L__BB0_416;
	shr.u32 	%r3421, %r1134, 23;
	st.local.u32 	[%rd1+24], %rd1797;
	and.b32  	%r1138, %r3421, 31;
	and.b32  	%r3422, %r3421, 224;
	add.s32 	%r3423, %r3422, -128;
	shr.u32 	%r3424, %r3423, 5;
	mul.wide.u32 	%rd914, %r3424, 4;
	sub.s64 	%rd231, %rd1, %rd914;
	ld.local.u32 	%r5439, [%rd231+24];
	ld.local.u32 	%r5440, [%rd231+20];
	setp.eq.s32 	%p436, %r1138, 0;
	@%p436 bra 	$L__BB0_419;
	shf.l.wrap.b32 	%r5439, %r5440, %r5439, %r1138;
	ld.local.u32 	%r3425, [%rd231+16];
	shf.l.wrap.b32 	%r5440, %r3425, %r5440, %r1138;
$L__BB0_419:
	shr.u32 	%r3426, %r5439, 30;
	shf.l.wrap.b32 	%r3427, %r5440, %r5439, 2;
	shl.b32 	%r3428, %r5440, 2;
	shr.u32 	%r3429, %r3427, 31;
	add.s32 	%r3430, %r3429, %r3426;
	neg.s32 	%r3431, %r3430;
	setp.lt.s32 	%p437, %r1134, 0;
	selp.b32 	%r5441, %r3431, %r3430, %p437;
	xor.b32  	%r3432, %r3427, %r1134;
	shr.s32 	%r3433, %r3427, 31;
	xor.b32  	%r3434, %r3433, %r3427;
	xor.b32  	%r3435, %r3433, %r3428;
	cvt.u64.u32 	%rd915, %r3434;
	shl.b64 	%rd916, %rd915, 32;
	cvt.u64.u32 	%rd917, %r3435;
	or.b64  	%rd918, %rd916, %rd917;
	cvt.rn.f64.s64 	%fd1006, %rd918;
	mul.f64 	%fd1007, %fd1006, 0d3BF921FB54442D19;
	cvt.rn.f32.f64 	%f1269, %fd1007;
	neg.f32 	%f1270, %f1269;
	setp.lt.s32 	%p438, %r3432, 0;
	selp.f32 	%f2644, %f1270, %f1269, %p438;
	bra.uni 	$L__BB0_421;
$L__BB0_420:
	mov.f32 	%f1271, 0f00000000;
	mul.rn.f32 	%f2644, %f193, %f1271;
	mov.b32 	%r5441, 0;
$L__BB0_421:
	add.s32 	%r3437, %r5441, 1;
	mul.rn.f32 	%f1272, %f2644, %f2644;
	and.b32  	%r3438, %r5441, 1;
	setp.eq.b32 	%p439, %r3438, 1;
	selp.f32 	%f1273, %f2644, 0f3F800000, %p439;
	fma.rn.f32 	%f1274, %f1272, %f1273, 0f00000000;
	fma.rn.f32 	%f1275, %f1272, 0f37CBAC00, 0fBAB607ED;
	selp.f32 	%f1276, 0fB94D4153, %f1275, %p439;
	selp.f32 	%f1277, 0f3C0885E4, 0f3D2AAABB, %p439;
	fma.rn.f32 	%f1278, %f1276, %f1272, %f1277;
	selp.f32 	%f1279, 0fBE2AAAA8, 0fBEFFFFFF, %p439;
	fma.rn.f32 	%f1280, %f1278, %f1272, %f1279;
	fma.rn.f32 	%f1281, %f1280, %f1274, %f1273;
	and.b32  	%r3439, %r3437, 2;
	setp.eq.s32 	%p440, %r3439, 0;
	mov.f32 	%f1282, 0f00000000;
	sub.f32 	%f1283, %f1282, %f1281;
	selp.f32 	%f1284, %f1281, %f1283, %p440;
	cvt.f64.f32 	%fd1008, %f1284;
	fma.rn.f64 	%fd1009, %fd1008, 0dC024000000000000, %fd161;
	add.f64 	%fd162, %fd160, %fd1009;
	ld.local.f64 	%fd1952, [%rd19+24];
	mul.f64 	%fd164, %fd1952, %fd1952;
	mul.f64 	%fd1010, %fd1952, 0d401921FB54442D18;
	cvt.rn.f32.f64 	%f199, %fd1010;
	mul.f32 	%f1285, %f199, 0f3F22F983;
	cvt.rni.s32.f32 	%r1147, %f1285;
	cvt.rn.f32.s32 	%f1286, %r1147;
	fma.rn.f32 	%f1287, %f1286, 0fBFC90FDA, %f199;
	fma.rn.f32 	%f1288, %f1286, 0fB3A22168, %f1287;
	fma.rn.f32 	%f200, %f1286, 0fA7C234C5, %f1288;
	abs.f32 	%f201, %f199;
	setp.ltu.f32 	%p441, %f201, 0f47CE4780;
	mov.u32 	%r5445, %r1147;
	mov.f32 	%f2645, %f200;
	@%p441 bra 	$L__BB0_429;
	setp.eq.f32 	%p442, %f201, 0f7F800000;
	@%p442 bra 	$L__BB0_428;
	mov.b32 	%r1148, %f199;
	shl.b32 	%r3441, %r1148, 8;
	or.b32  	%r1149, %r3441, -2147483648;
	mov.b64 	%rd1798, 0;
	mov.b32 	%r5442, 0;
$L__BB0_424:
	.pragma "nounroll";
	mul.wide.u32 	%rd920, %r5442, 4;
	mov.u64 	%rd921, __cudart_i2opi_f;
	add.s64 	%rd922, %rd921, %rd920;
	ld.global.nc.u32 	%r3442, [%rd922];
	mad.wide.u32 	%rd923, %r3442, %r1149, %rd1798;
	shr.u64 	%rd1798, %rd923, 32;
	add.s64 	%rd924, %rd1, %rd920;
	st.local.u32 	[%rd924], %rd923;
	add.s32 	%r5442, %r5442, 1;
	setp.ne.s32 	%p443, %r5442, 6;
	@%p443 bra 	$L__BB0_424;
	shr.u32 	%r3443, %r1148, 23;
	st.local.u32 	[%rd1+24], %rd1798;
	and.b32  	%r1152, %r3443, 31;
	and.b32  	%r3444, %r3443, 224;
	add.s32 	%r3445, %r3444, -128;
	shr.u32 	%r3446, %r3445, 5;
	mul.wide.u32 	%rd925, %r3446, 4;
	sub.s64 	%rd234, %rd1, %rd925;
	ld.local.u32 	%r5443, [%rd234+24];
	ld.local.u32 	%r5444, [%rd234+20];
	setp.eq.s32 	%p444, %r1152, 0;
	@%p444 bra 	$L__BB0_427;
	shf.l.wrap.b32 	%r5443, %r5444, %r5443, %r1152;
	ld.local.u32 	%r3447, [%rd234+16];
	shf.l.wrap.b32 	%r5444, %r3447, %r5444, %r1152;
$L__BB0_427:
	shr.u32 	%r3448, %r5443, 30;
	shf.l.wrap.b32 	%r3449, %r5444, %r5443, 2;
	shl.b32 	%r3450, %r5444, 2;
	shr.u32 	%r3451, %r3449, 31;
	add.s32 	%r3452, %r3451, %r3448;
	neg.s32 	%r3453, %r3452;
	setp.lt.s32 	%p445, %r1148, 0;
	selp.b32 	%r5445, %r3453, %r3452, %p445;
	xor.b32  	%r3454, %r3449, %r1148;
	shr.s32 	%r3455, %r3449, 31;
	xor.b32  	%r3456, %r3455, %r3449;
	xor.b32  	%r3457, %r3455, %r3450;
	cvt.u64.u32 	%rd926, %r3456;
	shl.b64 	%rd927, %rd926, 32;
	cvt.u64.u32 	%rd928, %r3457;
	or.b64  	%rd929, %rd927, %rd928;
	cvt.rn.f64.s64 	%fd1011, %rd929;
	mul.f64 	%fd1012, %fd1011, 0d3BF921FB54442D19;
	cvt.rn.f32.f64 	%f1289, %fd1012;
	neg.f32 	%f1290, %f1289;
	setp.lt.s32 	%p446, %r3454, 0;
	selp.f32 	%f2645, %f1290, %f1289, %p446;
	bra.uni 	$L__BB0_429;
$L__BB0_428:
	mov.f32 	%f1291, 0f00000000;
	mul.rn.f32 	%f2645, %f199, %f1291;
	mov.b32 	%r5445, 0;
$L__BB0_429:
	add.s32 	%r3459, %r5445, 1;
	mul.rn.f32 	%f1292, %f2645, %f2645;
	and.b32  	%r3460, %r5445, 1;
	setp.eq.b32 	%p447, %r3460, 1;
	selp.f32 	%f1293, %f2645, 0f3F800000, %p447;
	fma.rn.f32 	%f1294, %f1292, %f1293, 0f00000000;
	fma.rn.f32 	%f1295, %f1292, 0f37CBAC00, 0fBAB607ED;
	selp.f32 	%f1296, 0fB94D4153, %f1295, %p447;
	selp.f32 	%f1297, 0f3C0885E4, 0f3D2AAABB, %p447;
	fma.rn.f32 	%f1298, %f1296, %f1292, %f1297;
	selp.f32 	%f1299, 0fBE2AAAA8, 0fBEFFFFFF, %p447;
	fma.rn.f32 	%f1300, %f1298, %f1292, %f1299;
	fma.rn.f32 	%f1301, %f1300, %f1294, %f1293;
	and.b32  	%r3461, %r3459, 2;
	setp.eq.s32 	%p448, %r3461, 0;
	mov.f32 	%f1302, 0f00000000;
	sub.f32 	%f1303, %f1302, %f1301;
	selp.f32 	%f1304, %f1301, %f1303, %p448;
	cvt.f64.f32 	%fd1013, %f1304;
	fma.rn.f64 	%fd1014, %fd1013, 0dC024000000000000, %fd164;
	add.f64 	%fd165, %fd162, %fd1014;
	ld.local.f64 	%fd1951, [%rd19+32];
	mul.f64 	%fd167, %fd1951, %fd1951;
	mul.f64 	%fd1015, %fd1951, 0d401921FB54442D18;
	cvt.rn.f32.f64 	%f205, %fd1015;
	mul.f32 	%f1305, %f205, 0f3F22F983;
	cvt.rni.s32.f32 	%r1161, %f1305;
	cvt.rn.f32.s32 	%f1306, %r1161;
	fma.rn.f32 	%f1307, %f1306, 0fBFC90FDA, %f205;
	fma.rn.f32 	%f1308, %f1306, 0fB3A22168, %f1307;
	fma.rn.f32 	%f206, %f1306, 0fA7C234C5, %f1308;
	abs.f32 	%f207, %f205;
	setp.ltu.f32 	%p449, %f207, 0f47CE4780;
	mov.u32 	%r5449, %r1161;
	mov.f32 	%f2646, %f206;
	@%p449 bra 	$L__BB0_437;
	setp.eq.f32 	%p450, %f207, 0f7F800000;
	@%p450 bra 	$L__BB0_436;
	mov.b32 	%r1162, %f205;
	shl.b32 	%r3463, %r1162, 8;
	or.b32  	%r1163, %r3463, -2147483648;
	mov.b64 	%rd1799, 0;
	mov.b32 	%r5446, 0;
$L__BB0_432:
	.pragma "nounroll";
	mul.wide.u32 	%rd931, %r5446, 4;
	mov.u64 	%rd932, __cudart_i2opi_f;
	add.s64 	%rd933, %rd932, %rd931;
	ld.global.nc.u32 	%r3464, [%rd933];
	mad.wide.u32 	%rd934, %r3464, %r1163, %rd1799;
	shr.u64 	%rd1799, %rd934, 32;
	add.s64 	%rd935, %rd1, %rd931;
	st.local.u32 	[%rd935], %rd934;
	add.s32 	%r5446, %r5446, 1;
	setp.ne.s32 	%p451, %r5446, 6;
	@%p451 bra 	$L__BB0_432;
	shr.u32 	%r3465, %r1162, 23;
	st.local.u32 	[%rd1+24], %rd1799;
	and.b32  	%r1166, %r3465, 31;
	and.b32  	%r3466, %r3465, 224;
	add.s32 	%r3467, %r3466, -128;
	shr.u32 	%r3468, %r3467, 5;
	mul.wide.u32 	%rd936, %r3468, 4;
	sub.s64 	%rd237, %rd1, %rd936;
	ld.local.u32 	%r5447, [%rd237+24];
	ld.local.u32 	%r5448, [%rd237+20];
	setp.eq.s32 	%p452, %r1166, 0;
	@%p452 bra 	$L__BB0_435;
	shf.l.wrap.b32 	%r5447, %r5448, %r5447, %r1166;
	ld.local.u32 	%r3469, [%rd237+16];
	shf.l.wrap.b32 	%r5448, %r3469, %r5448, %r1166;
$L__BB0_435:
	shr.u32 	%r3470, %r5447, 30;
	shf.l.wrap.b32 	%r3471, %r5448, %r5447, 2;
	shl.b32 	%r3472, %r5448, 2;
	shr.u32 	%r3473, %r3471, 31;
	add.s32 	%r3474, %r3473, %r3470;
	neg.s32 	%r3475, %r3474;
	setp.lt.s32 	%p453, %r1162, 0;
	selp.b32 	%r5449, %r3475, %r3474, %p453;
	xor.b32  	%r3476, %r3471, %r1162;
	shr.s32 	%r3477, %r3471, 31;
	xor.b32  	%r3478, %r3477, %r3471;
	xor.b32  	%r3479, %r3477, %r3472;
	cvt.u64.u32 	%rd937, %r3478;
	shl.b64 	%rd938, %rd937, 32;
	cvt.u64.u32 	%rd939, %r3479;
	or.b64  	%rd940, %rd938, %rd939;
	cvt.rn.f64.s64 	%fd1016, %rd940;
	mul.f64 	%fd1017, %fd1016, 0d3BF921FB54442D19;
	cvt.rn.f32.f64 	%f1309, %fd1017;
	neg.f32 	%f1310, %f1309;
	setp.lt.s32 	%p454, %r3476, 0;
	selp.f32 	%f2646, %f1310, %f1309, %p454;
	bra.uni 	$L__BB0_437;
$L__BB0_436:
	mov.f32 	%f1311, 0f00000000;
	mul.rn.f32 	%f2646, %f205, %f1311;
	mov.b32 	%r5449, 0;
$L__BB0_437:
	add.s32 	%r3481, %r5449, 1;
	mul.rn.f32 	%f1312, %f2646, %f2646;
	and.b32  	%r3482, %r5449, 1;
	setp.eq.b32 	%p455, %r3482, 1;
	selp.f32 	%f1313, %f2646, 0f3F800000, %p455;
	fma.rn.f32 	%f1314, %f1312, %f1313, 0f00000000;
	fma.rn.f32 	%f1315, %f1312, 0f37CBAC00, 0fBAB607ED;
	selp.f32 	%f1316, 0fB94D4153, %f1315, %p455;
	selp.f32 	%f1317, 0f3C0885E4, 0f3D2AAABB, %p455;
	fma.rn.f32 	%f1318, %f1316, %f1312, %f1317;
	selp.f32 	%f1319, 0fBE2AAAA8, 0fBEFFFFFF, %p455;
	fma.rn.f32 	%f1320, %f1318, %f1312, %f1319;
	fma.rn.f32 	%f1321, %f1320, %f1314, %f1313;
	and.b32  	%r3483, %r3481, 2;
	setp.eq.s32 	%p456, %r3483, 0;
	mov.f32 	%f1322, 0f00000000;
	sub.f32 	%f1323, %f1322, %f1321;
	selp.f32 	%f1324, %f1321, %f1323, %p456;
	cvt.f64.f32 	%fd1018, %f1324;
	fma.rn.f64 	%fd1019, %fd1018, 0dC024000000000000, %fd167;
	add.f64 	%fd168, %fd165, %fd1019;
	ld.local.f64 	%fd1950, [%rd19+40];
	mul.f64 	%fd170, %fd1950, %fd1950;
	mul.f64 	%fd1020, %fd1950, 0d401921FB54442D18;
	cvt.rn.f32.f64 	%f211, %fd1020;
	mul.f32 	%f1325, %f211, 0f3F22F983;
	cvt.rni.s32.f32 	%r1175, %f1325;
	cvt.rn.f32.s32 	%f1326, %r1175;
	fma.rn.f32 	%f1327, %f1326, 0fBFC90FDA, %f211;
	fma.rn.f32 	%f1328, %f1326, 0fB3A22168, %f1327;
	fma.rn.f32 	%f212, %f1326, 0fA7C234C5, %f1328;
	abs.f32 	%f213, %f211;
	setp.ltu.f32 	%p457, %f213, 0f47CE4780;
	mov.u32 	%r5453, %r1175;
	mov.f32 	%f2647, %f212;
	@%p457 bra 	$L__BB0_445;
	setp.eq.f32 	%p458, %f213, 0f7F800000;
	@%p458 bra 	$L__BB0_444;
	mov.b32 	%r1176, %f211;
	shl.b32 	%r3485, %r1176, 8;
	or.b32  	%r1177, %r3485, -2147483648;
	mov.b64 	%rd1800, 0;
	mov.b32 	%r5450, 0;
$L__BB0_440:
	.pragma "nounroll";
	mul.wide.u32 	%rd942, %r5450, 4;
	mov.u64 	%rd943, __cudart_i2opi_f;
	add.s64 	%rd944, %rd943, %rd942;
	ld.global.nc.u32 	%r3486, [%rd944];
	mad.wide.u32 	%rd945, %r3486, %r1177, %rd1800;
	shr.u64 	%rd1800, %rd945, 32;
	add.s64 	%rd946, %rd1, %rd942;
	st.local.u32 	[%rd946], %rd945;
	add.s32 	%r5450, %r5450, 1;
	setp.ne.s32 	%p459, %r5450, 6;
	@%p459 bra 	$L__BB0_440;
	shr.u32 	%r3487, %r1176, 23;
	st.local.u32 	[%rd1+24], %rd1800;
	and.b32  	%r1180, %r3487, 31;
	and.b32  	%r3488, %r3487, 224;
	add.s32 	%r3489, %r3488, -128;
	shr.u32 	%r3490, %r3489, 5;
	mul.wide.u32 	%rd947, %r3490, 4;
	sub.s64 	%rd240, %rd1, %rd947;
	ld.local.u32 	%r5451, [%rd240+24];
	ld.local.u32 	%r5452, [%rd240+20];
	setp.eq.s32 	%p460, %r1180, 0;
	@%p460 bra 	$L__BB0_443;
	shf.l.wrap.b32 	%r5451, %r5452, %r5451, %r1180;
	ld.local.u32 	%r3491, [%rd240+16];
	shf.l.wrap.b32 	%r5452, %r3491, %r5452, %r1180;
$L__BB0_443:
	shr.u32 	%r3492, %r5451, 30;
	shf.l.wrap.b32 	%r3493, %r5452, %r5451, 2;
	shl.b32 	%r3494, %r5452, 2;
	shr.u32 	%r3495, %r3493, 31;
	add.s32 	%r3496, %r3495, %r3492;
	neg.s32 	%r3497, %r3496;
	setp.lt.s32 	%p461, %r1176, 0;
	selp.b32 	%r5453, %r3497, %r3496, %p461;
	xor.b32  	%r3498, %r3493, %r1176;
	shr.s32 	%r3499, %r3493, 31;
	xor.b32  	%r3500, %r3499, %r3493;
	xor.b32  	%r3501, %r3499, %r3494;
	cvt.u64.u32 	%rd948, %r3500;
	shl.b64 	%rd949, %rd948, 32;
	cvt.u64.u32 	%rd950, %r3501;
	or.b64  	%rd951, %rd949, %rd950;
	cvt.rn.f64.s64 	%fd1021, %rd951;
	mul.f64 	%fd1022, %fd1021, 0d3BF921FB54442D19;
	cvt.rn.f32.f64 	%f1329, %fd1022;
	neg.f32 	%f1330, %f1329;
	setp.lt.s32 	%p462, %r3498, 0;
	selp.f32 	%f2647, %f1330, %f1329, %p462;
	bra.uni 	$L__BB0_445;
$L__BB0_444:
	mov.f32 	%f1331, 0f00000000;
	mul.rn.f32 	%f2647, %f211, %f1331;
	mov.b32 	%r5453, 0;
$L__BB0_445:
	add.s32 	%r3503, %r5453, 1;
	mul.rn.f32 	%f1332, %f2647, %f2647;
	and.b32  	%r3504, %r5453, 1;
	setp.eq.b32 	%p463, %r3504, 1;
	selp.f32 	%f1333, %f2647, 0f3F800000, %p463;
	fma.rn.f32 	%f1334, %f1332, %f1333, 0f00000000;
	fma.rn.f32 	%f1335, %f1332, 0f37CBAC00, 0fBAB607ED;
	selp.f32 	%f1336, 0fB94D4153, %f1335, %p463;
	selp.f32 	%f1337, 0f3C0885E4, 0f3D2AAABB, %p463;
	fma.rn.f32 	%f1338, %f1336, %f1332, %f1337;
	selp.f32 	%f1339, 0fBE2AAAA8, 0fBEFFFFFF, %p463;
	fma.rn.f32 	%f1340, %f1338, %f1332, %f1339;
	fma.rn.f32 	%f1341, %f1340, %f1334, %f1333;
	and.b32  	%r3505, %r3503, 2;
	setp.eq.s32 	%p464, %r3505, 0;
	mov.f32 	%f1342, 0f00000000;
	sub.f32 	%f1343, %f1342, %f1341;
	selp.f32 	%f1344, %f1341, %f1343, %p464;
	cvt.f64.f32 	%fd1023, %f1344;
	fma.rn.f64 	%fd1024, %fd1023, 0dC024000000000000, %fd170;
	add.f64 	%fd171, %fd168, %fd1024;
	ld.local.f64 	%fd1949, [%rd19+48];
	mul.f64 	%fd173, %fd1949, %fd1949;
	mul.f64 	%fd1025, %fd1949, 0d401921FB54442D18;
	cvt.rn.f32.f64 	%f217, %fd1025;
	mul.f32 	%f1345, %f217, 0f3F22F983;
	cvt.rni.s32.f32 	%r1189, %f1345;
	cvt.rn.f32.s32 	%f1346, %r1189;
	fma.rn.f32 	%f1347, %f1346, 0fBFC90FDA, %f217;
	fma.rn.f32 	%f1348, %f1346, 0fB3A22168, %f1347;
	fma.rn.f32 	%f218, %f1346, 0fA7C234C5, %f1348;
	abs.f32 	%f219, %f217;
	setp.ltu.f32 	%p465, %f219, 0f47CE4780;
	mov.u32 	%r5457, %r1189;
	mov.f32 	%f2648, %f218;
	@%p465 bra 	$L__BB0_453;
	setp.eq.f32 	%p466, %f219, 0f7F800000;
	@%p466 bra 	$L__BB0_452;
	mov.b32 	%r1190, %f217;
	shl.b32 	%r3507, %r1190, 8;
	or.b32  	%r1191, %r3507, -2147483648;
	mov.b64 	%rd1801, 0;
	mov.b32 	%r5454, 0;
$L__BB0_448:
	.pragma "nounroll";
	mul.wide.u32 	%rd953, %r5454, 4;
	mov.u64 	%rd954, __cudart_i2opi_f;
	add.s64 	%rd955, %rd954, %rd953;
	ld.global.nc.u32 	%r3508, [%rd955];
	mad.wide.u32 	%rd956, %r3508, %r1191, %rd1801;
	shr.u64 	%rd1801, %rd956, 32;
	add.s64 	%rd957, %rd1, %rd953;
	st.local.u32 	[%rd957], %rd956;
	add.s32 	%r5454, %r5454, 1;
	setp.ne.s32 	%p467, %r5454, 6;
	@%p467 bra 	$L__BB0_448;
	shr.u32 	%r3509, %r1190, 23;
	st.local.u32 	[%rd1+24], %rd1801;
	and.b32  	%r1194, %r3509, 31;
	and.b32  	%r3510, %r3509, 224;
	add.s32 	%r3511, %r3510, -128;
	shr.u32 	%r3512, %r3511, 5;
	mul.wide.u32 	%rd958, %r3512, 4;
	sub.s64 	%rd243, %rd1, %rd958;
	ld.local.u32 	%r5455, [%rd243+24];
	ld.local.u32 	%r5456, [%rd243+20];
	setp.eq.s32 	%p468, %r1194, 0;
	@%p468 bra 	$L__BB0_451;
	shf.l.wrap.b32 	%r5455, %r5456, %r5455, %r1194;
	ld.local.u32 	%r3513, [%rd243+16];
	shf.l.wrap.b32 	%r5456, %r3513, %r5456, %r1194;
$L__BB0_451:
	shr.u32 	%r3514, %r5455, 30;
	shf.l.wrap.b32 	%r3515, %r5456, %r5455, 2;
	shl.b32 	%r3516, %r5456, 2;
	shr.u32 	%r3517, %r3515, 31;
	add.s32 	%r3518, %r3517, %r3514;
	neg.s32 	%r3519, %r3518;
	setp.lt.s32 	%p469, %r1190, 0;
	selp.b32 	%r5457, %r3519, %r3518, %p469;
	xor.b32  	%r3520, %r3515, %r1190;
	shr.s32 	%r3521, %r3515, 31;
	xor.b32  	%r3522, %r3521, %r3515;
	xor.b32  	%r3523, %r3521, %r3516;
	cvt.u64.u32 	%rd959, %r3522;
	shl.b64 	%rd960, %rd959, 32;
	cvt.u64.u32 	%rd961, %r3523;
	or.b64  	%rd962, %rd960, %rd961;
	cvt.rn.f64.s64 	%fd1026, %rd962;
	mul.f64 	%fd1027, %fd1026, 0d3BF921FB54442D19;
	cvt.rn.f32.f64 	%f1349, %fd1027;
	neg.f32 	%f1350, %f1349;
	setp.lt.s32 	%p470, %r3520, 0;
	selp.f32 	%f2648, %f1350, %f1349, %p470;
	bra.uni 	$L__BB0_453;
$L__BB0_452:
	mov.f32 	%f1351, 0f00000000;
	mul.rn.f32 	%f2648, %f217, %f1351;
	mov.b32 	%r5457, 0;
$L__BB0_453:
	add.s32 	%r3525, %r5457, 1;
	mul.rn.f32 	%f1352, %f2648, %f2648;
	and.b32  	%r3526, %r5457, 1;
	setp.eq.b32 	%p471, %r3526, 1;
	selp.f32 	%f1353, %f2648, 0f3F800000, %p471;
	fma.rn.f32 	%f1354, %f1352, %f1353, 0f00000000;
	fma.rn.f32 	%f1355, %f1352, 0f37CBAC00, 0fBAB607ED;
	selp.f32 	%f1356, 0fB94D4153, %f1355, %p471;
	selp.f32 	%f1357, 0f3C0885E4, 0f3D2AAABB, %p471;
	fma.rn.f32 	%f1358, %f1356, %f1352, %f1357;
	selp.f32 	%f1359, 0fBE2AAAA8, 0fBEFFFFFF, %p471;
	fma.rn.f32 	%f1360, %f1358, %f1352, %f1359;
	fma.rn.f32 	%f1361, %f1360, %f1354, %f1353;
	and.b32  	%r3527, %r3525, 2;
	setp.eq.s32 	%p472, %r3527, 0;
	mov.f32 	%f1362, 0f00000000;
	sub.f32 	%f1363, %f1362, %f1361;
	selp.f32 	%f1364, %f1361, %f1363, %p472;
	cvt.f64.f32 	%fd1028, %f1364;
	fma.rn.f64 	%fd1029, %fd1028, 0dC024000000000000, %fd173;
	add.f64 	%fd174, %fd171, %fd1029;
	ld.local.f64 	%fd1948, [%rd19+56];
	mul.f64 	%fd176, %fd1948, %fd1948;
	mul.f64 	%fd1030, %fd1948, 0d401921FB54442D18;
	cvt.rn.f32.f64 	%f223, %fd1030;
	mul.f32 	%f1365, %f223, 0f3F22F983;
	cvt.rni.s32.f32 	%r1203, %f1365;
	cvt.rn.f32.s32 	%f1366, %r1203;
	fma.rn.f32 	%f1367, %f1366, 0fBFC90FDA, %f223;
	fma.rn.f32 	%f1368, %f1366, 0fB3A22168, %f1367;
	fma.rn.f32 	%f224, %f1366, 0fA7C234C5, %f1368;
	abs.f32 	%f225, %f223;
	setp.ltu.f32 	%p473, %f225, 0f47CE4780;
	mov.u32 	%r5461, %r1203;
	mov.f32 	%f2649, %f224;
	@%p473 bra 	$L__BB0_461;
	setp.eq.f32 	%p474, %f225, 0f7F800000;
	@%p474 bra 	$L__BB0_460;
	mov.b32 	%r1204, %f223;
	shl.b32 	%r3529, %r1204, 8;
	or.b32  	%r1205, %r3529, -2147483648;
	mov.b64 	%rd1802, 0;
	mov.b32 	%r5458, 0;
$L__BB0_456:
	.pragma "nounroll";
	mul.wide.u32 	%rd964, %r5458, 4;
	mov.u64 	%rd965, __cudart_i2opi_f;
	add.s64 	%rd966, %rd965, %rd964;
	ld.global.nc.u32 	%r3530, [%rd966];
	mad.wide.u32 	%rd967, %r3530, %r1205, %rd1802;
	shr.u64 	%rd1802, %rd967, 32;
	add.s64 	%rd968, %rd1, %rd964;
	st.local.u32 	[%rd968], %rd967;
	add.s32 	%r5458, %r5458, 1;
	setp.ne.s32 	%p475, %r5458, 6;
	@%p475 bra 	$L__BB0_456;
	shr.u32 	%r3531, %r1204, 23;
	st.local.u32 	[%rd1+24], %rd1802;
	and.b32  	%r1208, %r3531, 31;
	and.b32  	%r3532, %r3531, 224;
	add.s32 	%r3533, %r3532, -128;
	shr.u32 	%r3534, %r3533, 5;
	mul.wide.u32 	%rd969, %r3534, 4;
	sub.s64 	%rd246, %rd1, %rd969;
	ld.local.u32 	%r5459, [%rd246+24];
	ld.local.u32 	%r5460, [%rd246+20];
	setp.eq.s32 	%p476, %r1208, 0;
	@%p476 bra 	$L__BB0_459;
	shf.l.wrap.b32 	%r5459, %r5460, %r5459, %r1208;
	ld.local.u32 	%r3535, [%rd246+16];
	shf.l.wrap.b32 	%r5460, %r3535, %r5460, %r1208;
$L__BB0_459:
	shr.u32 	%r3536, %r5459, 30;
	shf.l.wrap.b32 	%r3537, %r5460, %r5459, 2;
	shl.b32 	%r3538, %r5460, 2;
	shr.u32 	%r3539, %r3537, 31;
	add.s32 	%r3540, %r3539, %r3536;
	neg.s32 	%r3541, %r3540;
	setp.lt.s32 	%p477, %r1204, 0;
	selp.b32 	%r5461, %r3541, %r3540, %p477;
	xor.b32  	%r3542, %r3537, %r1204;
	shr.s32 	%r3543, %r3537, 31;
	xor.b32  	%r3544, %r3543, %r3537;
	xor.b32  	%r3545, %r3543, %r3538;
	cvt.u64.u32 	%rd970, %r3544;
	shl.b64 	%rd971, %rd970, 32;
	cvt.u64.u32 	%rd972, %r3545;
	or.b64  	%rd973, %rd971, %rd972;
	cvt.rn.f64.s64 	%fd1031, %rd973;
	mul.f64 	%fd1032, %fd1031, 0d3BF921FB54442D19;
	cvt.rn.f32.f64 	%f1369, %fd1032;
	neg.f32 	%f1370, %f1369;
	setp.lt.s32 	%p478, %r3542, 0;
	selp.f32 	%f2649, %f1370, %f1369, %p478;
	bra.uni 	$L__BB0_461;
$L__BB0_460:
	mov.f32 	%f1371, 0f00000000;
	mul.rn.f32 	%f2649, %f223, %f1371;
	mov.b32 	%r5461, 0;
$L__BB0_461:
	add.s32 	%r3547, %r5461, 1;
	mul.rn.f32 	%f1372, %f2649, %f2649;
	and.b32  	%r3548, %r5461, 1;
	setp.eq.b32 	%p479, %r3548, 1;
	selp.f32 	%f1373, %f2649, 0f3F800000, %p479;
	fma.rn.f32 	%f1374, %f1372, %f1373, 0f00000000;
	fma.rn.f32 	%f1375, %f1372, 0f37CBAC00, 0fBAB607ED;
	selp.f32 	%f1376, 0fB94D4153, %f1375, %p479;
	selp.f32 	%f1377, 0f3C0885E4, 0f3D2AAABB, %p479;
	fma.rn.f32 	%f1378, %f1376, %f1372, %f1377;
	selp.f32 	%f1379, 0fBE2AAAA8, 0fBEFFFFFF, %p479;
	fma.rn.f32 	%f1380, %f1378, %f1372, %f1379;
	fma.rn.f32 	%f1381, %f1380, %f1374, %f1373;
	and.b32  	%r3549, %r3547, 2;
	setp.eq.s32 	%p480, %r3549, 0;
	mov.f32 	%f1382, 0f00000000;
	sub.f32 	%f1383, %f1382, %f1381;
	selp.f32 	%f1384, %f1381, %f1383, %p480;
	cvt.f64.f32 	%fd1033, %f1384;
	fma.rn.f64 	%fd1034, %fd1033, 0dC024000000000000, %fd176;
	add.f64 	%fd177, %fd174, %fd1034;
	ld.local.f64 	%fd1947, [%rd19+64];
	mul.f64 	%fd179, %fd1947, %fd1947;
	mul.f64 	%fd1035, %fd1947, 0d401921FB54442D18;
	cvt.rn.f32.f64 	%f229, %fd1035;
	mul.f32 	%f1385, %f229, 0f3F22F983;
	cvt.rni.s32.f32 	%r1217, %f1385;
	cvt.rn.f32.s32 	%f1386, %r1217;
	fma.rn.f32 	%f1387, %f1386, 0fBFC90FDA, %f229;
	fma.rn.f32 	%f1388, %f1386, 0fB3A22168, %f1387;
	fma.rn.f32 	%f230, %f1386, 0fA7C234C5, %f1388;
	abs.f32 	%f231, %f229;
	setp.ltu.f32 	%p481, %f231, 0f47CE4780;
	mov.u32 	%r5465, %r1217;
	mov.f32 	%f2650, %f230;
	@%p481 bra 	$L__BB0_469;
	setp.eq.f32 	%p482, %f231, 0f7F800000;
	@%p482 bra 	$L__BB0_468;
	mov.b32 	%r1218, %f229;
	shl.b32 	%r3551, %r1218, 8;
	or.b32  	%r1219, %r3551, -2147483648;
	mov.b64 	%rd1803, 0;
	mov.b32 	%r5462, 0;
$L__BB0_464:
	.pragma "nounroll";
	mul.wide.u32 	%rd975, %r5462, 4;
	mov.u64 	%rd976, __cudart_i2opi_f;
	add.s64 	%rd977, %rd976, %rd975;
	ld.global.nc.u32 	%r3552, [%rd977];
	mad.wide.u32 	%rd978, %r3552, %r1219, %rd1803;
	shr.u64 	%rd1803, %rd978, 32;
	add.s64 	%rd979, %rd1, %rd975;
	st.local.u32 	[%rd979], %rd978;
	add.s32 	%r5462, %r5462, 1;
	setp.ne.s32 	%p483, %r5462, 6;
	@%p483 bra 	$L__BB0_464;
	shr.u32 	%r3553, %r1218, 23;
	st.local.u32 	[%rd1+24], %rd1803;
	and.b32  	%r1222, %r3553, 31;
	and.b32  	%r3554, %r3553, 224;
	add.s32 	%r3555, %r3554, -128;
	shr.u32 	%r3556, %r3555, 5;
	mul.wide.u32 	%rd980, %r3556, 4;
	sub.s64 	%rd249, %rd1, %rd980;
	ld.local.u32 	%r5463, [%rd249+24];
	ld.local.u32 	%r5464, [%rd249+20];
	setp.eq.s32 	%p484, %r1222, 0;
	@%p484 bra 	$L__BB0_467;
	shf.l.wrap.b32 	%r5463, %r5464, %r5463, %r1222;
	ld.local.u32 	%r3557, [%rd249+16];
	shf.l.wrap.b32 	%r5464, %r3557, %r5464, %r1222;
$L__BB0_467:
	shr.u32 	%r3558, %r5463, 30;
	shf.l.wrap.b32 	%r3559, %r5464, %r5463, 2;
	shl.b32 	%r3560, %r5464, 2;
	shr.u32 	%r3561, %r3559, 31;
	add.s32 	%r3562, %r3561, %r3558;
	neg.s32 	%r3563, %r3562;
	setp.lt.s32 	%p485, %r1218, 0;
	selp.b32 	%r5465, %r3563, %r3562, %p485;
	xor.b32  	%r3564, %r3559, %r1218;
	shr.s32 	%r3565, %r3559, 31;
	xor.b32  	%r3566, %r3565, %r3559;
	xor.b32  	%r3567, %r3565, %r3560;
	cvt.u64.u32 	%rd981, %r3566;
	shl.b64 	%rd982, %rd981, 32;
	cvt.u64.u32 	%rd983, %r3567;
	or.b64  	%rd984, %rd982, %rd983;
	cvt.rn.f64.s64 	%fd1036, %rd984;
	mul.f64 	%fd1037, %fd1036, 0d3BF921FB54442D19;
	cvt.rn.f32.f64 	%f1389, %fd1037;
	neg.f32 	%f1390, %f1389;
	setp.lt.s32 	%p486, %r3564, 0;
	selp.f32 	%f2650, %f1390, %f1389, %p486;
	bra.uni 	$L__BB0_469;
$L__BB0_468:
	mov.f32 	%f1391, 0f00000000;
	mul.rn.f32 	%f2650, %f229, %f1391;
	mov.b32 	%r5465, 0;
$L__BB0_469:
	add.s32 	%r3569, %r5465, 1;
	mul.rn.f32 	%f1392, %f2650, %f2650;
	and.b32  	%r3570, %r5465, 1;
	setp.eq.b32 	%p487, %r3570, 1;
	selp.f32 	%f1393, %f2650, 0f3F800000, %p487;
	fma.rn.f32 	%f1394, %f1392, %f1393, 0f00000000;
	fma.rn.f32 	%f1395, %f1392, 0f37CBAC00, 0fBAB607ED;
	selp.f32 	%f1396, 0fB94D4153, %f1395, %p487;
	selp.f32 	%f1397, 0f3C0885E4, 0f3D2AAABB, %p487;
	fma.rn.f32 	%f1398, %f1396, %f1392, %f1397;
	selp.f32 	%f1399, 0fBE2AAAA8, 0fBEFFFFFF, %p487;
	fma.rn.f32 	%f1400, %f1398, %f1392, %f1399;
	fma.rn.f32 	%f1401, %f1400, %f1394, %f1393;
	and.b32  	%r3571, %r3569, 2;
	setp.eq.s32 	%p488, %r3571, 0;
	mov.f32 	%f1402, 0f00000000;
	sub.f32 	%f1403, %f1402, %f1401;
	selp.f32 	%f1404, %f1401, %f1403, %p488;
	cvt.f64.f32 	%fd1038, %f1404;
	fma.rn.f64 	%fd1039, %fd1038, 0dC024000000000000, %fd179;
	add.f64 	%fd180, %fd177, %fd1039;
	ld.local.f64 	%fd1946, [%rd19+72];
	mul.f64 	%fd1040, %fd1946, 0d401921FB54442D18;
	cvt.rn.f32.f64 	%f235, %fd1040;
	mul.f32 	%f1405, %f235, 0f3F22F983;
	cvt.rni.s32.f32 	%r1231, %f1405;
	cvt.rn.f32.s32 	%f1406, %r1231;
	fma.rn.f32 	%f1407, %f1406, 0fBFC90FDA, %f235;
	fma.rn.f32 	%f1408, %f1406, 0fB3A22168, %f1407;
	fma.rn.f32 	%f236, %f1406, 0fA7C234C5, %f1408;
	abs.f32 	%f237, %f235;
	setp.ltu.f32 	%p489, %f237, 0f47CE4780;
	mov.u32 	%r5469, %r1231;
	mov.f32 	%f2651, %f236;
	@%p489 bra 	$L__BB0_477;
	setp.eq.f32 	%p490, %f237, 0f7F800000;
	@%p490 bra 	$L__BB0_476;
	mov.b32 	%r1232, %f235;
	shl.b32 	%r3573, %r1232, 8;
	or.b32  	%r1233, %r3573, -2147483648;
	mov.b64 	%rd1804, 0;
	mov.b32 	%r5466, 0;
$L__BB0_472:
	.pragma "nounroll";
	mul.wide.u32 	%rd986, %r5466, 4;
	mov.u64 	%rd987, __cudart_i2opi_f;
	add.s64 	%rd988, %rd987, %rd986;
	ld.global.nc.u32 	%r3574, [%rd988];
	mad.wide.u32 	%rd989, %r3574, %r1233, %rd1804;
	shr.u64 	%rd1804, %rd989, 32;
	add.s64 	%rd990, %rd1, %rd986;
	st.local.u32 	[%rd990], %rd989;
	add.s32 	%r5466, %r5466, 1;
	setp.ne.s32 	%p491, %r5466, 6;
	@%p491 bra 	$L__BB0_472;
	shr.u32 	%r3575, %r1232, 23;
	st.local.u32 	[%rd1+24], %rd1804;
	and.b32  	%r1236, %r3575, 31;
	and.b32  	%r3576, %r3575, 224;
	add.s32 	%r3577, %r3576, -128;
	shr.u32 	%r3578, %r3577, 5;
	mul.wide.u32 	%rd991, %r3578, 4;
	sub.s64 	%rd252, %rd1, %rd991;
	ld.local.u32 	%r5467, [%rd252+24];
	ld.local.u32 	%r5468, [%rd252+20];
	setp.eq.s32 	%p492, %r1236, 0;
	@%p492 bra 	$L__BB0_475;
	shf.l.wrap.b32 	%r5467, %r5468, %r5467, %r1236;
	ld.local.u32 	%r3579, [%rd252+16];
	shf.l.wrap.b32 	%r5468, %r3579, %r5468, %r1236;
$L__BB0_475:
	shr.u32 	%r3580, %r5467, 30;
	shf.l.wrap.b32 	%r3581, %r5468, %r5467, 2;
	shl.b32 	%r3582, %r5468, 2;
	shr.u32 	%r3583, %r3581, 31;
	add.s32 	%r3584, %r3583, %r3580;
	neg.s32 	%r3585, %r3584;
	setp.lt.s32 	%p493, %r1232, 0;
	selp.b32 	%r5469, %r3585, %r3584, %p493;
	xor.b32  	%r3586, %r3581, %r1232;
	shr.s32 	%r3587, %r3581, 31;
	xor.b32  	%r3588, %r3587, %r3581;
	xor.b32  	%r3589, %r3587, %r3582;
	cvt.u64.u32 	%rd992, %r3588;
	shl.b64 	%rd993, %rd992, 32;
	cvt.u64.u32 	%rd994, %r3589;
	or.b64  	%rd995, %rd993, %rd994;
	cvt.rn.f64.s64 	%fd1041, %rd995;
	mul.f64 	%fd1042, %fd1041, 0d3BF921FB54442D19;
	cvt.rn.f32.f64 	%f1409, %fd1042;
	neg.f32 	%f1410, %f1409;
	setp.lt.s32 	%p494, %r3586, 0;
	selp.f32 	%f2651, %f1410, %f1409, %p494;
	bra.uni 	$L__BB0_477;
$L__BB0_476:
	mov.f32 	%f1411, 0f00000000;
	mul.rn.f32 	%f2651, %f235, %f1411;
	mov.b32 	%r5469, 0;
$L__BB0_477:
	add.s32 	%r3592, %r5469, 1;
	mul.rn.f32 	%f1412, %f2651, %f2651;
	and.b32  	%r3593, %r5469, 1;
	setp.eq.b32 	%p495, %r3593, 1;
	selp.f32 	%f1413, %f2651, 0f3F800000, %p495;
	fma.rn.f32 	%f1414, %f1412, %f1413, 0f00000000;
	fma.rn.f32 	%f1415, %f1412, 0f37CBAC00, 0fBAB607ED;
	selp.f32 	%f1416, 0fB94D4153, %f1415, %p495;
	selp.f32 	%f1417, 0f3C0885E4, 0f3D2AAABB, %p495;
	fma.rn.f32 	%f1418, %f1416, %f1412, %f1417;
	selp.f32 	%f1419, 0fBE2AAAA8, 0fBEFFFFFF, %p495;
	fma.rn.f32 	%f1420, %f1418, %f1412, %f1419;
	fma.rn.f32 	%f1421, %f1420, %f1414, %f1413;
	and.b32  	%r3594, %r3592, 2;
	setp.eq.s32 	%p496, %r3594, 0;
	mov.f32 	%f1422, 0f00000000;
	sub.f32 	%f1423, %f1422, %f1421;
	selp.f32 	%f1424, %f1421, %f1423, %p496;
	cvt.f64.f32 	%fd1043, %f1424;
	mul.f64 	%fd1044, %fd1043, 0dC024000000000000;
	fma.rn.f64 	%fd1045, %fd1946, %fd1946, %fd1044;
	add.f64 	%fd1967, %fd180, %fd1045;
	fma.rn.f64 	%fd183, %fd1989, %fd121, %fd147;
	mov.f64 	%fd1046, 0d0000000000000000;
	st.local.v2.f64 	[%rd12], {%fd183, %fd1046};
	fma.rn.f64 	%fd184, %fd1989, %fd122, %fd149;
	st.local.v2.f64 	[%rd12+16], {%fd184, %fd1046};
	fma.rn.f64 	%fd185, %fd1989, %fd123, %fd1945;
	st.local.v2.f64 	[%rd12+32], {%fd185, %fd1046};
	st.local.v2.f64 	[%rd12+48], {%fd150, %fd1046};
	st.local.v2.f64 	[%rd12+64], {%fd151, %fd1046};
	st.local.v2.f64 	[%rd12+80], {%fd152, %fd1046};
	st.local.v2.f64 	[%rd12+96], {%fd153, %fd1046};
	st.local.v2.f64 	[%rd12+112], {%fd154, %fd1046};
	st.local.v2.f64 	[%rd12+128], {%fd155, %fd1046};
	st.local.v2.f64 	[%rd12+144], {%fd156, %fd1046};
	mul.f64 	%fd1047, %fd183, 0d401921FB54442D18;
	cvt.rn.f32.f64 	%f1425, %fd1047;
	mul.f32 	%f1426, %f1425, 0f3F22F983;
	cvt.rni.s32.f32 	%r1245, %f1426;
	cvt.rn.f32.s32 	%f1427, %r1245;
	fma.rn.f32 	%f1428, %f1427, 0fBFC90FDA, %f1425;
	fma.rn.f32 	%f1429, %f1427, 0fB3A22168, %f1428;
	fma.rn.f32 	%f241, %f1427, 0fA7C234C5, %f1429;
	mov.b32 	%r1246, %f1425;
	shl.b32 	%r3595, %r1246, 8;
	or.b32  	%r1247, %r3595, -2147483648;
	mul.f64 	%fd1048, %fd184, 0d401921FB54442D18;
	cvt.rn.f32.f64 	%f1430, %fd1048;
	mul.f32 	%f1431, %f1430, 0f3F22F983;
	cvt.rni.s32.f32 	%r1248, %f1431;
	cvt.rn.f32.s32 	%f1432, %r1248;
	fma.rn.f32 	%f1433, %f1432, 0fBFC90FDA, %f1430;
	fma.rn.f32 	%f1434, %f1432, 0fB3A22168, %f1433;
	fma.rn.f32 	%f242, %f1432, 0fA7C234C5, %f1434;
	mov.b32 	%r1249, %f1430;
	shl.b32 	%r3596, %r1249, 8;
	or.b32  	%r1250, %r3596, -2147483648;
	mul.f64 	%fd1049, %fd185, 0d401921FB54442D18;
	cvt.rn.f32.f64 	%f1435, %fd1049;
	mul.f32 	%f1436, %f1435, 0f3F22F983;
	cvt.rni.s32.f32 	%r1251, %f1436;
	cvt.rn.f32.s32 	%f1437, %r1251;
	fma.rn.f32 	%f1438, %f1437, 0fBFC90FDA, %f1435;
	fma.rn.f32 	%f1439, %f1437, 0fB3A22168, %f1438;
	fma.rn.f32 	%f243, %f1437, 0fA7C234C5, %f1439;
	mov.b32 	%r1252, %f1435;
	shl.b32 	%r3597, %r1252, 8;
	or.b32  	%r1253, %r3597, -2147483648;
	mul.f64 	%fd1050, %fd150, 0d401921FB54442D18;
	cvt.rn.f32.f64 	%f1440, %fd1050;
	mul.f32 	%f1441, %f1440, 0f3F22F983;
	cvt.rni.s32.f32 	%r1254, %f1441;
	cvt.rn.f32.s32 	%f1442, %r1254;
	fma.rn.f32 	%f1443, %f1442, 0fBFC90FDA, %f1440;
	fma.rn.f32 	%f1444, %f1442, 0fB3A22168, %f1443;
	fma.rn.f32 	%f244, %f1442, 0fA7C234C5, %f1444;
	mov.b32 	%r1255, %f1440;
	shl.b32 	%r3598, %r1255, 8;
	or.b32  	%r1256, %r3598, -2147483648;
	mul.f64 	%fd1051, %fd151, 0d401921FB54442D18;
	cvt.rn.f32.f64 	%f1445, %fd1051;
	abs.f32 	%f245, %f1445;
	mul.f32 	%f1446, %f1445, 0f3F22F983;
	cvt.rni.s32.f32 	%r1257, %f1446;
	cvt.rn.f32.s32 	%f1447, %r1257;
	fma.rn.f32 	%f1448, %f1447, 0fBFC90FDA, %f1445;
	fma.rn.f32 	%f1449, %f1447, 0fB3A22168, %f1448;
	fma.rn.f32 	%f246, %f1447, 0fA7C234C5, %f1449;
	mov.b32 	%r1258, %f1445;
	shl.b32 	%r3599, %r1258, 8;
	or.b32  	%r1259, %r3599, -2147483648;
	mul.rn.f32 	%f247, %f1445, %f1422;
	mul.f64 	%fd1052, %fd152, 0d401921FB54442D18;
	cvt.rn.f32.f64 	%f1450, %fd1052;
	abs.f32 	%f248, %f1450;
	mul.f32 	%f1451, %f1450, 0f3F22F983;
	cvt.rni.s32.f32 	%r1260, %f1451;
	cvt.rn.f32.s32 	%f1452, %r1260;
	fma.rn.f32 	%f1453, %f1452, 0fBFC90FDA, %f1450;
	fma.rn.f32 	%f1454, %f1452, 0fB3A22168, %f1453;
	fma.rn.f32 	%f249, %f1452, 0fA7C234C5, %f1454;
	mov.b32 	%r1261, %f1450;
	shl.b32 	%r3600, %r1261, 8;
	or.b32  	%r1262, %r3600, -2147483648;
	mul.rn.f32 	%f250, %f1450, %f1422;
	mul.f64 	%fd1053, %fd153, 0d401921FB54442D18;
	cvt.rn.f32.f64 	%f1455, %fd1053;
	abs.f32 	%f251, %f1455;
	mul.f32 	%f1456, %f1455, 0f3F22F983;
	cvt.rni.s32.f32 	%r1263, %f1456;
	cvt.rn.f32.s32 	%f1457, %r1263;
	fma.rn.f32 	%f1458, %f1457, 0fBFC90FDA, %f1455;
	fma.rn.f32 	%f1459, %f1457, 0fB3A22168, %f1458;
	fma.rn.f32 	%f252, %f1457, 0fA7C234C5, %f1459;
	mov.b32 	%r1264, %f1455;
	shl.b32 	%r3601, %r1264, 8;
	or.b32  	%r1265, %r3601, -2147483648;
	mul.rn.f32 	%f253, %f1455, %f1422;
	mul.f64 	%fd1054, %fd154, 0d401921FB54442D18;
	cvt.rn.f32.f64 	%f1460, %fd1054;
	abs.f32 	%f254, %f1460;
	mul.f32 	%f1461, %f1460, 0f3F22F983;
	cvt.rni.s32.f32 	%r1266, %f1461;
	cvt.rn.f32.s32 	%f1462, %r1266;
	fma.rn.f32 	%f1463, %f1462, 0fBFC90FDA, %f1460;
	fma.rn.f32 	%f1464, %f1462, 0fB3A22168, %f1463;
	fma.rn.f32 	%f255, %f1462, 0fA7C234C5, %f1464;
	mov.b32 	%r1267, %f1460;
	shl.b32 	%r3602, %r1267, 8;
	or.b32  	%r1268, %r3602, -2147483648;
	mul.rn.f32 	%f256, %f1460, %f1422;
	mul.f64 	%fd1055, %fd155, 0d401921FB54442D18;
	cvt.rn.f32.f64 	%f1465, %fd1055;
	mul.f32 	%f1466, %f1465, 0f3F22F983;
	cvt.rni.s32.f32 	%r1269, %f1466;
	cvt.rn.f32.s32 	%f1467, %r1269;
	fma.rn.f32 	%f1468, %f1467, 0fBFC90FDA, %f1465;
	fma.rn.f32 	%f1469, %f1467, 0fB3A22168, %f1468;
	fma.rn.f32 	%f257, %f1467, 0fA7C234C5, %f1469;
	mov.b32 	%r1270, %f1465;
	shl.b32 	%r3603, %r1270, 8;
	or.b32  	%r1271, %r3603, -2147483648;
	mul.f64 	%fd1056, %fd156, 0d401921FB54442D18;
	cvt.rn.f32.f64 	%f1470, %fd1056;
	mul.f32 	%f1471, %f1470, 0f3F22F983;
	cvt.rni.s32.f32 	%r1272, %f1471;
	cvt.rn.f32.s32 	%f1472, %r1272;
	fma.rn.f32 	%f1473, %f1472, 0fBFC90FDA, %f1470;
	fma.rn.f32 	%f1474, %f1472, 0fB3A22168, %f1473;
	fma.rn.f32 	%f258, %f1472, 0fA7C234C5, %f1474;
	mov.b32 	%r1273, %f1470;
	shl.b32 	%r3604, %r1273, 8;
	or.b32  	%r1274, %r3604, -2147483648;
	mov.b32 	%r5470, 0;
$L__BB0_478:
	abs.f32 	%f1476, %f1425;
	setp.eq.f32 	%p497, %f1476, 0f7F800000;
	setp.ltu.f32 	%p498, %f1476, 0f47CE4780;
	mul.wide.u32 	%rd996, %r5470, 16;
	add.s64 	%rd997, %rd12, %rd996;
	mov.b64 	%rd998, 4607182418800017408;
	st.local.u64 	[%rd997+8], %rd998;
	ld.local.f64 	%fd186, [%rd12+8];
	mul.f64 	%fd1058, %fd183, %fd186;
	fma.rn.f64 	%fd187, %fd183, %fd186, %fd1058;
	or.pred  	%p499, %p498, %p497;
	selp.b32 	%r5474, %r1245, 0, %p498;
	mov.f32 	%f1477, 0f00000000;
	mul.rn.f32 	%f1478, %f1425, %f1477;
	selp.f32 	%f2652, %f241, %f1478, %p498;
	@%p499 bra 	$L__BB0_484;
	mov.b64 	%rd1805, 0;
	mov.b32 	%r5471, 0;
$L__BB0_480:
	.pragma "nounroll";
	mul.wide.u32 	%rd1000, %r5471, 4;
	mov.u64 	%rd1001, __cudart_i2opi_f;
	add.s64 	%rd1002, %rd1001, %rd1000;
	ld.global.nc.u32 	%r3606, [%rd1002];
	mad.wide.u32 	%rd1003, %r3606, %r1247, %rd1805;
	shr.u64 	%rd1805, %rd1003, 32;
	add.s64 	%rd1004, %rd11, %rd1000;
	st.local.u32 	[%rd1004], %rd1003;
	add.s32 	%r5471, %r5471, 1;
	setp.ne.s32 	%p500, %r5471, 6;
	@%p500 bra 	$L__BB0_480;
	shr.u32 	%r3607, %r1246, 23;
	and.b32  	%r3608, %r3607, 31;
	setp.eq.s32 	%p501, %r3608, 0;
	st.local.u32 	[%rd11+24], %rd1805;
	and.b32  	%r3609, %r3607, 224;
	add.s32 	%r3610, %r3609, -128;
	shr.u32 	%r3611, %r3610, 5;
	mul.wide.u32 	%rd1005, %r3611, 4;
	sub.s64 	%rd1006, %rd11, %rd1005;
	ld.local.u32 	%r5472, [%rd1006+24];
	ld.local.u32 	%r5473, [%rd1006+20];
	@%p501 bra 	$L__BB0_483;
	shf.l.wrap.b32 	%r5472, %r5473, %r5472, %r3608;
	ld.local.u32 	%r3617, [%rd1006+16];
	shf.l.wrap.b32 	%r5473, %r3617, %r5473, %r3608;
$L__BB0_483:
	setp.lt.s32 	%p502, %r1246, 0;
	shr.u32 	%r3618, %r5472, 30;
	shf.l.wrap.b32 	%r3619, %r5473, %r5472, 2;
	shl.b32 	%r3620, %r5473, 2;
	shr.u32 	%r3621, %r3619, 31;
	add.s32 	%r3622, %r3621, %r3618;
	neg.s32 	%r3623, %r3622;
	selp.b32 	%r5474, %r3623, %r3622, %p502;
	xor.b32  	%r3624, %r3619, %r1246;
	shr.s32 	%r3625, %r3619, 31;
	xor.b32  	%r3626, %r3625, %r3619;
	xor.b32  	%r3627, %r3625, %r3620;
	cvt.u64.u32 	%rd1009, %r3626;
	shl.b64 	%rd1010, %rd1009, 32;
	cvt.u64.u32 	%rd1011, %r3627;
	or.b64  	%rd1012, %rd1010, %rd1011;
	cvt.rn.f64.s64 	%fd1059, %rd1012;
	mul.f64 	%fd1060, %fd1059, 0d3BF921FB54442D19;
	cvt.rn.f32.f64 	%f1479, %fd1060;
	neg.f32 	%f1480, %f1479;
	setp.lt.s32 	%p503, %r3624, 0;
	selp.f32 	%f2652, %f1480, %f1479, %p503;
$L__BB0_484:
	abs.f32 	%f1482, %f1430;
	setp.eq.f32 	%p504, %f1482, 0f7F800000;
	setp.ltu.f32 	%p505, %f1482, 0f47CE4780;
	mul.rn.f32 	%f1483, %f2652, %f2652;
	and.b32  	%r3628, %r5474, 1;
	setp.eq.b32 	%p506, %r3628, 1;
	selp.f32 	%f1484, 0f3F800000, %f2652, %p506;
	fma.rn.f32 	%f1485, %f1483, %f1484, 0f00000000;
	fma.rn.f32 	%f1486, %f1483, 0f37CBAC00, 0fBAB607ED;
	selp.f32 	%f1487, %f1486, 0fB94D4153, %p506;
	selp.f32 	%f1488, 0f3D2AAABB, 0f3C0885E4, %p506;
	fma.rn.f32 	%f1489, %f1487, %f1483, %f1488;
	selp.f32 	%f1490, 0fBEFFFFFF, 0fBE2AAAA8, %p506;
	fma.rn.f32 	%f1491, %f1489, %f1483, %f1490;
	fma.rn.f32 	%f1492, %f1491, %f1485, %f1484;
	and.b32  	%r3629, %r5474, 2;
	setp.eq.s32 	%p507, %r3629, 0;
	mov.f32 	%f1493, 0f00000000;
	sub.f32 	%f1494, %f1493, %f1492;
	selp.f32 	%f1495, %f1492, %f1494, %p507;
	cvt.f64.f32 	%fd1062, %f1495;
	mul.f64 	%fd1063, %fd186, 0d401921FB54442D18;
	mul.f64 	%fd1064, %fd1063, %fd1062;
	fma.rn.f64 	%fd188, %fd1064, 0d4024000000000000, %fd187;
	ld.local.f64 	%fd189, [%rd12+24];
	mul.f64 	%fd1065, %fd184, %fd189;
	fma.rn.f64 	%fd190, %fd184, %fd189, %fd1065;
	or.pred  	%p508, %p505, %p504;
	selp.b32 	%r5478, %r1248, 0, %p505;
	mul.rn.f32 	%f1496, %f1430, %f1493;
	selp.f32 	%f2653, %f242, %f1496, %p505;
	@%p508 bra 	$L__BB0_490;
	mov.b64 	%rd1806, 0;
	mov.b32 	%r5475, 0;
$L__BB0_486:
	.pragma "nounroll";
	mul.wide.u32 	%rd1014, %r5475, 4;
	mov.u64 	%rd1015, __cudart_i2opi_f;
	add.s64 	%rd1016, %rd1015, %rd1014;
	ld.global.nc.u32 	%r3631, [%rd1016];
	mad.wide.u32 	%rd1017, %r3631, %r1250, %rd1806;
	shr.u64 	%rd1806, %rd1017, 32;
	add.s64 	%rd1018, %rd11, %rd1014;
	st.local.u32 	[%rd1018], %rd1017;
	add.s32 	%r5475, %r5475, 1;
	setp.ne.s32 	%p509, %r5475, 6;
	@%p509 bra 	$L__BB0_486;
	shr.u32 	%r3632, %r1249, 23;
	and.b32  	%r3633, %r3632, 31;
	setp.eq.s32 	%p510, %r3633, 0;
	st.local.u32 	[%rd11+24], %rd1806;
	and.b32  	%r3634, %r3632, 224;
	add.s32 	%r3635, %r3634, -128;
	shr.u32 	%r3636, %r3635, 5;
	mul.wide.u32 	%rd1019, %r3636, 4;
	sub.s64 	%rd1020, %rd11, %rd1019;
	ld.local.u32 	%r5476, [%rd1020+24];
	ld.local.u32 	%r5477, [%rd1020+20];
	@%p510 bra 	$L__BB0_489;
	shf.l.wrap.b32 	%r5476, %r5477, %r5476, %r3633;
	ld.local.u32 	%r3642, [%rd1020+16];
	shf.l.wrap.b32 	%r5477, %r3642, %r5477, %r3633;
$L__BB0_489:
	setp.lt.s32 	%p511, %r1249, 0;
	shr.u32 	%r3643, %r5476, 30;
	shf.l.wrap.b32 	%r3644, %r5477, %r5476, 2;
	shl.b32 	%r3645, %r5477, 2;
	shr.u32 	%r3646, %r3644, 31;
	add.s32 	%r3647, %r3646, %r3643;
	neg.s32 	%r3648, %r3647;
	selp.b32 	%r5478, %r3648, %r3647, %p511;
	xor.b32  	%r3649, %r3644, %r1249;
	shr.s32 	%r3650, %r3644, 31;
	xor.b32  	%r3651, %r3650, %r3644;
	xor.b32  	%r3652, %r3650, %r3645;
	cvt.u64.u32 	%rd1023, %r3651;
	shl.b64 	%rd1024, %rd1023, 32;
	cvt.u64.u32 	%rd1025, %r3652;
	or.b64  	%rd1026, %rd1024, %rd1025;
	cvt.rn.f64.s64 	%fd1066, %rd1026;
	mul.f64 	%fd1067, %fd1066, 0d3BF921FB54442D19;
	cvt.rn.f32.f64 	%f1497, %fd1067;
	neg.f32 	%f1498, %f1497;
	setp.lt.s32 	%p512, %r3649, 0;
	selp.f32 	%f2653, %f1498, %f1497, %p512;
$L__BB0_490:
	abs.f32 	%f1500, %f1435;
	setp.eq.f32 	%p513, %f1500, 0f7F800000;
	setp.ltu.f32 	%p514, %f1500, 0f47CE4780;
	mul.rn.f32 	%f1501, %f2653, %f2653;
	and.b32  	%r3653, %r5478, 1;
	setp.eq.b32 	%p515, %r3653, 1;
	selp.f32 	%f1502, 0f3F800000, %f2653, %p515;
	fma.rn.f32 	%f1503, %f1501, %f1502, 0f00000000;
	fma.rn.f32 	%f1504, %f1501, 0f37CBAC00, 0fBAB607ED;
	selp.f32 	%f1505, %f1504, 0fB94D4153, %p515;
	selp.f32 	%f1506, 0f3D2AAABB, 0f3C0885E4, %p515;
	fma.rn.f32 	%f1507, %f1505, %f1501, %f1506;
	selp.f32 	%f1508, 0fBEFFFFFF, 0fBE2AAAA8, %p515;
	fma.rn.f32 	%f1509, %f1507, %f1501, %f1508;
	fma.rn.f32 	%f1510, %f1509, %f1503, %f1502;
	and.b32  	%r3654, %r5478, 2;
	setp.eq.s32 	%p516, %r3654, 0;
	mov.f32 	%f1511, 0f00000000;
	sub.f32 	%f1512, %f1511, %f1510;
	selp.f32 	%f1513, %f1510, %f1512, %p516;
	cvt.f64.f32 	%fd1069, %f1513;
	mul.f64 	%fd1070, %fd189, 0d401921FB54442D18;
	mul.f64 	%fd1071, %fd1070, %fd1069;
	fma.rn.f64 	%fd1072, %fd1071, 0d4024000000000000, %fd190;
	add.f64 	%fd1073, %fd188, 0d0000000000000000;
	add.f64 	%fd191, %fd1073, %fd1072;
	ld.local.f64 	%fd192, [%rd12+40];
	mul.f64 	%fd1074, %fd185, %fd192;
	fma.rn.f64 	%fd193, %fd185, %fd192, %fd1074;
	or.pred  	%p517, %p514, %p513;
	selp.b32 	%r5482, %r1251, 0, %p514;
	mul.rn.f32 	%f1514, %f1435, %f1511;
	selp.f32 	%f2654, %f243, %f1514, %p514;
	@%p517 bra 	$L__BB0_496;
	mov.b64 	%rd1807, 0;
	mov.b32 	%r5479, 0;
$L__BB0_492:
	.pragma "nounroll";
	mul.wide.u32 	%rd1028, %r5479, 4;
	mov.u64 	%rd1029, __cudart_i2opi_f;
	add.s64 	%rd1030, %rd1029, %rd1028;
	ld.global.nc.u32 	%r3656, [%rd1030];
	mad.wide.u32 	%rd1031, %r3656, %r1253, %rd1807;
	shr.u64 	%rd1807, %rd1031, 32;
	add.s64 	%rd1032, %rd11, %rd1028;
	st.local.u32 	[%rd1032], %rd1031;
	add.s32 	%r5479, %r5479, 1;
	setp.ne.s32 	%p518, %r5479, 6;
	@%p518 bra 	$L__BB0_492;
	shr.u32 	%r3657, %r1252, 23;
	and.b32  	%r3658, %r3657, 31;
	setp.eq.s32 	%p519, %r3658, 0;
	st.local.u32 	[%rd11+24], %rd1807;
	and.b32  	%r3659, %r3657, 224;
	add.s32 	%r3660, %r3659, -128;
	shr.u32 	%r3661, %r3660, 5;
	mul.wide.u32 	%rd1033, %r3661, 4;
	sub.s64 	%rd1034, %rd11, %rd1033;
	ld.local.u32 	%r5480, [%rd1034+24];
	ld.local.u32 	%r5481, [%rd1034+20];
	@%p519 bra 	$L__BB0_495;
	shf.l.wrap.b32 	%r5480, %r5481, %r5480, %r3658;
	ld.local.u32 	%r3667, [%rd1034+16];
	shf.l.wrap.b32 	%r5481, %r3667, %r5481, %r3658;
$L__BB0_495:
	setp.lt.s32 	%p520, %r1252, 0;
	shr.u32 	%r3668, %r5480, 30;
	shf.l.wrap.b32 	%r3669, %r5481, %r5480, 2;
	shl.b32 	%r3670, %r5481, 2;
	shr.u32 	%r3671, %r3669, 31;
	add.s32 	%r3672, %r3671, %r3668;
	neg.s32 	%r3673, %r3672;
	selp.b32 	%r5482, %r3673, %r3672, %p520;
	xor.b32  	%r3674, %r3669, %r1252;
	shr.s32 	%r3675, %r3669, 31;
	xor.b32  	%r3676, %r3675, %r3669;
	xor.b32  	%r3677, %r3675, %r3670;
	cvt.u64.u32 	%rd1037, %r3676;
	shl.b64 	%rd1038, %rd1037, 32;
	cvt.u64.u32 	%rd1039, %r3677;
	or.b64  	%rd1040, %rd1038, %rd1039;
	cvt.rn.f64.s64 	%fd1075, %rd1040;
	mul.f64 	%fd1076, %fd1075, 0d3BF921FB54442D19;
	cvt.rn.f32.f64 	%f1515, %fd1076;
	neg.f32 	%f1516, %f1515;
	setp.lt.s32 	%p521, %r3674, 0;
	selp.f32 	%f2654, %f1516, %f1515, %p521;
$L__BB0_496:
	abs.f32 	%f1518, %f1440;
	setp.eq.f32 	%p522, %f1518, 0f7F800000;
	setp.ltu.f32 	%p523, %f1518, 0f47CE4780;
	mul.rn.f32 	%f1519, %f2654, %f2654;
	and.b32  	%r3678, %r5482, 1;
	setp.eq.b32 	%p524, %r3678, 1;
	selp.f32 	%f1520, 0f3F800000, %f2654, %p524;
	fma.rn.f32 	%f1521, %f1519, %f1520, 0f00000000;
	fma.rn.f32 	%f1522, %f1519, 0f37CBAC00, 0fBAB607ED;
	selp.f32 	%f1523, %f1522, 0fB94D4153, %p524;
	selp.f32 	%f1524, 0f3D2AAABB, 0f3C0885E4, %p524;
	fma.rn.f32 	%f1525, %f1523, %f1519, %f1524;
	selp.f32 	%f1526, 0fBEFFFFFF, 0fBE2AAAA8, %p524;
	fma.rn.f32 	%f1527, %f1525, %f1519, %f1526;
	fma.rn.f32 	%f1528, %f1527, %f1521, %f1520;
	and.b32  	%r3679, %r5482, 2;
	setp.eq.s32 	%p525, %r3679, 0;
	mov.f32 	%f1529, 0f00000000;
	sub.f32 	%f1530, %f1529, %f1528;
	selp.f32 	%f1531, %f1528, %f1530, %p525;
	cvt.f64.f32 	%fd1078, %f1531;
	mul.f64 	%fd1079, %fd192, 0d401921FB54442D18;
	mul.f64 	%fd1080, %fd1079, %fd1078;
	fma.rn.f64 	%fd1081, %fd1080, 0d4024000000000000, %fd193;
	add.f64 	%fd194, %fd191, %fd1081;
	ld.local.f64 	%fd195, [%rd12+56];
	mul.f64 	%fd1082, %fd150, %fd195;
	fma.rn.f64 	%fd196, %fd150, %fd195, %fd1082;
	or.pred  	%p526, %p523, %p522;
	selp.b32 	%r5486, %r1254, 0, %p523;
	mul.rn.f32 	%f1532, %f1440, %f1529;
	selp.f32 	%f2655, %f244, %f1532, %p523;
	@%p526 bra 	$L__BB0_502;
	mov.b64 	%rd1808, 0;
	mov.b32 	%r5483, 0;
$L__BB0_498:
	.pragma "nounroll";
	mul.wide.u32 	%rd1042, %r5483, 4;
	mov.u64 	%rd1043, __cudart_i2opi_f;
	add.s64 	%rd1044, %rd1043, %rd1042;
	ld.global.nc.u32 	%r3681, [%rd1044];
	mad.wide.u32 	%rd1045, %r3681, %r1256, %rd1808;
	shr.u64 	%rd1808, %rd1045, 32;
	add.s64 	%rd1046, %rd11, %rd1042;
	st.local.u32 	[%rd1046], %rd1045;
	add.s32 	%r5483, %r5483, 1;
	setp.ne.s32 	%p527, %r5483, 6;
	@%p527 bra 	$L__BB0_498;
	shr.u32 	%r3682, %r1255, 23;
	and.b32  	%r3683, %r3682, 31;
	setp.eq.s32 	%p528, %r3683, 0;
	st.local.u32 	[%rd11+24], %rd1808;
	and.b32  	%r3684, %r3682, 224;
	add.s32 	%r3685, %r3684, -128;
	shr.u32 	%r3686, %r3685, 5;
	mul.wide.u32 	%rd1047, %r3686, 4;
	sub.s64 	%rd1048, %rd11, %rd1047;
	ld.local.u32 	%r5484, [%rd1048+24];
	ld.local.u32 	%r5485, [%rd1048+20];
	@%p528 bra 	$L__BB0_501;
	shf.l.wrap.b32 	%r5484, %r5485, %r5484, %r3683;
	ld.local.u32 	%r3692, [%rd1048+16];
	shf.l.wrap.b32 	%r5485, %r3692, %r5485, %r3683;
$L__BB0_501:
	setp.lt.s32 	%p529, %r1255, 0;
	shr.u32 	%r3693, %r5484, 30;
	shf.l.wrap.b32 	%r3694, %r5485, %r5484, 2;
	shl.b32 	%r3695, %r5485, 2;
	shr.u32 	%r3696, %r3694, 31;
	add.s32 	%r3697, %r3696, %r3693;
	neg.s32 	%r3698, %r3697;
	selp.b32 	%r5486, %r3698, %r3697, %p529;
	xor.b32  	%r3699, %r3694, %r1255;
	shr.s32 	%r3700, %r3694, 31;
	xor.b32  	%r3701, %r3700, %r3694;
	xor.b32  	%r3702, %r3700, %r3695;
	cvt.u64.u32 	%rd1051, %r3701;
	shl.b64 	%rd1052, %rd1051, 32;
	cvt.u64.u32 	%rd1053, %r3702;
	or.b64  	%rd1054, %rd1052, %rd1053;
	cvt.rn.f64.s64 	%fd1083, %rd1054;
	mul.f64 	%fd1084, %fd1083, 0d3BF921FB54442D19;
	cvt.rn.f32.f64 	%f1533, %fd1084;
	neg.f32 	%f1534, %f1533;
	setp.lt.s32 	%p530, %r3699, 0;
	selp.f32 	%f2655, %f1534, %f1533, %p530;
$L__BB0_502:
	setp.eq.f32 	%p531, %f245, 0f7F800000;
	setp.ltu.f32 	%p532, %f245, 0f47CE4780;
	mul.rn.f32 	%f1535, %f2655, %f2655;
	and.b32  	%r3703, %r5486, 1;
	setp.eq.b32 	%p533, %r3703, 1;
	selp.f32 	%f1536, 0f3F800000, %f2655, %p533;
	fma.rn.f32 	%f1537, %f1535, %f1536, 0f00000000;
	fma.rn.f32 	%f1538, %f1535, 0f37CBAC00, 0fBAB607ED;
	selp.f32 	%f1539, %f1538, 0fB94D4153, %p533;
	selp.f32 	%f1540, 0f3D2AAABB, 0f3C0885E4, %p533;
	fma.rn.f32 	%f1541, %f1539, %f1535, %f1540;
	selp.f32 	%f1542, 0fBEFFFFFF, 0fBE2AAAA8, %p533;
	fma.rn.f32 	%f1543, %f1541, %f1535, %f1542;
	fma.rn.f32 	%f1544, %f1543, %f1537, %f1536;
	and.b32  	%r3704, %r5486, 2;
	setp.eq.s32 	%p534, %r3704, 0;
	mov.f32 	%f1545, 0f00000000;
	sub.f32 	%f1546, %f1545, %f1544;
	selp.f32 	%f1547, %f1544, %f1546, %p534;
	cvt.f64.f32 	%fd1085, %f1547;
	mul.f64 	%fd1086, %fd195, 0d401921FB54442D18;
	mul.f64 	%fd1087, %fd1086, %fd1085;
	fma.rn.f64 	%fd1088, %fd1087, 0d4024000000000000, %fd196;
	add.f64 	%fd197, %fd194, %fd1088;
	ld.local.f64 	%fd198, [%rd12+72];
	mul.f64 	%fd1089, %fd151, %fd198;
	fma.rn.f64 	%fd199, %fd151, %fd198, %fd1089;
	or.pred  	%p535, %p532, %p531;
	selp.b32 	%r5490, %r1257, 0, %p532;
	selp.f32 	%f2656, %f246, %f247, %p532;
	@%p535 bra 	$L__BB0_508;
	mov.b64 	%rd1809, 0;
	mov.b32 	%r5487, 0;
$L__BB0_504:
	.pragma "nounroll";
	mul.wide.u32 	%rd1056, %r5487, 4;
	mov.u64 	%rd1057, __cudart_i2opi_f;
	add.s64 	%rd1058, %rd1057, %rd1056;
	ld.global.nc.u32 	%r3706, [%rd1058];
	mad.wide.u32 	%rd1059, %r3706, %r1259, %rd1809;
	shr.u64 	%rd1809, %rd1059, 32;
	add.s64 	%rd1060, %rd11, %rd1056;
	st.local.u32 	[%rd1060], %rd1059;
	add.s32 	%r5487, %r5487, 1;
	setp.ne.s32 	%p536, %r5487, 6;
	@%p536 bra 	$L__BB0_504;
	shr.u32 	%r3707, %r1258, 23;
	and.b32  	%r3708, %r3707, 31;
	setp.eq.s32 	%p537, %r3708, 0;
	st.local.u32 	[%rd11+24], %rd1809;
	and.b32  	%r3709, %r3707, 224;
	add.s32 	%r3710, %r3709, -128;
	shr.u32 	%r3711, %r3710, 5;
	mul.wide.u32 	%rd1061, %r3711, 4;
	sub.s64 	%rd1062, %rd11, %rd1061;
	ld.local.u32 	%r5488, [%rd1062+24];
	ld.local.u32 	%r5489, [%rd1062+20];
	@%p537 bra 	$L__BB0_507;
	shf.l.wrap.b32 	%r5488, %r5489, %r5488, %r3708;
	ld.local.u32 	%r3717, [%rd1062+16];
	shf.l.wrap.b32 	%r5489, %r3717, %r5489, %r3708;
$L__BB0_507:
	setp.lt.s32 	%p538, %r1258, 0;
	shr.u32 	%r3718, %r5488, 30;
	shf.l.wrap.b32 	%r3719, %r5489, %r5488, 2;
	shl.b32 	%r3720, %r5489, 2;
	shr.u32 	%r3721, %r3719, 31;
	add.s32 	%r3722, %r3721, %r3718;
	neg.s32 	%r3723, %r3722;
	selp.b32 	%r5490, %r3723, %r3722, %p538;
	xor.b32  	%r3724, %r3719, %r1258;
	shr.s32 	%r3725, %r3719, 31;
	xor.b32  	%r3726, %r3725, %r3719;
	xor.b32  	%r3727, %r3725, %r3720;
	cvt.u64.u32 	%rd1065, %r3726;
	shl.b64 	%rd1066, %rd1065, 32;
	cvt.u64.u32 	%rd1067, %r3727;
	or.b64  	%rd1068, %rd1066, %rd1067;
	cvt.rn.f64.s64 	%fd1090, %rd1068;
	mul.f64 	%fd1091, %fd1090, 0d3BF921FB54442D19;
	cvt.rn.f32.f64 	%f1548, %fd1091;
	neg.f32 	%f1549, %f1548;
	setp.lt.s32 	%p539, %r3724, 0;
	selp.f32 	%f2656, %f1549, %f1548, %p539;
$L__BB0_508:
	setp.eq.f32 	%p540, %f248, 0f7F800000;
	setp.ltu.f32 	%p541, %f248, 0f47CE4780;
	mul.rn.f32 	%f1550, %f2656, %f2656;
	and.b32  	%r3728, %r5490, 1;
	setp.eq.b32 	%p542, %r3728, 1;
	selp.f32 	%f1551, 0f3F800000, %f2656, %p542;
	fma.rn.f32 	%f1552, %f1550, %f1551, 0f00000000;
	fma.rn.f32 	%f1553, %f1550, 0f37CBAC00, 0fBAB607ED;
	selp.f32 	%f1554, %f1553, 0fB94D4153, %p542;
	selp.f32 	%f1555, 0f3D2AAABB, 0f3C0885E4, %p542;
	fma.rn.f32 	%f1556, %f1554, %f1550, %f1555;
	selp.f32 	%f1557, 0fBEFFFFFF, 0fBE2AAAA8, %p542;
	fma.rn.f32 	%f1558, %f1556, %f1550, %f1557;
	fma.rn.f32 	%f1559, %f1558, %f1552, %f1551;
	and.b32  	%r3729, %r5490, 2;
	setp.eq.s32 	%p543, %r3729, 0;
	mov.f32 	%f1560, 0f00000000;
	sub.f32 	%f1561, %f1560, %f1559;
	selp.f32 	%f1562, %f1559, %f1561, %p543;
	cvt.f64.f32 	%fd1092, %f1562;
	mul.f64 	%fd1093, %fd198, 0d401921FB54442D18;
	mul.f64 	%fd1094, %fd1093, %fd1092;
	fma.rn.f64 	%fd1095, %fd1094, 0d4024000000000000, %fd199;
	add.f64 	%fd200, %fd197, %fd1095;
	ld.local.f64 	%fd201, [%rd12+88];
	mul.f64 	%fd1096, %fd152, %fd201;
	fma.rn.f64 	%fd202, %fd152, %fd201, %fd1096;
	or.pred  	%p544, %p541, %p540;
	selp.b32 	%r5494, %r1260, 0, %p541;
	selp.f32 	%f2657, %f249, %f250, %p541;
	@%p544 bra 	$L__BB0_514;
	mov.b64 	%rd1810, 0;
	mov.b32 	%r5491, 0;
$L__BB0_510:
	.pragma "nounroll";
	mul.wide.u32 	%rd1070, %r5491, 4;
	mov.u64 	%rd1071, __cudart_i2opi_f;
	add.s64 	%rd1072, %rd1071, %rd1070;
	ld.global.nc.u32 	%r3731, [%rd1072];
	mad.wide.u32 	%rd1073, %r3731, %r1262, %rd1810;
	shr.u64 	%rd1810, %rd1073, 32;
	add.s64 	%rd1074, %rd11, %rd1070;
	st.local.u32 	[%rd1074], %rd1073;
	add.s32 	%r5491, %r5491, 1;
	setp.ne.s32 	%p545, %r5491, 6;
	@%p545 bra 	$L__BB0_510;
	shr.u32 	%r3732, %r1261, 23;
	and.b32  	%r3733, %r3732, 31;
	setp.eq.s32 	%p546, %r3733, 0;
	st.local.u32 	[%rd11+24], %rd1810;
	and.b32  	%r3734, %r3732, 224;
	add.s32 	%r3735, %r3734, -128;
	shr.u32 	%r3736, %r3735, 5;
	mul.wide.u32 	%rd1075, %r3736, 4;
	sub.s64 	%rd1076, %rd11, %rd1075;
	ld.local.u32 	%r5492, [%rd1076+24];
	ld.local.u32 	%r5493, [%rd1076+20];
	@%p546 bra 	$L__BB0_513;
	shf.l.wrap.b32 	%r5492, %r5493, %r5492, %r3733;
	ld.local.u32 	%r3742, [%rd1076+16];
	shf.l.wrap.b32 	%r5493, %r3742, %r5493, %r3733;
$L__BB0_513:
	setp.lt.s32 	%p547, %r1261, 0;
	shr.u32 	%r3743, %r5492, 30;
	shf.l.wrap.b32 	%r3744, %r5493, %r5492, 2;
	shl.b32 	%r3745, %r5493, 2;
	shr.u32 	%r3746, %r3744, 31;
	add.s32 	%r3747, %r3746, %r3743;
	neg.s32 	%r3748, %r3747;
	selp.b32 	%r5494, %r3748, %r3747, %p547;
	xor.b32  	%r3749, %r3744, %r1261;
	shr.s32 	%r3750, %r3744, 31;
	xor.b32  	%r3751, %r3750, %r3744;
	xor.b32  	%r3752, %r3750, %r3745;
	cvt.u64.u32 	%rd1079, %r3751;
	shl.b64 	%rd1080, %rd1079, 32;
	cvt.u64.u32 	%rd1081, %r3752;
	or.b64  	%rd1082, %rd1080, %rd1081;
	cvt.rn.f64.s64 	%fd1097, %rd1082;
	mul.f64 	%fd1098, %fd1097, 0d3BF921FB54442D19;
	cvt.rn.f32.f64 	%f1563, %fd1098;
	neg.f32 	%f1564, %f1563;
	setp.lt.s32 	%p548, %r3749, 0;
	selp.f32 	%f2657, %f1564, %f1563, %p548;
$L__BB0_514:
	setp.eq.f32 	%p549, %f251, 0f7F800000;
	setp.ltu.f32 	%p550, %f251, 0f47CE4780;
	mul.rn.f32 	%f1565, %f2657, %f2657;
	and.b32  	%r3753, %r5494, 1;
	setp.eq.b32 	%p551, %r3753, 1;
	selp.f32 	%f1566, 0f3F800000, %f2657, %p551;
	fma.rn.f32 	%f1567, %f1565, %f1566, 0f00000000;
	fma.rn.f32 	%f1568, %f1565, 0f37CBAC00, 0fBAB607ED;
	selp.f32 	%f1569, %f1568, 0fB94D4153, %p551;
	selp.f32 	%f1570, 0f3D2AAABB, 0f3C0885E4, %p551;
	fma.rn.f32 	%f1571, %f1569, %f1565, %f1570;
	selp.f32 	%f1572, 0fBEFFFFFF, 0fBE2AAAA8, %p551;
	fma.rn.f32 	%f1573, %f1571, %f1565, %f1572;
	fma.rn.f32 	%f1574, %f1573, %f1567, %f1566;
	and.b32  	%r3754, %r5494, 2;
	setp.eq.s32 	%p552, %r3754, 0;
	mov.f32 	%f1575, 0f00000000;
	sub.f32 	%f1576, %f1575, %f1574;
	selp.f32 	%f1577, %f1574, %f1576, %p552;
	cvt.f64.f32 	%fd1099, %f1577;
	mul.f64 	%fd1100, %fd201, 0d401921FB54442D18;
	mul.f64 	%fd1101, %fd1100, %fd1099;
	fma.rn.f64 	%fd1102, %fd1101, 0d4024000000000000, %fd202;
	add.f64 	%fd203, %fd200, %fd1102;
	ld.local.f64 	%fd204, [%rd12+104];
	mul.f64 	%fd1103, %fd153, %fd204;
	fma.rn.f64 	%fd205, %fd153, %fd204, %fd1103;
	or.pred  	%p553, %p550, %p549;
	selp.b32 	%r5498, %r1263, 0, %p550;
	selp.f32 	%f2658, %f252, %f253, %p550;
	@%p553 bra 	$L__BB0_520;
	mov.b64 	%rd1811, 0;
	mov.b32 	%r5495, 0;
$L__BB0_516:
	.pragma "nounroll";
	mul.wide.u32 	%rd1084, %r5495, 4;
	mov.u64 	%rd1085, __cudart_i2opi_f;
	add.s64 	%rd1086, %rd1085, %rd1084;
	ld.global.nc.u32 	%r3756, [%rd1086];
	mad.wide.u32 	%rd1087, %r3756, %r1265, %rd1811;
	shr.u64 	%rd1811, %rd1087, 32;
	add.s64 	%rd1088, %rd11, %rd1084;
	st.local.u32 	[%rd1088], %rd1087;
	add.s32 	%r5495, %r5495, 1;
	setp.ne.s32 	%p554, %r5495, 6;
	@%p554 bra 	$L__BB0_516;
	shr.u32 	%r3757, %r1264, 23;
	and.b32  	%r3758, %r3757, 31;
	setp.eq.s32 	%p555, %r3758, 0;
	st.local.u32 	[%rd11+24], %rd1811;
	and.b32  	%r3759, %r3757, 224;
	add.s32 	%r3760, %r3759, -128;
	shr.u32 	%r3761, %r3760, 5;
	mul.wide.u32 	%rd1089, %r3761, 4;
	sub.s64 	%rd1090, %rd11, %rd1089;
	ld.local.u32 	%r5496, [%rd1090+24];
	ld.local.u32 	%r5497, [%rd1090+20];
	@%p555 bra 	$L__BB0_519;
	shf.l.wrap.b32 	%r5496, %r5497, %r5496, %r3758;
	ld.local.u32 	%r3767, [%rd1090+16];
	shf.l.wrap.b32 	%r5497, %r3767, %r5497, %r3758;
$L__BB0_519:
	setp.lt.s32 	%p556, %r1264, 0;
	shr.u32 	%r3768, %r5496, 30;
	shf.l.wrap.b32 	%r3769, %r5497, %r5496, 2;
	shl.b32 	%r3770, %r5497, 2;
	shr.u32 	%r3771, %r3769, 31;
	add.s32 	%r3772, %r3771, %r3768;
	neg.s32 	%r3773, %r3772;
	selp.b32 	%r5498, %r3773, %r3772, %p556;
	xor.b32  	%r3774, %r3769, %r1264;
	shr.s32 	%r3775, %r3769, 31;
	xor.b32  	%r3776, %r3775, %r3769;
	xor.b32  	%r3777, %r3775, %r3770;
	cvt.u64.u32 	%rd1093, %r3776;
	shl.b64 	%rd1094, %rd1093, 32;
	cvt.u64.u32 	%rd1095, %r3777;
	or.b64  	%rd1096, %rd1094, %rd1095;
	cvt.rn.f64.s64 	%fd1104, %rd1096;
	mul.f64 	%fd1105, %fd1104, 0d3BF921FB54442D19;
	cvt.rn.f32.f64 	%f1578, %fd1105;
	neg.f32 	%f1579, %f1578;
	setp.lt.s32 	%p557, %r3774, 0;
	selp.f32 	%f2658, %f1579, %f1578, %p557;
$L__BB0_520:
	setp.eq.f32 	%p558, %f254, 0f7F800000;
	setp.ltu.f32 	%p559, %f254, 0f47CE4780;
	mul.rn.f32 	%f1580, %f2658, %f2658;
	and.b32  	%r3778, %r5498, 1;
	setp.eq.b32 	%p560, %r3778, 1;
	selp.f32 	%f1581, 0f3F800000, %f2658, %p560;
	fma.rn.f32 	%f1582, %f1580, %f1581, 0f00000000;
	fma.rn.f32 	%f1583, %f1580, 0f37CBAC00, 0fBAB607ED;
	selp.f32 	%f1584, %f1583, 0fB94D4153, %p560;
	selp.f32 	%f1585, 0f3D2AAABB, 0f3C0885E4, %p560;
	fma.rn.f32 	%f1586, %f1584, %f1580, %f1585;
	selp.f32 	%f1587, 0fBEFFFFFF, 0fBE2AAAA8, %p560;
	fma.rn.f32 	%f1588, %f1586, %f1580, %f1587;
	fma.rn.f32 	%f1589, %f1588, %f1582, %f1581;
	and.b32  	%r3779, %r5498, 2;
	setp.eq.s32 	%p561, %r3779, 0;
	mov.f32 	%f1590, 0f00000000;
	sub.f32 	%f1591, %f1590, %f1589;
	selp.f32 	%f1592, %f1589, %f1591, %p561;
	cvt.f64.f32 	%fd1106, %f1592;
	mul.f64 	%fd1107, %fd204, 0d401921FB54442D18;
	mul.f64 	%fd1108, %fd1107, %fd1106;
	fma.rn.f64 	%fd1109, %fd1108, 0d4024000000000000, %fd205;
	add.f64 	%fd206, %fd203, %fd1109;
	ld.local.f64 	%fd207, [%rd12+120];
	mul.f64 	%fd1110, %fd154, %fd207;
	fma.rn.f64 	%fd208, %fd154, %fd207, %fd1110;
	or.pred  	%p562, %p559, %p558;
	selp.b32 	%r5502, %r1266, 0, %p559;
	selp.f32 	%f2659, %f255, %f256, %p559;
	@%p562 bra 	$L__BB0_526;
	mov.b64 	%rd1812, 0;
	mov.b32 	%r5499, 0;
$L__BB0_522:
	.pragma "nounroll";
	mul.wide.u32 	%rd1098, %r5499, 4;
	mov.u64 	%rd1099, __cudart_i2opi_f;
	add.s64 	%rd1100, %rd1099, %rd1098;
	ld.global.nc.u32 	%r3781, [%rd1100];
	mad.wide.u32 	%rd1101, %r3781, %r1268, %rd1812;
	shr.u64 	%rd1812, %rd1101, 32;
	add.s64 	%rd1102, %rd11, %rd1098;
	st.local.u32 	[%rd1102], %rd1101;
	add.s32 	%r5499, %r5499, 1;
	setp.ne.s32 	%p563, %r5499, 6;
	@%p563 bra 	$L__BB0_522;
	shr.u32 	%r3782, %r1267, 23;
	and.b32  	%r3783, %r3782, 31;
	setp.eq.s32 	%p564, %r3783, 0;
	st.local.u32 	[%rd11+24], %rd1812;
	and.b32  	%r3784, %r3782, 224;
	add.s32 	%r3785, %r3784, -128;
	shr.u32 	%r3786, %r3785, 5;
	mul.wide.u32 	%rd1103, %r3786, 4;
	sub.s64 	%rd1104, %rd11, %rd1103;
	ld.local.u32 	%r5500, [%rd1104+24];
	ld.local.u32 	%r5501, [%rd1104+20];
	@%p564 bra 	$L__BB0_525;
	shf.l.wrap.b32 	%r5500, %r5501, %r5500, %r3783;
	ld.local.u32 	%r3792, [%rd1104+16];
	shf.l.wrap.b32 	%r5501, %r3792, %r5501, %r3783;
$L__BB0_525:
	setp.lt.s32 	%p565, %r1267, 0;
	shr.u32 	%r3793, %r5500, 30;
	shf.l.wrap.b32 	%r3794, %r5501, %r5500, 2;
	shl.b32 	%r3795, %r5501, 2;
	shr.u32 	%r3796, %r3794, 31;
	add.s32 	%r3797, %r3796, %r3793;
	neg.s32 	%r3798, %r3797;
	selp.b32 	%r5502, %r3798, %r3797, %p565;
	xor.b32  	%r3799, %r3794, %r1267;
	shr.s32 	%r3800, %r3794, 31;
	xor.b32  	%r3801, %r3800, %r3794;
	xor.b32  	%r3802, %r3800, %r3795;
	cvt.u64.u32 	%rd1107, %r3801;
	shl.b64 	%rd1108, %rd1107, 32;
	cvt.u64.u32 	%rd1109, %r3802;
	or.b64  	%rd1110, %rd1108, %rd1109;
	cvt.rn.f64.s64 	%fd1111, %rd1110;
	mul.f64 	%fd1112, %fd1111, 0d3BF921FB54442D19;
	cvt.rn.f32.f64 	%f1593, %fd1112;
	neg.f32 	%f1594, %f1593;
	setp.lt.s32 	%p566, %r3799, 0;
	selp.f32 	%f2659, %f1594, %f1593, %p566;
$L__BB0_526:
	abs.f32 	%f1596, %f1465;
	setp.eq.f32 	%p567, %f1596, 0f7F800000;
	setp.ltu.f32 	%p568, %f1596, 0f47CE4780;
	mul.rn.f32 	%f1597, %f2659, %f2659;
	and.b32  	%r3803, %r5502, 1;
	setp.eq.b32 	%p569, %r3803, 1;
	selp.f32 	%f1598, 0f3F800000, %f2659, %p569;
	fma.rn.f32 	%f1599, %f1597, %f1598, 0f00000000;
	fma.rn.f32 	%f1600, %f1597, 0f37CBAC00, 0fBAB607ED;
	selp.f32 	%f1601, %f1600, 0fB94D4153, %p569;
	selp.f32 	%f1602, 0f3D2AAABB, 0f3C0885E4, %p569;
	fma.rn.f32 	%f1603, %f1601, %f1597, %f1602;
	selp.f32 	%f1604, 0fBEFFFFFF, 0fBE2AAAA8, %p569;
	fma.rn.f32 	%f1605, %f1603, %f1597, %f1604;
	fma.rn.f32 	%f1606, %f1605, %f1599, %f1598;
	and.b32  	%r3804, %r5502, 2;
	setp.eq.s32 	%p570, %r3804, 0;
	mov.f32 	%f1607, 0f00000000;
	sub.f32 	%f1608, %f1607, %f1606;
	selp.f32 	%f1609, %f1606, %f1608, %p570;
	cvt.f64.f32 	%fd1114, %f1609;
	mul.f64 	%fd1115, %fd207, 0d401921FB54442D18;
	mul.f64 	%fd1116, %fd1115, %fd1114;
	fma.rn.f64 	%fd1117, %fd1116, 0d4024000000000000, %fd208;
	add.f64 	%fd209, %fd206, %fd1117;
	ld.local.f64 	%fd210, [%rd12+136];
	mul.f64 	%fd1118, %fd155, %fd210;
	fma.rn.f64 	%fd211, %fd155, %fd210, %fd1118;
	or.pred  	%p571, %p568, %p567;
	selp.b32 	%r5506, %r1269, 0, %p568;
	mul.rn.f32 	%f1610, %f1465, %f1607;
	selp.f32 	%f2660, %f257, %f1610, %p568;
	@%p571 bra 	$L__BB0_532;
	mov.b64 	%rd1813, 0;
	mov.b32 	%r5503, 0;
$L__BB0_528:
	.pragma "nounroll";
	mul.wide.u32 	%rd1112, %r5503, 4;
	mov.u64 	%rd1113, __cudart_i2opi_f;
	add.s64 	%rd1114, %rd1113, %rd1112;
	ld.global.nc.u32 	%r3806, [%rd1114];
	mad.wide.u32 	%rd1115, %r3806, %r1271, %rd1813;
	shr.u64 	%rd1813, %rd1115, 32;
	add.s64 	%rd1116, %rd11, %rd1112;
	st.local.u32 	[%rd1116], %rd1115;
	add.s32 	%r5503, %r5503, 1;
	setp.ne.s32 	%p572, %r5503, 6;
	@%p572 bra 	$L__BB0_528;
	shr.u32 	%r3807, %r1270, 23;
	and.b32  	%r3808, %r3807, 31;
	setp.eq.s32 	%p573, %r3808, 0;
	st.local.u32 	[%rd11+24], %rd1813;
	and.b32  	%r3809, %r3807, 224;
	add.s32 	%r3810, %r3809, -128;
	shr.u32 	%r3811, %r3810, 5;
	mul.wide.u32 	%rd1117, %r3811, 4;
	sub.s64 	%rd1118, %rd11, %rd1117;
	ld.local.u32 	%r5504, [%rd1118+24];
	ld.local.u32 	%r5505, [%rd1118+20];
	@%p573 bra 	$L__BB0_531;
	shf.l.wrap.b32 	%r5504, %r5505, %r5504, %r3808;
	ld.local.u32 	%r3817, [%rd1118+16];
	shf.l.wrap.b32 	%r5505, %r3817, %r5505, %r3808;
$L__BB0_531:
	setp.lt.s32 	%p574, %r1270, 0;
	shr.u32 	%r3818, %r5504, 30;
	shf.l.wrap.b32 	%r3819, %r5505, %r5504, 2;
	shl.b32 	%r3820, %r5505, 2;
	shr.u32 	%r3821, %r3819, 31;
	add.s32 	%r3822, %r3821, %r3818;
	neg.s32 	%r3823, %r3822;
	selp.b32 	%r5506, %r3823, %r3822, %p574;
	xor.b32  	%r3824, %r3819, %r1270;
	shr.s32 	%r3825, %r3819, 31;
	xor.b32  	%r3826, %r3825, %r3819;
	xor.b32  	%r3827, %r3825, %r3820;
	cvt.u64.u32 	%rd1121, %r3826;
	shl.b64 	%rd1122, %rd1121, 32;
	cvt.u64.u32 	%rd1123, %r3827;
	or.b64  	%rd1124, %rd1122, %rd1123;
	cvt.rn.f64.s64 	%fd1119, %rd1124;
	mul.f64 	%fd1120, %fd1119, 0d3BF921FB54442D19;
	cvt.rn.f32.f64 	%f1611, %fd1120;
	neg.f32 	%f1612, %f1611;
	setp.lt.s32 	%p575, %r3824, 0;
	selp.f32 	%f2660, %f1612, %f1611, %p575;
$L__BB0_532:
	abs.f32 	%f1614, %f1470;
	setp.eq.f32 	%p576, %f1614, 0f7F800000;
	setp.ltu.f32 	%p577, %f1614, 0f47CE4780;
	mul.rn.f32 	%f1615, %f2660, %f2660;
	and.b32  	%r3828, %r5506, 1;
	setp.eq.b32 	%p578, %r3828, 1;
	selp.f32 	%f1616, 0f3F800000, %f2660, %p578;
	fma.rn.f32 	%f1617, %f1615, %f1616, 0f00000000;
	fma.rn.f32 	%f1618, %f1615, 0f37CBAC00, 0fBAB607ED;
	selp.f32 	%f1619, %f1618, 0fB94D4153, %p578;
	selp.f32 	%f1620, 0f3D2AAABB, 0f3C0885E4, %p578;
	fma.rn.f32 	%f1621, %f1619, %f1615, %f1620;
	selp.f32 	%f1622, 0fBEFFFFFF, 0fBE2AAAA8, %p578;
	fma.rn.f32 	%f1623, %f1621, %f1615, %f1622;
	fma.rn.f32 	%f1624, %f1623, %f1617, %f1616;
	and.b32  	%r3829, %r5506, 2;
	setp.eq.s32 	%p579, %r3829, 0;
	mov.f32 	%f1625, 0f00000000;
	sub.f32 	%f1626, %f1625, %f1624;
	selp.f32 	%f1627, %f1624, %f1626, %p579;
	cvt.f64.f32 	%fd1122, %f1627;
	mul.f64 	%fd1123, %fd210, 0d401921FB54442D18;
	mul.f64 	%fd1124, %fd1123, %fd1122;
	fma.rn.f64 	%fd1125, %fd1124, 0d4024000000000000, %fd211;
	add.f64 	%fd212, %fd209, %fd1125;
	ld.local.f64 	%fd213, [%rd12+152];
	mul.f64 	%fd1126, %fd156, %fd213;
	fma.rn.f64 	%fd214, %fd156, %fd213, %fd1126;
	or.pred  	%p580, %p577, %p576;
	selp.b32 	%r5510, %r1272, 0, %p577;
	mul.rn.f32 	%f1628, %f1470, %f1625;
	selp.f32 	%f2661, %f258, %f1628, %p577;
	@%p580 bra 	$L__BB0_538;
	mov.b64 	%rd1814, 0;
	mov.b32 	%r5507, 0;
$L__BB0_534:
	.pragma "nounroll";
	mul.wide.u32 	%rd1126, %r5507, 4;
	mov.u64 	%rd1127, __cudart_i2opi_f;
	add.s64 	%rd1128, %rd1127, %rd1126;
	ld.global.nc.u32 	%r3831, [%rd1128];
	mad.wide.u32 	%rd1129, %r3831, %r1274, %rd1814;
	shr.u64 	%rd1814, %rd1129, 32;
	add.s64 	%rd1130, %rd11, %rd1126;
	st.local.u32 	[%rd1130], %rd1129;
	add.s32 	%r5507, %r5507, 1;
	setp.ne.s32 	%p581, %r5507, 6;
	@%p581 bra 	$L__BB0_534;
	shr.u32 	%r3832, %r1273, 23;
	and.b32  	%r3833, %r3832, 31;
	setp.eq.s32 	%p582, %r3833, 0;
	st.local.u32 	[%rd11+24], %rd1814;
	and.b32  	%r3834, %r3832, 224;
	add.s32 	%r3835, %r3834, -128;
	shr.u32 	%r3836, %r3835, 5;
	mul.wide.u32 	%rd1131, %r3836, 4;
	sub.s64 	%rd1132, %rd11, %rd1131;
	ld.local.u32 	%r5508, [%rd1132+24];
	ld.local.u32 	%r5509, [%rd1132+20];
	@%p582 bra 	$L__BB0_537;
	shf.l.wrap.b32 	%r5508, %r5509, %r5508, %r3833;
	ld.local.u32 	%r3842, [%rd1132+16];
	shf.l.wrap.b32 	%r5509, %r3842, %r5509, %r3833;
$L__BB0_537:
	setp.lt.s32 	%p583, %r1273, 0;
	shr.u32 	%r3843, %r5508, 30;
	shf.l.wrap.b32 	%r3844, %r5509, %r5508, 2;
	shl.b32 	%r3845, %r5509, 2;
	shr.u32 	%r3846, %r3844, 31;
	add.s32 	%r3847, %r3846, %r3843;
	neg.s32 	%r3848, %r3847;
	selp.b32 	%r5510, %r3848, %r3847, %p583;
	xor.b32  	%r3849, %r3844, %r1273;
	shr.s32 	%r3850, %r3844, 31;
	xor.b32  	%r3851, %r3850, %r3844;
	xor.b32  	%r3852, %r3850, %r3845;
	cvt.u64.u32 	%rd1135, %r3851;
	shl.b64 	%rd1136, %rd1135, 32;
	cvt.u64.u32 	%rd1137, %r3852;
	or.b64  	%rd1138, %rd1136, %rd1137;
	cvt.rn.f64.s64 	%fd1127, %rd1138;
	mul.f64 	%fd1128, %fd1127, 0d3BF921FB54442D19;
	cvt.rn.f32.f64 	%f1629, %fd1128;
	neg.f32 	%f1630, %f1629;
	setp.lt.s32 	%p584, %r3849, 0;
	selp.f32 	%f2661, %f1630, %f1629, %p584;
$L__BB0_538:
	mul.rn.f32 	%f1631, %f2661, %f2661;
	and.b32  	%r3853, %r5510, 1;
	setp.eq.b32 	%p585, %r3853, 1;
	selp.f32 	%f1632, 0f3F800000, %f2661, %p585;
	fma.rn.f32 	%f1633, %f1631, %f1632, 0f00000000;
	fma.rn.f32 	%f1634, %f1631, 0f37CBAC00, 0fBAB607ED;
	selp.f32 	%f1635, %f1634, 0fB94D4153, %p585;
	selp.f32 	%f1636, 0f3D2AAABB, 0f3C0885E4, %p585;
	fma.rn.f32 	%f1637, %f1635, %f1631, %f1636;
	selp.f32 	%f1638, 0fBEFFFFFF, 0fBE2AAAA8, %p585;
	fma.rn.f32 	%f1639, %f1637, %f1631, %f1638;
	fma.rn.f32 	%f1640, %f1639, %f1633, %f1632;
	and.b32  	%r3854, %r5510, 2;
	setp.eq.s32 	%p586, %r3854, 0;
	mov.f32 	%f1641, 0f00000000;
	sub.f32 	%f1642, %f1641, %f1640;
	selp.f32 	%f1643, %f1640, %f1642, %p586;
	cvt.f64.f32 	%fd1129, %f1643;
	mul.f64 	%fd1130, %fd213, 0d401921FB54442D18;
	mul.f64 	%fd1131, %fd1130, %fd1129;
	fma.rn.f64 	%fd1132, %fd1131, 0d4024000000000000, %fd214;
	add.f64 	%fd1133, %fd212, %fd1132;
	mul.wide.u32 	%rd1139, %r5470, 8;
	add.s64 	%rd1140, %rd13, %rd1139;
	st.local.f64 	[%rd1140], %fd1133;
	mov.b64 	%rd1143, 0;
	st.local.u64 	[%rd997+8], %rd1143;
	add.s32 	%r5470, %r5470, 1;
	setp.ne.s32 	%p587, %r5470, 10;
	@%p587 bra 	$L__BB0_478;
	ld.local.v2.f64 	{%fd1134, %fd1135}, [%rd13];
	fma.rn.f64 	%fd1136, %fd1134, %fd121, 0d0000000000000000;
	fma.rn.f64 	%fd1137, %fd1135, %fd122, %fd1136;
	ld.local.v2.f64 	{%fd1138, %fd1139}, [%rd13+16];
	fma.rn.f64 	%fd1140, %fd1138, %fd123, %fd1137;
	fma.rn.f64 	%fd1141, %fd1139, %fd124, %fd1140;
	ld.local.v2.f64 	{%fd1142, %fd1143}, [%rd13+32];
	fma.rn.f64 	%fd1144, %fd1142, %fd125, %fd1141;
	fma.rn.f64 	%fd1145, %fd1143, %fd126, %fd1144;
	ld.local.v2.f64 	{%fd1146, %fd1147}, [%rd13+48];
	fma.rn.f64 	%fd1148, %fd1146, %fd127, %fd1145;
	fma.rn.f64 	%fd1149, %fd1147, %fd128, %fd1148;
	ld.local.v2.f64 	{%fd1150, %fd1151}, [%rd13+64];
	fma.rn.f64 	%fd1152, %fd1150, %fd129, %fd1149;
	fma.rn.f64 	%fd1968, %fd1151, %fd130, %fd1152;
	setp.le.f64 	%p588, %fd1967, 0d3D719799812DEA11;
	@%p588 bra 	$L__BB0_704;
	mul.f64 	%fd1153, %fd1989, 0d3FC5C28F5C28F5C3;
	fma.rn.f64 	%fd1154, %fd131, %fd1153, %fd30;
	setp.gt.f64 	%p589, %fd1967, %fd1154;
	setp.ge.f64 	%p590, %fd1967, %fd145;
	or.pred  	%p591, %p589, %p590;
	mov.f64 	%fd1984, %fd144;
	mov.f64 	%fd1981, %fd1989;
	mov.f64 	%fd1985, %fd145;
	mov.f64 	%fd1982, %fd1967;
	mov.f64 	%fd1986, %fd146;
	mov.f64 	%fd1983, %fd1968;
	@%p591 bra 	$L__BB0_565;
	abs.f64 	%fd1155, %fd1968;
	setp.le.f64 	%p592, %fd1155, %fd134;
	@%p592 bra 	$L__BB0_704;
	setp.eq.f64 	%p593, %fd144, %fd1989;
	setp.gt.u64 	%p594, %rd221, 98;
	or.pred  	%p595, %p593, %p594;
	@%p595 bra 	$L__BB0_704;
	setp.ge.f64 	%p596, %fd1968, 0d0000000000000000;
	mov.f64 	%fd1984, %fd1989;
	mov.f64 	%fd1981, %fd144;
	mov.f64 	%fd1985, %fd1967;
	mov.f64 	%fd1982, %fd145;
	mov.f64 	%fd1986, %fd1968;
	mov.f64 	%fd1983, %fd146;
	@%p596 bra 	$L__BB0_565;
	setp.leu.f64 	%p597, %fd132, 0d0000000000000000;
	@%p597 bra 	$L__BB0_546;
	sub.f64 	%fd1159, %fd1989, %fd144;
	fma.rn.f64 	%fd1160, %fd1159, 0d3FF6666666666666, %fd1989;
	min.f64 	%fd1969, %fd132, %fd1160;
	fma.rn.f64 	%fd1161, %fd1159, 0d4022000000000000, %fd1989;
	min.f64 	%fd1970, %fd132, %fd1161;
	bra.uni 	$L__BB0_547;
$L__BB0_546:
	sub.f64 	%fd1156, %fd1989, %fd144;
	fma.rn.f64 	%fd1157, %fd1156, 0d3FF6666666666666, %fd1989;
	max.f64 	%fd1969, %fd132, %fd1157;
	fma.rn.f64 	%fd1158, %fd1156, 0d4022000000000000, %fd1989;
	max.f64 	%fd1970, %fd132, %fd1158;
$L__BB0_547:
	setp.geu.f64 	%p598, %fd144, %fd1989;
	@%p598 bra 	$L__BB0_553;
	sub.f64 	%fd1197, %fd1967, %fd145;
	mul.f64 	%fd1198, %fd1197, 0d4008000000000000;
	add.f64 	%fd1199, %fd146, %fd146;
	sub.f64 	%fd222, %fd1198, %fd1199;
	add.f64 	%fd1200, %fd146, %fd1968;
	add.f64 	%fd1201, %fd1197, %fd1197;
	sub.f64 	%fd223, %fd1200, %fd1201;
	abs.f64 	%fd1202, %fd223;
	setp.le.f64 	%p603, %fd1202, 0d3CD203AF9EE75616;
	mov.f64 	%fd1971, 0d3FE0000000000000;
	@%p603 bra 	$L__BB0_552;
	sub.f64 	%fd1204, %fd222, %fd1968;
	mul.f64 	%fd1205, %fd223, 0d4008000000000000;
	mul.f64 	%fd1206, %fd146, %fd1205;
	mul.f64 	%fd1207, %fd1204, %fd1204;
	sub.f64 	%fd1208, %fd1207, %fd1206;
	max.f64 	%fd1209, %fd1208, 0d0000000000000000;
	sqrt.rn.f64 	%fd1210, %fd1209;
	sub.f64 	%fd1211, %fd1210, %fd1204;
	div.rn.f64 	%fd1212, %fd1211, %fd1205;
	add.f64 	%fd1213, %fd1204, %fd1210;
	neg.f64 	%fd1214, %fd1213;
	div.rn.f64 	%fd1215, %fd1214, %fd1205;
	fma.rn.f64 	%fd1216, %fd146, %fd1212, %fd145;
	mul.f64 	%fd1217, %fd1204, %fd1212;
	fma.rn.f64 	%fd1218, %fd1212, %fd1217, %fd1216;
	mul.f64 	%fd1219, %fd223, %fd1212;
	mul.f64 	%fd1220, %fd1212, %fd1219;
	fma.rn.f64 	%fd1221, %fd1212, %fd1220, %fd1218;
	fma.rn.f64 	%fd1222, %fd146, %fd1215, %fd145;
	mul.f64 	%fd1223, %fd1204, %fd1215;
	fma.rn.f64 	%fd1224, %fd1215, %fd1223, %fd1222;
	mul.f64 	%fd1225, %fd223, %fd1215;
	mul.f64 	%fd1226, %fd1215, %fd1225;
	fma.rn.f64 	%fd1227, %fd1215, %fd1226, %fd1224;
	setp.lt.f64 	%p604, %fd1221, %fd1227;
	selp.f64 	%fd224, %fd1212, %fd1215, %p604;
	setp.lt.f64 	%p605, %fd224, 0d0000000000000000;
	mov.f64 	%fd1971, 0d0000000000000000;
	@%p605 bra 	$L__BB0_552;
	setp.gt.f64 	%p606, %fd224, 0d4202A05F20000000;
	mov.f64 	%fd1971, 0d4202A05F20000000;
	@%p606 bra 	$L__BB0_552;
	mov.f64 	%fd1971, %fd224;
$L__BB0_552:
	sub.f64 	%fd1229, %fd1989, %fd144;
	fma.rn.f64 	%fd1973, %fd1229, %fd1971, %fd144;
	bra.uni 	$L__BB0_558;
$L__BB0_553:
	sub.f64 	%fd1163, %fd145, %fd1967;
	mul.f64 	%fd1164, %fd1163, 0d4008000000000000;
	add.f64 	%fd1165, %fd1968, %fd1968;
	sub.f64 	%fd1166, %fd1164, %fd1165;
	sub.f64 	%fd227, %fd1166, %fd146;
	add.f64 	%fd1167, %fd146, %fd1968;
	add.f64 	%fd1168, %fd1163, %fd1163;
	sub.f64 	%fd228, %fd1167, %fd1168;
	abs.f64 	%fd1169, %fd228;
	setp.le.f64 	%p599, %fd1169, 0d3CD203AF9EE75616;
	mov.f64 	%fd1972, 0d3FE0000000000000;
	@%p599 bra 	$L__BB0_557;
	mul.f64 	%fd1171, %fd228, 0d4008000000000000;
	mul.f64 	%fd1172, %fd1968, %fd1171;
	mul.f64 	%fd1173, %fd227, %fd227;
	sub.f64 	%fd1174, %fd1173, %fd1172;
	max.f64 	%fd1175, %fd1174, 0d0000000000000000;
	sqrt.rn.f64 	%fd1176, %fd1175;
	sub.f64 	%fd1177, %fd1176, %fd227;
	div.rn.f64 	%fd1178, %fd1177, %fd1171;
	add.f64 	%fd1179, %fd227, %fd1176;
	neg.f64 	%fd1180, %fd1179;
	div.rn.f64 	%fd1181, %fd1180, %fd1171;
	fma.rn.f64 	%fd1182, %fd1968, %fd1178, %fd1967;
	mul.f64 	%fd1183, %fd227, %fd1178;
	fma.rn.f64 	%fd1184, %fd1178, %fd1183, %fd1182;
	mul.f64 	%fd1185, %fd228, %fd1178;
	mul.f64 	%fd1186, %fd1178, %fd1185;
	fma.rn.f64 	%fd1187, %fd1178, %fd1186, %fd1184;
	fma.rn.f64 	%fd1188, %fd1968, %fd1181, %fd1967;
	mul.f64 	%fd1189, %fd227, %fd1181;
	fma.rn.f64 	%fd1190, %fd1181, %fd1189, %fd1188;
	mul.f64 	%fd1191, %fd228, %fd1181;
	mul.f64 	%fd1192, %fd1181, %fd1191;
	fma.rn.f64 	%fd1193, %fd1181, %fd1192, %fd1190;
	setp.lt.f64 	%p600, %fd1187, %fd1193;
	selp.f64 	%fd229, %fd1178, %fd1181, %p600;
	setp.lt.f64 	%p601, %fd229, 0d0000000000000000;
	mov.f64 	%fd1972, 0d0000000000000000;
	@%p601 bra 	$L__BB0_557;
	setp.gt.f64 	%p602, %fd229, 0d4202A05F20000000;
	mov.f64 	%fd1972, 0d4202A05F20000000;
	@%p602 bra 	$L__BB0_557;
	mov.f64 	%fd1972, %fd229;
$L__BB0_557:
	sub.f64 	%fd1195, %fd144, %fd1989;
	fma.rn.f64 	%fd1973, %fd1195, %fd1972, %fd1989;
$L__BB0_558:
	setp.geu.f64 	%p607, %fd1969, %fd1970;
	@%p607 bra 	$L__BB0_561;
	setp.lt.f64 	%p610, %fd1973, %fd1969;
	mov.f64 	%fd1974, %fd1969;
	@%p610 bra 	$L__BB0_564;
	setp.gt.f64 	%p611, %fd1973, %fd1970;
	mov.f64 	%fd1974, %fd1970;
	@%p611 bra 	$L__BB0_564;
	bra.uni 	$L__BB0_563;
$L__BB0_561:
	setp.lt.f64 	%p608, %fd1973, %fd1970;
	mov.f64 	%fd1974, %fd1970;
	@%p608 bra 	$L__BB0_564;
	setp.gt.f64 	%p609, %fd1973, %fd1969;
	mov.f64 	%fd1974, %fd1969;
	@%p609 bra 	$L__BB0_564;
$L__BB0_563:
	mov.f64 	%fd1974, %fd1973;
$L__BB0_564:
	ld.local.f64 	%fd1945, [%rd19+16];
	bra.uni 	$L__BB0_397;
$L__BB0_565:
	mov.b32 	%r1387, %f181;
	shr.u32 	%r3855, %r1387, 23;
	and.b32  	%r3856, %r3855, 224;
	add.s32 	%r3857, %r3856, -128;
	shl.b32 	%r3858, %r1387, 8;
	or.b32  	%r1388, %r3858, -2147483648;
	shr.u32 	%r3859, %r3857, 5;
	and.b32  	%r1389, %r3855, 31;
	mov.b32 	%r1390, %f187;
	shr.u32 	%r3860, %r1390, 23;
	and.b32  	%r3861, %r3860, 224;
	add.s32 	%r3862, %r3861, -128;
	shl.b32 	%r3863, %r1390, 8;
	or.b32  	%r1391, %r3863, -2147483648;
	shr.u32 	%r3864, %r3862, 5;
	and.b32  	%r1392, %r3860, 31;
	mov.b32 	%r1393, %f193;
	shr.u32 	%r3865, %r1393, 23;
	and.b32  	%r3866, %r3865, 224;
	add.s32 	%r3867, %r3866, -128;
	shl.b32 	%r3868, %r1393, 8;
	or.b32  	%r1394, %r3868, -2147483648;
	shr.u32 	%r3869, %r3867, 5;
	and.b32  	%r1395, %r3865, 31;
	mov.b32 	%r1396, %f199;
	shr.u32 	%r3870, %r1396, 23;
	and.b32  	%r3871, %r3870, 224;
	add.s32 	%r3872, %r3871, -128;
	shl.b32 	%r3873, %r1396, 8;
	or.b32  	%r1397, %r3873, -2147483648;
	shr.u32 	%r3874, %r3872, 5;
	and.b32  	%r1398, %r3870, 31;
	mov.b32 	%r1399, %f205;
	shr.u32 	%r3875, %r1399, 23;
	and.b32  	%r3876, %r3875, 224;
	add.s32 	%r3877, %r3876, -128;
	shl.b32 	%r3878, %r1399, 8;
	or.b32  	%r1400, %r3878, -2147483648;
	shr.u32 	%r3879, %r3877, 5;
	and.b32  	%r1401, %r3875, 31;
	mov.b32 	%r1402, %f211;
	shr.u32 	%r3880, %r1402, 23;
	and.b32  	%r3881, %r3880, 224;
	add.s32 	%r3882, %r3881, -128;
	shl.b32 	%r3883, %r1402, 8;
	or.b32  	%r1403, %r3883, -2147483648;
	shr.u32 	%r3884, %r3882, 5;
	and.b32  	%r1404, %r3880, 31;
	mov.b32 	%r1405, %f217;
	shr.u32 	%r3885, %r1405, 23;
	and.b32  	%r3886, %r3885, 224;
	add.s32 	%r3887, %r3886, -128;
	shl.b32 	%r3888, %r1405, 8;
	or.b32  	%r1406, %r3888, -2147483648;
	shr.u32 	%r3889, %r3887, 5;
	and.b32  	%r1407, %r3885, 31;
	mov.b32 	%r1408, %f223;
	shr.u32 	%r3890, %r1408, 23;
	and.b32  	%r3891, %r3890, 224;
	add.s32 	%r3892, %r3891, -128;
	shl.b32 	%r3893, %r1408, 8;
	or.b32  	%r1409, %r3893, -2147483648;
	shr.u32 	%r3894, %r3892, 5;
	and.b32  	%r1410, %r3890, 31;
	mov.b32 	%r1411, %f229;
	shr.u32 	%r3895, %r1411, 23;
	and.b32  	%r3896, %r3895, 224;
	add.s32 	%r3897, %r3896, -128;
	shl.b32 	%r3898, %r1411, 8;
	or.b32  	%r1412, %r3898, -2147483648;
	shr.u32 	%r3899, %r3897, 5;
	and.b32  	%r1413, %r3895, 31;
	mov.b32 	%r1414, %f235;
	shr.u32 	%r3900, %r1414, 23;
	and.b32  	%r3901, %r3900, 224;
	add.s32 	%r3902, %r3901, -128;
	shl.b32 	%r3903, %r1414, 8;
	or.b32  	%r1415, %r3903, -2147483648;
	shr.u32 	%r3904, %r3902, 5;
	and.b32  	%r1416, %r3900, 31;
	mul.wide.u32 	%rd1144, %r3859, 4;
	sub.s64 	%rd273, %rd8, %rd1144;
	mul.wide.u32 	%rd1145, %r3864, 4;
	sub.s64 	%rd274, %rd8, %rd1145;
	mul.wide.u32 	%rd1146, %r3869, 4;
	sub.s64 	%rd275, %rd8, %rd1146;
	mul.wide.u32 	%rd1147, %r3874, 4;
	sub.s64 	%rd276, %rd8, %rd1147;
	mul.wide.u32 	%rd1148, %r3879, 4;
	sub.s64 	%rd277, %rd8, %rd1148;
	mul.wide.u32 	%rd1149, %r3884, 4;
	sub.s64 	%rd278, %rd8, %rd1149;
	mul.wide.u32 	%rd1150, %r3889, 4;
	sub.s64 	%rd279, %rd8, %rd1150;
	mul.wide.u32 	%rd1151, %r3894, 4;
	sub.s64 	%rd280, %rd8, %rd1151;
	mul.wide.u32 	%rd1152, %r3899, 4;
	sub.s64 	%rd281, %rd8, %rd1152;
	mul.wide.u32 	%rd1153, %r3904, 4;
	sub.s64 	%rd282, %rd8, %rd1153;
$L__BB0_566:
	mov.f64 	%fd246, %fd1983;
	mov.f64 	%fd244, %fd1982;
	mov.f64 	%fd242, %fd1981;
	sub.f64 	%fd247, %fd242, %fd1984;
	fma.rn.f64 	%fd248, %fd247, 0d3FB999999999999A, %fd1984;
	mul.f64 	%fd1241, %fd247, 0d3FE0000000000000;
	sub.f64 	%fd249, %fd242, %fd1241;
	sub.f64 	%fd250, %fd244, %fd1985;
	add.f64 	%fd1242, %fd1986, %fd246;
	add.f64 	%fd1243, %fd250, %fd250;
	sub.f64 	%fd251, %fd1242, %fd1243;
	abs.f64 	%fd1244, %fd251;
	setp.le.f64 	%p612, %fd1244, 0d3CD203AF9EE75616;
	mov.f64 	%fd1987, 0d3FE0000000000000;
	@%p612 bra 	$L__BB0_570;
	add.f64 	%fd1246, %fd1986, %fd1986;
	mul.f64 	%fd1247, %fd250, 0d4008000000000000;
	sub.f64 	%fd1248, %fd1247, %fd1246;
	sub.f64 	%fd1249, %fd1248, %fd246;
	mul.f64 	%fd1250, %fd251, 0d4008000000000000;
	mul.f64 	%fd1251, %fd1986, %fd1250;
	mul.f64 	%fd1252, %fd1249, %fd1249;
	sub.f64 	%fd1253, %fd1252, %fd1251;
	max.f64 	%fd1254, %fd1253, 0d0000000000000000;
	sqrt.rn.f64 	%fd1255, %fd1254;
	sub.f64 	%fd1256, %fd1255, %fd1249;
	div.rn.f64 	%fd1257, %fd1256, %fd1250;
	add.f64 	%fd1258, %fd1249, %fd1255;
	neg.f64 	%fd1259, %fd1258;
	div.rn.f64 	%fd1260, %fd1259, %fd1250;
	fma.rn.f64 	%fd1261, %fd1986, %fd1257, %fd1985;
	mul.f64 	%fd1262, %fd1249, %fd1257;
	fma.rn.f64 	%fd1263, %fd1257, %fd1262, %fd1261;
	mul.f64 	%fd1264, %fd251, %fd1257;
	mul.f64 	%fd1265, %fd1257, %fd1264;
	fma.rn.f64 	%fd1266, %fd1257, %fd1265, %fd1263;
	fma.rn.f64 	%fd1267, %fd1986, %fd1260, %fd1985;
	mul.f64 	%fd1268, %fd1249, %fd1260;
	fma.rn.f64 	%fd1269, %fd1260, %fd1268, %fd1267;
	mul.f64 	%fd1270, %fd251, %fd1260;
	mul.f64 	%fd1271, %fd1260, %fd1270;
	fma.rn.f64 	%fd1272, %fd1260, %fd1271, %fd1269;
	setp.lt.f64 	%p613, %fd1266, %fd1272;
	selp.f64 	%fd252, %fd1257, %fd1260, %p613;
	setp.lt.f64 	%p614, %fd252, 0d0000000000000000;
	mov.f64 	%fd1987, 0d0000000000000000;
	@%p614 bra 	$L__BB0_570;
	setp.gt.f64 	%p615, %fd252, 0d3FF0000000000000;
	mov.f64 	%fd1987, 0d3FF0000000000000;
	@%p615 bra 	$L__BB0_570;
	mov.f64 	%fd1987, %fd252;
$L__BB0_570:
	fma.rn.f64 	%fd254, %fd247, %fd1987, %fd1984;
	setp.geu.f64 	%p616, %fd248, %fd249;
	@%p616 bra 	$L__BB0_573;
	setp.lt.f64 	%p619, %fd254, %fd248;
	mov.f64 	%fd1988, %fd248;
	@%p619 bra 	$L__BB0_576;
	setp.gt.f64 	%p620, %fd254, %fd249;
	mov.f64 	%fd1988, %fd249;
	@%p620 bra 	$L__BB0_576;
	bra.uni 	$L__BB0_575;
$L__BB0_573:
	setp.lt.f64 	%p617, %fd254, %fd249;
	mov.f64 	%fd1988, %fd249;
	@%p617 bra 	$L__BB0_576;
	setp.gt.f64 	%p618, %fd254, %fd248;
	mov.f64 	%fd1988, %fd248;
	@%p618 bra 	$L__BB0_576;
$L__BB0_575:
	mov.f64 	%fd1988, %fd254;
$L__BB0_576:
	mul.f64 	%fd1274, %fd147, 0d401921FB54442D18;
	cvt.rn.f32.f64 	%f1654, %fd1274;
	abs.f32 	%f1655, %f1654;
	setp.eq.f32 	%p621, %f1655, 0f7F800000;
	setp.ltu.f32 	%p622, %f1655, 0f47CE4780;
	or.pred  	%p623, %p622, %p621;
	selp.b32 	%r5514, %r1105, 0, %p622;
	mov.f32 	%f1656, 0f00000000;
	mul.rn.f32 	%f1657, %f1654, %f1656;
	selp.f32 	%f2662, %f182, %f1657, %p622;
	@%p623 bra 	$L__BB0_582;
	mov.b64 	%rd1816, 0;
	mov.b32 	%r5511, 0;
$L__BB0_578:
	.pragma "nounroll";
	mul.wide.u32 	%rd1155, %r5511, 4;
	mov.u64 	%rd1156, __cudart_i2opi_f;
	add.s64 	%rd1157, %rd1156, %rd1155;
	ld.global.nc.u32 	%r3906, [%rd1157];
	mad.wide.u32 	%rd1158, %r3906, %r1388, %rd1816;
	shr.u64 	%rd1816, %rd1158, 32;
	add.s64 	%rd1159, %rd10, %rd1155;
	st.local.u32 	[%rd1159], %rd1158;
	add.s32 	%r5511, %r5511, 1;
	setp.ne.s32 	%p624, %r5511, 6;
	@%p624 bra 	$L__BB0_578;
	setp.eq.s32 	%p625, %r1389, 0;
	st.local.u32 	[%rd10+24], %rd1816;
	shr.u32 	%r3907, %r1387, 23;
	and.b32  	%r3908, %r3907, 224;
	add.s32 	%r3909, %r3908, -128;
	shr.u32 	%r3910, %r3909, 5;
	mul.wide.u32 	%rd1160, %r3910, 4;
	sub.s64 	%rd286, %rd10, %rd1160;
	ld.local.u32 	%r5512, [%rd286+24];
	ld.local.u32 	%r5513, [%rd286+20];
	@%p625 bra 	$L__BB0_581;
	shf.l.wrap.b32 	%r5512, %r5513, %r5512, %r1389;
	ld.local.u32 	%r3911, [%rd286+16];
	shf.l.wrap.b32 	%r5513, %r3911, %r5513, %r1389;
$L__BB0_581:
	setp.lt.s32 	%p626, %r1387, 0;
	shr.u32 	%r3912, %r5512, 30;
	shf.l.wrap.b32 	%r3913, %r5513, %r5512, 2;
	shl.b32 	%r3914, %r5513, 2;
	shr.u32 	%r3915, %r3913, 31;
	add.s32 	%r3916, %r3915, %r3912;
	neg.s32 	%r3917, %r3916;
	selp.b32 	%r5514, %r3917, %r3916, %p626;
	xor.b32  	%r3918, %r3913, %r1387;
	shr.s32 	%r3919, %r3913, 31;
	xor.b32  	%r3920, %r3919, %r3913;
	xor.b32  	%r3921, %r3919, %r3914;
	cvt.u64.u32 	%rd1161, %r3920;
	shl.b64 	%rd1162, %rd1161, 32;
	cvt.u64.u32 	%rd1163, %r3921;
	or.b64  	%rd1164, %rd1162, %rd1163;
	cvt.rn.f64.s64 	%fd1275, %rd1164;
	mul.f64 	%fd1276, %fd1275, 0d3BF921FB54442D19;
	cvt.rn.f32.f64 	%f1658, %fd1276;
	neg.f32 	%f1659, %f1658;
	setp.lt.s32 	%p627, %r3918, 0;
	selp.f32 	%f2662, %f1659, %f1658, %p627;
$L__BB0_582:
	mul.f64 	%fd1277, %fd149, 0d401921FB54442D18;
	cvt.rn.f32.f64 	%f1660, %fd1277;
	abs.f32 	%f1661, %f1660;
	setp.eq.f32 	%p628, %f1661, 0f7F800000;
	setp.ltu.f32 	%p629, %f1661, 0f47CE4780;
	add.s32 	%r3922, %r5514, 1;
	mul.rn.f32 	%f1662, %f2662, %f2662;
	and.b32  	%r3923, %r5514, 1;
	setp.eq.b32 	%p630, %r3923, 1;
	selp.f32 	%f1663, %f2662, 0f3F800000, %p630;
	fma.rn.f32 	%f1664, %f1662, %f1663, 0f00000000;
	fma.rn.f32 	%f1665, %f1662, 0f37CBAC00, 0fBAB607ED;
	selp.f32 	%f1666, 0fB94D4153, %f1665, %p630;
	selp.f32 	%f1667, 0f3C0885E4, 0f3D2AAABB, %p630;
	fma.rn.f32 	%f1668, %f1666, %f1662, %f1667;
	selp.f32 	%f1669, 0fBE2AAAA8, 0fBEFFFFFF, %p630;
	fma.rn.f32 	%f1670, %f1668, %f1662, %f1669;
	fma.rn.f32 	%f1671, %f1670, %f1664, %f1663;
	and.b32  	%r3924, %r3922, 2;
	setp.eq.s32 	%p631, %r3924, 0;
	mov.f32 	%f1672, 0f00000000;
	sub.f32 	%f1673, %f1672, %f1671;
	selp.f32 	%f1674, %f1671, %f1673, %p631;
	cvt.f64.f32 	%fd1278, %f1674;
	mul.f64 	%fd1279, %fd1278, 0dC024000000000000;
	fma.rn.f64 	%fd256, %fd147, %fd147, %fd1279;
	or.pred  	%p632, %p629, %p628;
	selp.b32 	%r5518, %r1119, 0, %p629;
	mul.rn.f32 	%f1675, %f1660, %f1672;
	selp.f32 	%f2663, %f188, %f1675, %p629;
	@%p632 bra 	$L__BB0_588;
	mov.b64 	%rd1817, 0;
	mov.b32 	%r5515, 0;
$L__BB0_584:
	.pragma "nounroll";
	mul.wide.u32 	%rd1166, %r5515, 4;
	mov.u64 	%rd1167, __cudart_i2opi_f;
	add.s64 	%rd1168, %rd1167, %rd1166;
	ld.global.nc.u32 	%r3926, [%rd1168];
	mad.wide.u32 	%rd1169, %r3926, %r1391, %rd1817;
	shr.u64 	%rd1817, %rd1169, 32;
	add.s64 	%rd1170, %rd10, %rd1166;
	st.local.u32 	[%rd1170], %rd1169;
	add.s32 	%r5515, %r5515, 1;
	setp.ne.s32 	%p633, %r5515, 6;
	@%p633 bra 	$L__BB0_584;
	setp.eq.s32 	%p634, %r1392, 0;
	st.local.u32 	[%rd10+24], %rd1817;
	shr.u32 	%r3927, %r1390, 23;
	and.b32  	%r3928, %r3927, 224;
	add.s32 	%r3929, %r3928, -128;
	shr.u32 	%r3930, %r3929, 5;
	mul.wide.u32 	%rd1171, %r3930, 4;
	sub.s64 	%rd1172, %rd10, %rd1171;
	ld.local.u32 	%r5516, [%rd1172+24];
	ld.local.u32 	%r5517, [%rd1172+20];
	@%p634 bra 	$L__BB0_587;
	shf.l.wrap.b32 	%r5516, %r5517, %r5516, %r1392;
	ld.local.u32 	%r3935, [%rd1172+16];
	shf.l.wrap.b32 	%r5517, %r3935, %r5517, %r1392;
$L__BB0_587:
	setp.lt.s32 	%p635, %r1390, 0;
	shr.u32 	%r3936, %r5516, 30;
	shf.l.wrap.b32 	%r3937, %r5517, %r5516, 2;
	shl.b32 	%r3938, %r5517, 2;
	shr.u32 	%r3939, %r3937, 31;
	add.s32 	%r3940, %r3939, %r3936;
	neg.s32 	%r3941, %r3940;
	selp.b32 	%r5518, %r3941, %r3940, %p635;
	xor.b32  	%r3942, %r3937, %r1390;
	shr.s32 	%r3943, %r3937, 31;
	xor.b32  	%r3944, %r3943, %r3937;
	xor.b32  	%r3945, %r3943, %r3938;
	cvt.u64.u32 	%rd1175, %r3944;
	shl.b64 	%rd1176, %rd1175, 32;
	cvt.u64.u32 	%rd1177, %r3945;
	or.b64  	%rd1178, %rd1176, %rd1177;
	cvt.rn.f64.s64 	%fd1280, %rd1178;
	mul.f64 	%fd1281, %fd1280, 0d3BF921FB54442D19;
	cvt.rn.f32.f64 	%f1676, %fd1281;
	neg.f32 	%f1677, %f1676;
	setp.lt.s32 	%p636, %r3942, 0;
	selp.f32 	%f2663, %f1677, %f1676, %p636;
$L__BB0_588:
	mul.f64 	%fd1282, %fd1945, 0d401921FB54442D18;
	cvt.rn.f32.f64 	%f1678, %fd1282;
	abs.f32 	%f1679, %f1678;
	setp.eq.f32 	%p637, %f1679, 0f7F800000;
	setp.ltu.f32 	%p638, %f1679, 0f47CE4780;
	add.s32 	%r3946, %r5518, 1;
	mul.rn.f32 	%f1680, %f2663, %f2663;
	and.b32  	%r3947, %r5518, 1;
	setp.eq.b32 	%p639, %r3947, 1;
	selp.f32 	%f1681, %f2663, 0f3F800000, %p639;
	fma.rn.f32 	%f1682, %f1680, %f1681, 0f00000000;
	fma.rn.f32 	%f1683, %f1680, 0f37CBAC00, 0fBAB607ED;
	selp.f32 	%f1684, 0fB94D4153, %f1683, %p639;
	selp.f32 	%f1685, 0f3C0885E4, 0f3D2AAABB, %p639;
	fma.rn.f32 	%f1686, %f1684, %f1680, %f1685;
	selp.f32 	%f1687, 0fBE2AAAA8, 0fBEFFFFFF, %p639;
	fma.rn.f32 	%f1688, %f1686, %f1680, %f1687;
	fma.rn.f32 	%f1689, %f1688, %f1682, %f1681;
	and.b32  	%r3948, %r3946, 2;
	setp.eq.s32 	%p640, %r3948, 0;
	mov.f32 	%f1690, 0f00000000;
	sub.f32 	%f1691, %f1690, %f1689;
	selp.f32 	%f1692, %f1689, %f1691, %p640;
	cvt.f64.f32 	%fd1283, %f1692;
	mul.f64 	%fd1284, %fd1283, 0dC024000000000000;
	fma.rn.f64 	%fd1285, %fd149, %fd149, %fd1284;
	add.f64 	%fd1286, %fd256, 0d4059000000000000;
	add.f64 	%fd257, %fd1286, %fd1285;
	or.pred  	%p641, %p638, %p637;
	selp.b32 	%r5522, %r1133, 0, %p638;
	mul.rn.f32 	%f1693, %f1678, %f1690;
	selp.f32 	%f2664, %f194, %f1693, %p638;
	@%p641 bra 	$L__BB0_594;
	mov.b64 	%rd1818, 0;
	mov.b32 	%r5519, 0;
$L__BB0_590:
	.pragma "nounroll";
	mul.wide.u32 	%rd1180, %r5519, 4;
	mov.u64 	%rd1181, __cudart_i2opi_f;
	add.s64 	%rd1182, %rd1181, %rd1180;
	ld.global.nc.u32 	%r3950, [%rd1182];
	mad.wide.u32 	%rd1183, %r3950, %r1394, %rd1818;
	shr.u64 	%rd1818, %rd1183, 32;
	add.s64 	%rd1184, %rd10, %rd1180;
	st.local.u32 	[%rd1184], %rd1183;
	add.s32 	%r5519, %r5519, 1;
	setp.ne.s32 	%p642, %r5519, 6;
	@%p642 bra 	$L__BB0_590;
	setp.eq.s32 	%p643, %r1395, 0;
	st.local.u32 	[%rd10+24], %rd1818;
	shr.u32 	%r3951, %r1393, 23;
	and.b32  	%r3952, %r3951, 224;
	add.s32 	%r3953, %r3952, -128;
	shr.u32 	%r3954, %r3953, 5;
	mul.wide.u32 	%rd1185, %r3954, 4;
	sub.s64 	%rd1186, %rd10, %rd1185;
	ld.local.u32 	%r5520, [%rd1186+24];
	ld.local.u32 	%r5521, [%rd1186+20];
	@%p643 bra 	$L__BB0_593;
	shf.l.wrap.b32 	%r5520, %r5521, %r5520, %r1395;
	ld.local.u32 	%r3959, [%rd1186+16];
	shf.l.wrap.b32 	%r5521, %r3959, %r5521, %r1395;
$L__BB0_593:
	setp.lt.s32 	%p644, %r1393, 0;
	shr.u32 	%r3960, %r5520, 30;
	shf.l.wrap.b32 	%r3961, %r5521, %r5520, 2;
	shl.b32 	%r3962, %r5521, 2;
	shr.u32 	%r3963, %r3961, 31;
	add.s32 	%r3964, %r3963, %r3960;
	neg.s32 	%r3965, %r3964;
	selp.b32 	%r5522, %r3965, %r3964, %p644;
	xor.b32  	%r3966, %r3961, %r1393;
	shr.s32 	%r3967, %r3961, 31;
	xor.b32  	%r3968, %r3967, %r3961;
	xor.b32  	%r3969, %r3967, %r3962;
	cvt.u64.u32 	%rd1189, %r3968;
	shl.b64 	%rd1190, %rd1189, 32;
	cvt.u64.u32 	%rd1191, %r3969;
	or.b64  	%rd1192, %rd1190, %rd1191;
	cvt.rn.f64.s64 	%fd1287, %rd1192;
	mul.f64 	%fd1288, %fd1287, 0d3BF921FB54442D19;
	cvt.rn.f32.f64 	%f1694, %fd1288;
	neg.f32 	%f1695, %f1694;
	setp.lt.s32 	%p645, %r3966, 0;
	selp.f32 	%f2664, %f1695, %f1694, %p645;
$L__BB0_594:
	mul.f64 	%fd1289, %fd1952, 0d401921FB54442D18;
	cvt.rn.f32.f64 	%f1696, %fd1289;
	abs.f32 	%f1697, %f1696;
	setp.eq.f32 	%p646, %f1697, 0f7F800000;
	setp.ltu.f32 	%p647, %f1697, 0f47CE4780;
	add.s32 	%r3970, %r5522, 1;
	mul.rn.f32 	%f1698, %f2664, %f2664;
	and.b32  	%r3971, %r5522, 1;
	setp.eq.b32 	%p648, %r3971, 1;
	selp.f32 	%f1699, %f2664, 0f3F800000, %p648;
	fma.rn.f32 	%f1700, %f1698, %f1699, 0f00000000;
	fma.rn.f32 	%f1701, %f1698, 0f37CBAC00, 0fBAB607ED;
	selp.f32 	%f1702, 0fB94D4153, %f1701, %p648;
	selp.f32 	%f1703, 0f3C0885E4, 0f3D2AAABB, %p648;
	fma.rn.f32 	%f1704, %f1702, %f1698, %f1703;
	selp.f32 	%f1705, 0fBE2AAAA8, 0fBEFFFFFF, %p648;
	fma.rn.f32 	%f1706, %f1704, %f1698, %f1705;
	fma.rn.f32 	%f1707, %f1706, %f1700, %f1699;
	and.b32  	%r3972, %r3970, 2;
	setp.eq.s32 	%p649, %r3972, 0;
	mov.f32 	%f1708, 0f00000000;
	sub.f32 	%f1709, %f1708, %f1707;
	selp.f32 	%f1710, %f1707, %f1709, %p649;
	cvt.f64.f32 	%fd1290, %f1710;
	mul.f64 	%fd1291, %fd1290, 0dC024000000000000;
	fma.rn.f64 	%fd1292, %fd1945, %fd1945, %fd1291;
	add.f64 	%fd258, %fd257, %fd1292;
	or.pred  	%p650, %p647, %p646;
	selp.b32 	%r5526, %r1147, 0, %p647;
	mul.rn.f32 	%f1711, %f1696, %f1708;
	selp.f32 	%f2665, %f200, %f1711, %p647;
	@%p650 bra 	$L__BB0_600;
	mov.b64 	%rd1819, 0;
	mov.b32 	%r5523, 0;
$L__BB0_596:
	.pragma "nounroll";
	mul.wide.u32 	%rd1194, %r5523, 4;
	mov.u64 	%rd1195, __cudart_i2opi_f;
	add.s64 	%rd1196, %rd1195, %rd1194;
	ld.global.nc.u32 	%r3974, [%rd1196];
	mad.wide.u32 	%rd1197, %r3974, %r1397, %rd1819;
	shr.u64 	%rd1819, %rd1197, 32;
	add.s64 	%rd1198, %rd10, %rd1194;
	st.local.u32 	[%rd1198], %rd1197;
	add.s32 	%r5523, %r5523, 1;
	setp.ne.s32 	%p651, %r5523, 6;
	@%p651 bra 	$L__BB0_596;
	setp.eq.s32 	%p652, %r1398, 0;
	st.local.u32 	[%rd10+24], %rd1819;
	shr.u32 	%r3975, %r1396, 23;
	and.b32  	%r3976, %r3975, 224;
	add.s32 	%r3977, %r3976, -128;
	shr.u32 	%r3978, %r3977, 5;
	mul.wide.u32 	%rd1199, %r3978, 4;
	sub.s64 	%rd1200, %rd10, %rd1199;
	ld.local.u32 	%r5524, [%rd1200+24];
	ld.local.u32 	%r5525, [%rd1200+20];
	@%p652 bra 	$L__BB0_599;
	shf.l.wrap.b32 	%r5524, %r5525, %r5524, %r1398;
	ld.local.u32 	%r3983, [%rd1200+16];
	shf.l.wrap.b32 	%r5525, %r3983, %r5525, %r1398;
$L__BB0_599:
	setp.lt.s32 	%p653, %r1396, 0;
	shr.u32 	%r3984, %r5524, 30;
	shf.l.wrap.b32 	%r3985, %r5525, %r5524, 2;
	shl.b32 	%r3986, %r5525, 2;
	shr.u32 	%r3987, %r3985, 31;
	add.s32 	%r3988, %r3987, %r3984;
	neg.s32 	%r3989, %r3988;
	selp.b32 	%r5526, %r3989, %r3988, %p653;
	xor.b32  	%r3990, %r3985, %r1396;
	shr.s32 	%r3991, %r3985, 31;
	xor.b32  	%r3992, %r3991, %r3985;
	xor.b32  	%r3993, %r3991, %r3986;
	cvt.u64.u32 	%rd1203, %r3992;
	shl.b64 	%rd1204, %rd1203, 32;
	cvt.u64.u32 	%rd1205, %r3993;
	or.b64  	%rd1206, %rd1204, %rd1205;
	cvt.rn.f64.s64 	%fd1293, %rd1206;
	mul.f64 	%fd1294, %fd1293, 0d3BF921FB54442D19;
	cvt.rn.f32.f64 	%f1712, %fd1294;
	neg.f32 	%f1713, %f1712;
	setp.lt.s32 	%p654, %r3990, 0;
	selp.f32 	%f2665, %f1713, %f1712, %p654;
$L__BB0_600:
	mul.f64 	%fd1295, %fd1951, 0d401921FB54442D18;
	cvt.rn.f32.f64 	%f1714, %fd1295;
	abs.f32 	%f1715, %f1714;
	setp.eq.f32 	%p655, %f1715, 0f7F800000;
	setp.ltu.f32 	%p656, %f1715, 0f47CE4780;
	add.s32 	%r3994, %r5526, 1;
	mul.rn.f32 	%f1716, %f2665, %f2665;
	and.b32  	%r3995, %r5526, 1;
	setp.eq.b32 	%p657, %r3995, 1;
	selp.f32 	%f1717, %f2665, 0f3F800000, %p657;
	fma.rn.f32 	%f1718, %f1716, %f1717, 0f00000000;
	fma.rn.f32 	%f1719, %f1716, 0f37CBAC00, 0fBAB607ED;
	selp.f32 	%f1720, 0fB94D4153, %f1719, %p657;
	selp.f32 	%f1721, 0f3C0885E4, 0f3D2AAABB, %p657;
	fma.rn.f32 	%f1722, %f1720, %f1716, %f1721;
	selp.f32 	%f1723, 0fBE2AAAA8, 0fBEFFFFFF, %p657;
	fma.rn.f32 	%f1724, %f1722, %f1716, %f1723;
	fma.rn.f32 	%f1725, %f1724, %f1718, %f1717;
	and.b32  	%r3996, %r3994, 2;
	setp.eq.s32 	%p658, %r3996, 0;
	mov.f32 	%f1726, 0f00000000;
	sub.f32 	%f1727, %f1726, %f1725;
	selp.f32 	%f1728, %f1725, %f1727, %p658;
	cvt.f64.f32 	%fd1296, %f1728;
	mul.f64 	%fd1297, %fd1296, 0dC024000000000000;
	fma.rn.f64 	%fd1298, %fd1952, %fd1952, %fd1297;
	add.f64 	%fd259, %fd258, %fd1298;
	or.pred  	%p659, %p656, %p655;
	selp.b32 	%r5530, %r1161, 0, %p656;
	mul.rn.f32 	%f1729, %f1714, %f1726;
	selp.f32 	%f2666, %f206, %f1729, %p656;
	@%p659 bra 	$L__BB0_606;
	mov.b64 	%rd1820, 0;
	mov.b32 	%r5527, 0;
$L__BB0_602:
	.pragma "nounroll";
	mul.wide.u32 	%rd1208, %r5527, 4;
	mov.u64 	%rd1209, __cudart_i2opi_f;
	add.s64 	%rd1210, %rd1209, %rd1208;
	ld.global.nc.u32 	%r3998, [%rd1210];
	mad.wide.u32 	%rd1211, %r3998, %r1400, %rd1820;
	shr.u64 	%rd1820, %rd1211, 32;
	add.s64 	%rd1212, %rd10, %rd1208;
	st.local.u32 	[%rd1212], %rd1211;
	add.s32 	%r5527, %r5527, 1;
	setp.ne.s32 	%p660, %r5527, 6;
	@%p660 bra 	$L__BB0_602;
	setp.eq.s32 	%p661, %r1401, 0;
	st.local.u32 	[%rd10+24], %rd1820;
	shr.u32 	%r3999, %r1399, 23;
	and.b32  	%r4000, %r3999, 224;
	add.s32 	%r4001, %r4000, -128;
	shr.u32 	%r4002, %r4001, 5;
	mul.wide.u32 	%rd1213, %r4002, 4;
	sub.s64 	%rd1214, %rd10, %rd1213;
	ld.local.u32 	%r5528, [%rd1214+24];
	ld.local.u32 	%r5529, [%rd1214+20];
	@%p661 bra 	$L__BB0_605;
	shf.l.wrap.b32 	%r5528, %r5529, %r5528, %r1401;
	ld.local.u32 	%r4007, [%rd1214+16];
	shf.l.wrap.b32 	%r5529, %r4007, %r5529, %r1401;
$L__BB0_605:
	setp.lt.s32 	%p662, %r1399, 0;
	shr.u32 	%r4008, %r5528, 30;
	shf.l.wrap.b32 	%r4009, %r5529, %r5528, 2;
	shl.b32 	%r4010, %r5529, 2;
	shr.u32 	%r4011, %r4009, 31;
	add.s32 	%r4012, %r4011, %r4008;
	neg.s32 	%r4013, %r4012;
	selp.b32 	%r5530, %r4013, %r4012, %p662;
	xor.b32  	%r4014, %r4009, %r1399;
	shr.s32 	%r4015, %r4009, 31;
	xor.b32  	%r4016, %r4015, %r4009;
	xor.b32  	%r4017, %r4015, %r4010;
	cvt.u64.u32 	%rd1217, %r4016;
	shl.b64 	%rd1218, %rd1217, 32;
	cvt.u64.u32 	%rd1219, %r4017;
	or.b64  	%rd1220, %rd1218, %rd1219;
	cvt.rn.f64.s64 	%fd1299, %rd1220;
	mul.f64 	%fd1300, %fd1299, 0d3BF921FB54442D19;
	cvt.rn.f32.f64 	%f1730, %fd1300;
	neg.f32 	%f1731, %f1730;
	setp.lt.s32 	%p663, %r4014, 0;
	selp.f32 	%f2666, %f1731, %f1730, %p663;
$L__BB0_606:
	mul.f64 	%fd1301, %fd1950, 0d401921FB54442D18;
	cvt.rn.f32.f64 	%f1732, %fd1301;
	abs.f32 	%f1733, %f1732;
	setp.eq.f32 	%p664, %f1733, 0f7F800000;
	setp.ltu.f32 	%p665, %f1733, 0f47CE4780;
	add.s32 	%r4018, %r5530, 1;
	mul.rn.f32 	%f1734, %f2666, %f2666;
	and.b32  	%r4019, %r5530, 1;
	setp.eq.b32 	%p666, %r4019, 1;
	selp.f32 	%f1735, %f2666, 0f3F800000, %p666;
	fma.rn.f32 	%f1736, %f1734, %f1735, 0f00000000;
	fma.rn.f32 	%f1737, %f1734, 0f37CBAC00, 0fBAB607ED;
	selp.f32 	%f1738, 0fB94D4153, %f1737, %p666;
	selp.f32 	%f1739, 0f3C0885E4, 0f3D2AAABB, %p666;
	fma.rn.f32 	%f1740, %f1738, %f1734, %f1739;
	selp.f32 	%f1741, 0fBE2AAAA8, 0fBEFFFFFF, %p666;
	fma.rn.f32 	%f1742, %f1740, %f1734, %f1741;
	fma.rn.f32 	%f1743, %f1742, %f1736, %f1735;
	and.b32  	%r4020, %r4018, 2;
	setp.eq.s32 	%p667, %r4020, 0;
	mov.f32 	%f1744, 0f00000000;
	sub.f32 	%f1745, %f1744, %f1743;
	selp.f32 	%f1746, %f1743, %f1745, %p667;
	cvt.f64.f32 	%fd1302, %f1746;
	mul.f64 	%fd1303, %fd1302, 0dC024000000000000;
	fma.rn.f64 	%fd1304, %fd1951, %fd1951, %fd1303;
	add.f64 	%fd260, %fd259, %fd1304;
	or.pred  	%p1, %p665, %p664;
	selp.b32 	%r1472, %r1175, 0, %p665;
	mul.rn.f32 	%f1747, %f1732, %f1744;
	selp.f32 	%f304, %f212, %f1747, %p665;
	mov.u32 	%r5534, %r1472;
	mov.f32 	%f2667, %f304;
	@%p1 bra 	$L__BB0_612;
	mov.b64 	%rd1821, 0;
	mov.b32 	%r5531, 0;
$L__BB0_608:
	.pragma "nounroll";
	mul.wide.u32 	%rd1222, %r5531, 4;
	mov.u64 	%rd1223, __cudart_i2opi_f;
	add.s64 	%rd1224, %rd1223, %rd1222;
	ld.global.nc.u32 	%r4022, [%rd1224];
	mad.wide.u32 	%rd1225, %r4022, %r1403, %rd1821;
	shr.u64 	%rd1821, %rd1225, 32;
	add.s64 	%rd1226, %rd10, %rd1222;
	st.local.u32 	[%rd1226], %rd1225;
	add.s32 	%r5531, %r5531, 1;
	setp.ne.s32 	%p668, %r5531, 6;
	@%p668 bra 	$L__BB0_608;
	setp.eq.s32 	%p669, %r1404, 0;
	st.local.u32 	[%rd10+24], %rd1821;
	shr.u32 	%r4023, %r1402, 23;
	and.b32  	%r4024, %r4023, 224;
	add.s32 	%r4025, %r4024, -128;
	shr.u32 	%r4026, %r4025, 5;
	mul.wide.u32 	%rd1227, %r4026, 4;
	sub.s64 	%rd1228, %rd10, %rd1227;
	ld.local.u32 	%r5532, [%rd1228+24];
	ld.local.u32 	%r5533, [%rd1228+20];
	@%p669 bra 	$L__BB0_611;
	shf.l.wrap.b32 	%r5532, %r5533, %r5532, %r1404;
	ld.local.u32 	%r4031, [%rd1228+16];
	shf.l.wrap.b32 	%r5533, %r4031, %r5533, %r1404;
$L__BB0_611:
	setp.lt.s32 	%p670, %r1402, 0;
	shr.u32 	%r4032, %r5532, 30;
	shf.l.wrap.b32 	%r4033, %r5533, %r5532, 2;
	shl.b32 	%r4034, %r5533, 2;
	shr.u32 	%r4035, %r4033, 31;
	add.s32 	%r4036, %r4035, %r4032;
	neg.s32 	%r4037, %r4036;
	selp.b32 	%r5534, %r4037, %r4036, %p670;
	xor.b32  	%r4038, %r4033, %r1402;
	shr.s32 	%r4039, %r4033, 31;
	xor.b32  	%r4040, %r4039, %r4033;
	xor.b32  	%r4041, %r4039, %r4034;
	cvt.u64.u32 	%rd1231, %r4040;
	shl.b64 	%rd1232, %rd1231, 32;
	cvt.u64.u32 	%rd1233, %r4041;
	or.b64  	%rd1234, %rd1232, %rd1233;
	cvt.rn.f64.s64 	%fd1305, %rd1234;
	mul.f64 	%fd1306, %fd1305, 0d3BF921FB54442D19;
	cvt.rn.f32.f64 	%f1748, %fd1306;
	neg.f32 	%f1749, %f1748;
	setp.lt.s32 	%p671, %r4038, 0;
	selp.f32 	%f2667, %f1749, %f1748, %p671;
$L__BB0_612:
	mul.f64 	%fd1307, %fd1949, 0d401921FB54442D18;
	cvt.rn.f32.f64 	%f1750, %fd1307;
	abs.f32 	%f1751, %f1750;
	setp.eq.f32 	%p672, %f1751, 0f7F800000;
	setp.ltu.f32 	%p673, %f1751, 0f47CE4780;
	add.s32 	%r4042, %r5534, 1;
	mul.rn.f32 	%f1752, %f2667, %f2667;
	and.b32  	%r4043, %r5534, 1;
	setp.eq.b32 	%p674, %r4043, 1;
	selp.f32 	%f1753, %f2667, 0f3F800000, %p674;
	fma.rn.f32 	%f1754, %f1752, %f1753, 0f00000000;
	fma.rn.f32 	%f1755, %f1752, 0f37CBAC00, 0fBAB607ED;
	selp.f32 	%f1756, 0fB94D4153, %f1755, %p674;
	selp.f32 	%f1757, 0f3C0885E4, 0f3D2AAABB, %p674;
	fma.rn.f32 	%f1758, %f1756, %f1752, %f1757;
	selp.f32 	%f1759, 0fBE2AAAA8, 0fBEFFFFFF, %p674;
	fma.rn.f32 	%f1760, %f1758, %f1752, %f1759;
	fma.rn.f32 	%f1761, %f1760, %f1754, %f1753;
	and.b32  	%r4044, %r4042, 2;
	setp.eq.s32 	%p675, %r4044, 0;
	mov.f32 	%f1762, 0f00000000;
	sub.f32 	%f1763, %f1762, %f1761;
	selp.f32 	%f1764, %f1761, %f1763, %p675;
	cvt.f64.f32 	%fd1308, %f1764;
	mul.f64 	%fd1309, %fd1308, 0dC024000000000000;
	fma.rn.f64 	%fd1310, %fd1950, %fd1950, %fd1309;
	add.f64 	%fd261, %fd260, %fd1310;
	or.pred  	%p2, %p673, %p672;
	selp.b32 	%r1483, %r1189, 0, %p673;
	mul.rn.f32 	%f1765, %f1750, %f1762;
	selp.f32 	%f307, %f218, %f1765, %p673;
	mov.u32 	%r5538, %r1483;
	mov.f32 	%f2668, %f307;
	@%p2 bra 	$L__BB0_618;
	mov.b64 	%rd1822, 0;
	mov.b32 	%r5535, 0;
$L__BB0_614:
	.pragma "nounroll";
	mul.wide.u32 	%rd1236, %r5535, 4;
	mov.u64 	%rd1237, __cudart_i2opi_f;
	add.s64 	%rd1238, %rd1237, %rd1236;
	ld.global.nc.u32 	%r4046, [%rd1238];
	mad.wide.u32 	%rd1239, %r4046, %r1406, %rd1822;
	shr.u64 	%rd1822, %rd1239, 32;
	add.s64 	%rd1240, %rd10, %rd1236;
	st.local.u32 	[%rd1240], %rd1239;
	add.s32 	%r5535, %r5535, 1;
	setp.ne.s32 	%p676, %r5535, 6;
	@%p676 bra 	$L__BB0_614;
	setp.eq.s32 	%p677, %r1407, 0;
	st.local.u32 	[%rd10+24], %rd1822;
	shr.u32 	%r4047, %r1405, 23;
	and.b32  	%r4048, %r4047, 224;
	add.s32 	%r4049, %r4048, -128;
	shr.u32 	%r4050, %r4049, 5;
	mul.wide.u32 	%rd1241, %r4050, 4;
	sub.s64 	%rd1242, %rd10, %rd1241;
	ld.local.u32 	%r5536, [%rd1242+24];
	ld.local.u32 	%r5537, [%rd1242+20];
	@%p677 bra 	$L__BB0_617;
	shf.l.wrap.b32 	%r5536, %r5537, %r5536, %r1407;
	ld.local.u32 	%r4055, [%rd1242+16];
	shf.l.wrap.b32 	%r5537, %r4055, %r5537, %r1407;
$L__BB0_617:
	setp.lt.s32 	%p678, %r1405, 0;
	shr.u32 	%r4056, %r5536, 30;
	shf.l.wrap.b32 	%r4057, %r5537, %r5536, 2;
	shl.b32 	%r4058, %r5537, 2;
	shr.u32 	%r4059, %r4057, 31;
	add.s32 	%r4060, %r4059, %r4056;
	neg.s32 	%r4061, %r4060;
	selp.b32 	%r5538, %r4061, %r4060, %p678;
	xor.b32  	%r4062, %r4057, %r1405;
	shr.s32 	%r4063, %r4057, 31;
	xor.b32  	%r4064, %r4063, %r4057;
	xor.b32  	%r4065, %r4063, %r4058;
	cvt.u64.u32 	%rd1245, %r4064;
	shl.b64 	%rd1246, %rd1245, 32;
	cvt.u64.u32 	%rd1247, %r4065;
	or.b64  	%rd1248, %rd1246, %rd1247;
	cvt.rn.f64.s64 	%fd1311, %rd1248;
	mul.f64 	%fd1312, %fd1311, 0d3BF921FB54442D19;
	cvt.rn.f32.f64 	%f1766, %fd1312;
	neg.f32 	%f1767, %f1766;
	setp.lt.s32 	%p679, %r4062, 0;
	selp.f32 	%f2668, %f1767, %f1766, %p679;
$L__BB0_618:
	mul.f64 	%fd1313, %fd1948, 0d401921FB54442D18;
	cvt.rn.f32.f64 	%f1768, %fd1313;
	abs.f32 	%f1769, %f1768;
	setp.eq.f32 	%p680, %f1769, 0f7F800000;
	setp.ltu.f32 	%p681, %f1769, 0f47CE4780;
	add.s32 	%r4066, %r5538, 1;
	mul.rn.f32 	%f1770, %f2668, %f2668;
	and.b32  	%r4067, %r5538, 1;
	setp.eq.b32 	%p682, %r4067, 1;
	selp.f32 	%f1771, %f2668, 0f3F800000, %p682;
	fma.rn.f32 	%f1772, %f1770, %f1771, 0f00000000;
	fma.rn.f32 	%f1773, %f1770, 0f37CBAC00, 0fBAB607ED;
	selp.f32 	%f1774, 0fB94D4153, %f1773, %p682;
	selp.f32 	%f1775, 0f3C0885E4, 0f3D2AAABB, %p682;
	fma.rn.f32 	%f1776, %f1774, %f1770, %f1775;
	selp.f32 	%f1777, 0fBE2AAAA8, 0fBEFFFFFF, %p682;
	fma.rn.f32 	%f1778, %f1776, %f1770, %f1777;
	fma.rn.f32 	%f1779, %f1778, %f1772, %f1771;
	and.b32  	%r4068, %r4066, 2;
	setp.eq.s32 	%p683, %r4068, 0;
	mov.f32 	%f1780, 0f00000000;
	sub.f32 	%f1781, %f1780, %f1779;
	selp.f32 	%f1782, %f1779, %f1781, %p683;
	cvt.f64.f32 	%fd1314, %f1782;
	mul.f64 	%fd1315, %fd1314, 0dC024000000000000;
	fma.rn.f64 	%fd1316, %fd1949, %fd1949, %fd1315;
	add.f64 	%fd262, %fd261, %fd1316;
	or.pred  	%p3, %p681, %p680;
	selp.b32 	%r1494, %r1203, 0, %p681;
	mul.rn.f32 	%f1783, %f1768, %f1780;
	selp.f32 	%f310, %f224, %f1783, %p681;
	mov.u32 	%r5542, %r1494;
	mov.f32 	%f2669, %f310;
	@%p3 bra 	$L__BB0_624;
	mov.b64 	%rd1823, 0;
	mov.b32 	%r5539, 0;
$L__BB0_620:
	.pragma "nounroll";
	mul.wide.u32 	%rd1250, %r5539, 4;
	mov.u64 	%rd1251, __cudart_i2opi_f;
	add.s64 	%rd1252, %rd1251, %rd1250;
	ld.global.nc.u32 	%r4070, [%rd1252];
	mad.wide.u32 	%rd1253, %r4070, %r1409, %rd1823;
	shr.u64 	%rd1823, %rd1253, 32;
	add.s64 	%rd1254, %rd10, %rd1250;
	st.local.u32 	[%rd1254], %rd1253;
	add.s32 	%r5539, %r5539, 1;
	setp.ne.s32 	%p684, %r5539, 6;
	@%p684 bra 	$L__BB0_620;
	setp.eq.s32 	%p685, %r1410, 0;
	st.local.u32 	[%rd10+24], %rd1823;
	shr.u32 	%r4071, %r1408, 23;
	and.b32  	%r4072, %r4071, 224;
	add.s32 	%r4073, %r4072, -128;
	shr.u32 	%r4074, %r4073, 5;
	mul.wide.u32 	%rd1255, %r4074, 4;
	sub.s64 	%rd1256, %rd10, %rd1255;
	ld.local.u32 	%r5540, [%rd1256+24];
	ld.local.u32 	%r5541, [%rd1256+20];
	@%p685 bra 	$L__BB0_623;
	shf.l.wrap.b32 	%r5540, %r5541, %r5540, %r1410;
	ld.local.u32 	%r4079, [%rd1256+16];
	shf.l.wrap.b32 	%r5541, %r4079, %r5541, %r1410;
$L__BB0_623:
	setp.lt.s32 	%p686, %r1408, 0;
	shr.u32 	%r4080, %r5540, 30;
	shf.l.wrap.b32 	%r4081, %r5541, %r5540, 2;
	shl.b32 	%r4082, %r5541, 2;
	shr.u32 	%r4083, %r4081, 31;
	add.s32 	%r4084, %r4083, %r4080;
	neg.s32 	%r4085, %r4084;
	selp.b32 	%r5542, %r4085, %r4084, %p686;
	xor.b32  	%r4086, %r4081, %r1408;
	shr.s32 	%r4087, %r4081, 31;
	xor.b32  	%r4088, %r4087, %r4081;
	xor.b32  	%r4089, %r4087, %r4082;
	cvt.u64.u32 	%rd1259, %r4088;
	shl.b64 	%rd1260, %rd1259, 32;
	cvt.u64.u32 	%rd1261, %r4089;
	or.b64  	%rd1262, %rd1260, %rd1261;
	cvt.rn.f64.s64 	%fd1317, %rd1262;
	mul.f64 	%fd1318, %fd1317, 0d3BF921FB54442D19;
	cvt.rn.f32.f64 	%f1784, %fd1318;
	neg.f32 	%f1785, %f1784;
	setp.lt.s32 	%p687, %r4086, 0;
	selp.f32 	%f2669, %f1785, %f1784, %p687;
$L__BB0_624:
	mul.f64 	%fd1319, %fd1947, 0d401921FB54442D18;
	cvt.rn.f32.f64 	%f1786, %fd1319;
	abs.f32 	%f1787, %f1786;
	setp.eq.f32 	%p688, %f1787, 0f7F800000;
	setp.ltu.f32 	%p689, %f1787, 0f47CE4780;
	add.s32 	%r4090, %r5542, 1;
	mul.rn.f32 	%f1788, %f2669, %f2669;
	and.b32  	%r4091, %r5542, 1;
	setp.eq.b32 	%p690, %r4091, 1;
	selp.f32 	%f1789, %f2669, 0f3F800000, %p690;
	fma.rn.f32 	%f1790, %f1788, %f1789, 0f00000000;
	fma.rn.f32 	%f1791, %f1788, 0f37CBAC00, 0fBAB607ED;
	selp.f32 	%f1792, 0fB94D4153, %f1791, %p690;
	selp.f32 	%f1793, 0f3C0885E4, 0f3D2AAABB, %p690;
	fma.rn.f32 	%f1794, %f1792, %f1788, %f1793;
	selp.f32 	%f1795, 0fBE2AAAA8, 0fBEFFFFFF, %p690;
	fma.rn.f32 	%f1796, %f1794, %f1788, %f1795;
	fma.rn.f32 	%f1797, %f1796, %f1790, %f1789;
	and.b32  	%r4092, %r4090, 2;
	setp.eq.s32 	%p691, %r4092, 0;
	mov.f32 	%f1798, 0f00000000;
	sub.f32 	%f1799, %f1798, %f1797;
	selp.f32 	%f1800, %f1797, %f1799, %p691;
	cvt.f64.f32 	%fd1320, %f1800;
	mul.f64 	%fd1321, %fd1320, 0dC024000000000000;
	fma.rn.f64 	%fd1322, %fd1948, %fd1948, %fd1321;
	add.f64 	%fd263, %fd262, %fd1322;
	or.pred  	%p4, %p689, %p688;
	selp.b32 	%r1505, %r1217, 0, %p689;
	mul.rn.f32 	%f1801, %f1786, %f1798;
	selp.f32 	%f313, %f230, %f1801, %p689;
	mov.u32 	%r5546, %r1505;
	mov.f32 	%f2670, %f313;
	@%p4 bra 	$L__BB0_630;
	mov.b64 	%rd1824, 0;
	mov.b32 	%r5543, 0;
$L__BB0_626:
	.pragma "nounroll";
	mul.wide.u32 	%rd1264, %r5543, 4;
	mov.u64 	%rd1265, __cudart_i2opi_f;
	add.s64 	%rd1266, %rd1265, %rd1264;
	ld.global.nc.u32 	%r4094, [%rd1266];
	mad.wide.u32 	%rd1267, %r4094, %r1412, %rd1824;
	shr.u64 	%rd1824, %rd1267, 32;
	add.s64 	%rd1268, %rd10, %rd1264;
	st.local.u32 	[%rd1268], %rd1267;
	add.s32 	%r5543, %r5543, 1;
	setp.ne.s32 	%p692, %r5543, 6;
	@%p692 bra 	$L__BB0_626;
	setp.eq.s32 	%p693, %r1413, 0;
	st.local.u32 	[%rd10+24], %rd1824;
	shr.u32 	%r4095, %r1411, 23;
	and.b32  	%r4096, %r4095, 224;
	add.s32 	%r4097, %r4096, -128;
	shr.u32 	%r4098, %r4097, 5;
	mul.wide.u32 	%rd1269, %r4098, 4;
	sub.s64 	%rd1270, %rd10, %rd1269;
	ld.local.u32 	%r5544, [%rd1270+24];
	ld.local.u32 	%r5545, [%rd1270+20];
	@%p693 bra 	$L__BB0_629;
	shf.l.wrap.b32 	%r5544, %r5545, %r5544, %r1413;
	ld.local.u32 	%r4103, [%rd1270+16];
	shf.l.wrap.b32 	%r5545, %r4103, %r5545, %r1413;
$L__BB0_629:
	setp.lt.s32 	%p694, %r1411, 0;
	shr.u32 	%r4104, %r5544, 30;
	shf.l.wrap.b32 	%r4105, %r5545, %r5544, 2;
	shl.b32 	%r4106, %r5545, 2;
	shr.u32 	%r4107, %r4105, 31;
	add.s32 	%r4108, %r4107, %r4104;
	neg.s32 	%r4109, %r4108;
	selp.b32 	%r5546, %r4109, %r4108, %p694;
	xor.b32  	%r4110, %r4105, %r1411;
	shr.s32 	%r4111, %r4105, 31;
	xor.b32  	%r4112, %r4111, %r4105;
	xor.b32  	%r4113, %r4111, %r4106;
	cvt.u64.u32 	%rd1273, %r4112;
	shl.b64 	%rd1274, %rd1273, 32;
	cvt.u64.u32 	%rd1275, %r4113;
	or.b64  	%rd1276, %rd1274, %rd1275;
	cvt.rn.f64.s64 	%fd1323, %rd1276;
	mul.f64 	%fd1324, %fd1323, 0d3BF921FB54442D19;
	cvt.rn.f32.f64 	%f1802, %fd1324;
	neg.f32 	%f1803, %f1802;
	setp.lt.s32 	%p695, %r4110, 0;
	selp.f32 	%f2670, %f1803, %f1802, %p695;
$L__BB0_630:
	mul.f64 	%fd1325, %fd1946, 0d401921FB54442D18;
	cvt.rn.f32.f64 	%f1804, %fd1325;
	abs.f32 	%f1805, %f1804;
	setp.eq.f32 	%p696, %f1805, 0f7F800000;
	setp.ltu.f32 	%p697, %f1805, 0f47CE4780;
	add.s32 	%r4114, %r5546, 1;
	mul.rn.f32 	%f1806, %f2670, %f2670;
	and.b32  	%r4115, %r5546, 1;
	setp.eq.b32 	%p698, %r4115, 1;
	selp.f32 	%f1807, %f2670, 0f3F800000, %p698;
	fma.rn.f32 	%f1808, %f1806, %f1807, 0f00000000;
	fma.rn.f32 	%f1809, %f1806, 0f37CBAC00, 0fBAB607ED;
	selp.f32 	%f1810, 0fB94D4153, %f1809, %p698;
	selp.f32 	%f1811, 0f3C0885E4, 0f3D2AAABB, %p698;
	fma.rn.f32 	%f1812, %f1810, %f1806, %f1811;
	selp.f32 	%f1813, 0fBE2AAAA8, 0fBEFFFFFF, %p698;
	fma.rn.f32 	%f1814, %f1812, %f1806, %f1813;
	fma.rn.f32 	%f1815, %f1814, %f1808, %f1807;
	and.b32  	%r4116, %r4114, 2;
	setp.eq.s32 	%p699, %r4116, 0;
	mov.f32 	%f1816, 0f00000000;
	sub.f32 	%f1817, %f1816, %f1815;
	selp.f32 	%f1818, %f1815, %f1817, %p699;
	cvt.f64.f32 	%fd1326, %f1818;
	mul.f64 	%fd1327, %fd1326, 0dC024000000000000;
	fma.rn.f64 	%fd1328, %fd1947, %fd1947, %fd1327;
	add.f64 	%fd264, %fd263, %fd1328;
	or.pred  	%p5, %p697, %p696;
	selp.b32 	%r1516, %r1231, 0, %p697;
	mul.rn.f32 	%f1819, %f1804, %f1816;
	selp.f32 	%f316, %f236, %f1819, %p697;
	mov.u32 	%r5550, %r1516;
	mov.f32 	%f2671, %f316;
	@%p5 bra 	$L__BB0_636;
	mov.b64 	%rd1825, 0;
	mov.b32 	%r5547, 0;
$L__BB0_632:
	.pragma "nounroll";
	mul.wide.u32 	%rd1278, %r5547, 4;
	mov.u64 	%rd1279, __cudart_i2opi_f;
	add.s64 	%rd1280, %rd1279, %rd1278;
	ld.global.nc.u32 	%r4118, [%rd1280];
	mad.wide.u32 	%rd1281, %r4118, %r1415, %rd1825;
	shr.u64 	%rd1825, %rd1281, 32;
	add.s64 	%rd1282, %rd10, %rd1278;
	st.local.u32 	[%rd1282], %rd1281;
	add.s32 	%r5547, %r5547, 1;
	setp.ne.s32 	%p700, %r5547, 6;
	@%p700 bra 	$L__BB0_632;
	setp.eq.s32 	%p701, %r1416, 0;
	st.local.u32 	[%rd10+24], %rd1825;
	shr.u32 	%r4119, %r1414, 23;
	and.b32  	%r4120, %r4119, 224;
	add.s32 	%r4121, %r4120, -128;
	shr.u32 	%r4122, %r4121, 5;
	mul.wide.u32 	%rd1283, %r4122, 4;
	sub.s64 	%rd1284, %rd10, %rd1283;
	ld.local.u32 	%r5548, [%rd1284+24];
	ld.local.u32 	%r5549, [%rd1284+20];
	@%p701 bra 	$L__BB0_635;
	shf.l.wrap.b32 	%r5548, %r5549, %r5548, %r1416;
	ld.local.u32 	%r4127, [%rd1284+16];
	shf.l.wrap.b32 	%r5549, %r4127, %r5549, %r1416;
$L__BB0_635:
	setp.lt.s32 	%p702, %r1414, 0;
	shr.u32 	%r4128, %r5548, 30;
	shf.l.wrap.b32 	%r4129, %r5549, %r5548, 2;
	shl.b32 	%r4130, %r5549, 2;
	shr.u32 	%r4131, %r4129, 31;
	add.s32 	%r4132, %r4131, %r4128;
	neg.s32 	%r4133, %r4132;
	selp.b32 	%r5550, %r4133, %r4132, %p702;
	xor.b32  	%r4134, %r4129, %r1414;
	shr.s32 	%r4135, %r4129, 31;
	xor.b32  	%r4136, %r4135, %r4129;
	xor.b32  	%r4137, %r4135, %r4130;
	cvt.u64.u32 	%rd1287, %r4136;
	shl.b64 	%rd1288, %rd1287, 32;
	cvt.u64.u32 	%rd1289, %r4137;
	or.b64  	%rd1290, %rd1288, %rd1289;
	cvt.rn.f64.s64 	%fd1329, %rd1290;
	mul.f64 	%fd1330, %fd1329, 0d3BF921FB54442D19;
	cvt.rn.f32.f64 	%f1820, %fd1330;
	neg.f32 	%f1821, %f1820;
	setp.lt.s32 	%p703, %r4134, 0;
	selp.f32 	%f2671, %f1821, %f1820, %p703;
$L__BB0_636:
	add.s32 	%r4139, %r5550, 1;
	mul.rn.f32 	%f1822, %f2671, %f2671;
	and.b32  	%r4140, %r5550, 1;
	setp.eq.b32 	%p704, %r4140, 1;
	selp.f32 	%f1823, %f2671, 0f3F800000, %p704;
	fma.rn.f32 	%f1824, %f1822, %f1823, 0f00000000;
	fma.rn.f32 	%f1825, %f1822, 0f37CBAC00, 0fBAB607ED;
	selp.f32 	%f1826, 0fB94D4153, %f1825, %p704;
	selp.f32 	%f1827, 0f3C0885E4, 0f3D2AAABB, %p704;
	fma.rn.f32 	%f1828, %f1826, %f1822, %f1827;
	selp.f32 	%f1829, 0fBE2AAAA8, 0fBEFFFFFF, %p704;
	fma.rn.f32 	%f1830, %f1828, %f1822, %f1829;
	fma.rn.f32 	%f1831, %f1830, %f1824, %f1823;
	and.b32  	%r4141, %r4139, 2;
	setp.eq.s32 	%p705, %r4141, 0;
	mov.f32 	%f1832, 0f00000000;
	sub.f32 	%f1833, %f1832, %f1831;
	selp.f32 	%f1834, %f1831, %f1833, %p705;
	cvt.f64.f32 	%fd1331, %f1834;
	mul.f64 	%fd1332, %fd1331, 0dC024000000000000;
	fma.rn.f64 	%fd1333, %fd1946, %fd1946, %fd1332;
	add.f64 	%fd265, %fd264, %fd1333;
	mov.f64 	%fd1334, 0d0000000000000000;
	st.local.v2.f64 	[%rd9], {%fd147, %fd1334};
	st.local.v2.f64 	[%rd9+16], {%fd149, %fd1334};
	st.local.v2.f64 	[%rd9+32], {%fd1945, %fd1334};
	st.local.v2.f64 	[%rd9+48], {%fd1952, %fd1334};
	st.local.v2.f64 	[%rd9+64], {%fd1951, %fd1334};
	st.local.v2.f64 	[%rd9+80], {%fd1950, %fd1334};
	st.local.v2.f64 	[%rd9+96], {%fd1949, %fd1334};
	st.local.v2.f64 	[%rd9+112], {%fd1948, %fd1334};
	st.local.v2.f64 	[%rd9+128], {%fd1947, %fd1334};
	st.local.v2.f64 	[%rd9+144], {%fd1946, %fd1334};
	mov.b32 	%r5551, 0;
$L__BB0_637:
	mul.f64 	%fd1335, %fd147, 0d401921FB54442D18;
	cvt.rn.f32.f64 	%f1835, %fd1335;
	abs.f32 	%f1836, %f1835;
	setp.ltu.f32 	%p706, %f1836, 0f47CE4780;
	mov.f32 	%f1837, 0f00000000;
	mul.rn.f32 	%f1838, %f1835, %f1837;
	selp.f32 	%f2672, %f182, %f1838, %p706;
	selp.b32 	%r5555, %r1105, 0, %p706;
	mul.wide.u32 	%rd1291, %r5551, 16;
	add.s64 	%rd1292, %rd9, 8;
	add.s64 	%rd305, %rd1292, %rd1291;
	mov.b64 	%rd1293, 4607182418800017408;
	st.local.u64 	[%rd305], %rd1293;
	ld.local.f64 	%fd266, [%rd9+8];
	mul.f64 	%fd1336, %fd147, %fd266;
	fma.rn.f64 	%fd267, %fd147, %fd266, %fd1336;
	setp.eq.f32 	%p707, %f1836, 0f7F800000;
	or.pred  	%p708, %p706, %p707;
	@%p708 bra 	$L__BB0_643;
	mov.b64 	%rd1826, 0;
	mov.b32 	%r5552, 0;
$L__BB0_639:
	.pragma "nounroll";
	mul.wide.u32 	%rd1295, %r5552, 4;
	mov.u64 	%rd1296, __cudart_i2opi_f;
	add.s64 	%rd1297, %rd1296, %rd1295;
	ld.global.nc.u32 	%r4143, [%rd1297];
	mad.wide.u32 	%rd1298, %r4143, %r1388, %rd1826;
	shr.u64 	%rd1826, %rd1298, 32;
	add.s64 	%rd1299, %rd8, %rd1295;
	st.local.u32 	[%rd1299], %rd1298;
	add.s32 	%r5552, %r5552, 1;
	setp.ne.s32 	%p709, %r5552, 6;
	@%p709 bra 	$L__BB0_639;
	setp.eq.s32 	%p710, %r1389, 0;
	st.local.u32 	[%rd8+24], %rd1826;
	ld.local.u32 	%r5553, [%rd273+24];
	ld.local.u32 	%r5554, [%rd273+20];
	@%p710 bra 	$L__BB0_642;
	shf.l.wrap.b32 	%r5553, %r5554, %r5553, %r1389;
	ld.local.u32 	%r4144, [%rd273+16];
	shf.l.wrap.b32 	%r5554, %r4144, %r5554, %r1389;
$L__BB0_642:
	setp.lt.s32 	%p711, %r1387, 0;
	shr.u32 	%r4145, %r5553, 30;
	shf.l.wrap.b32 	%r4146, %r5554, %r5553, 2;
	shl.b32 	%r4147, %r5554, 2;
	shr.u32 	%r4148, %r4146, 31;
	add.s32 	%r4149, %r4148, %r4145;
	neg.s32 	%r4150, %r4149;
	selp.b32 	%r5555, %r4150, %r4149, %p711;
	xor.b32  	%r4151, %r4146, %r1387;
	shr.s32 	%r4152, %r4146, 31;
	xor.b32  	%r4153, %r4152, %r4146;
	xor.b32  	%r4154, %r4152, %r4147;
	cvt.u64.u32 	%rd1300, %r4153;
	shl.b64 	%rd1301, %rd1300, 32;
	cvt.u64.u32 	%rd1302, %r4154;
	or.b64  	%rd1303, %rd1301, %rd1302;
	cvt.rn.f64.s64 	%fd1337, %rd1303;
	mul.f64 	%fd1338, %fd1337, 0d3BF921FB54442D19;
	cvt.rn.f32.f64 	%f1839, %fd1338;
	neg.f32 	%f1840, %f1839;
	setp.lt.s32 	%p712, %r4151, 0;
	selp.f32 	%f2672, %f1840, %f1839, %p712;
$L__BB0_643:
	mul.f64 	%fd1339, %fd149, 0d401921FB54442D18;
	cvt.rn.f32.f64 	%f1841, %fd1339;
	abs.f32 	%f1842, %f1841;
	setp.ltu.f32 	%p713, %f1842, 0f47CE4780;
	selp.b32 	%r5559, %r1119, 0, %p713;
	mov.f32 	%f1843, 0f00000000;
	mul.rn.f32 	%f1844, %f1841, %f1843;
	selp.f32 	%f2673, %f188, %f1844, %p713;
	mul.rn.f32 	%f1845, %f2672, %f2672;
	and.b32  	%r4155, %r5555, 1;
	setp.eq.b32 	%p714, %r4155, 1;
	selp.f32 	%f1846, 0f3F800000, %f2672, %p714;
	fma.rn.f32 	%f1847, %f1845, %f1846, 0f00000000;
	fma.rn.f32 	%f1848, %f1845, 0f37CBAC00, 0fBAB607ED;
	selp.f32 	%f1849, %f1848, 0fB94D4153, %p714;
	selp.f32 	%f1850, 0f3D2AAABB, 0f3C0885E4, %p714;
	fma.rn.f32 	%f1851, %f1849, %f1845, %f1850;
	selp.f32 	%f1852, 0fBEFFFFFF, 0fBE2AAAA8, %p714;
	fma.rn.f32 	%f1853, %f1851, %f1845, %f1852;
	fma.rn.f32 	%f1854, %f1853, %f1847, %f1846;
	and.b32  	%r4156, %r5555, 2;
	setp.eq.s32 	%p715, %r4156, 0;
	sub.f32 	%f1855, %f1843, %f1854;
	selp.f32 	%f1856, %f1854, %f1855, %p715;
	cvt.f64.f32 	%fd1340, %f1856;
	mul.f64 	%fd1341, %fd266, 0d401921FB54442D18;
	mul.f64 	%fd1342, %fd1341, %fd1340;
	fma.rn.f64 	%fd268, %fd1342, 0d4024000000000000, %fd267;
	ld.local.f64 	%fd269, [%rd9+24];
	mul.f64 	%fd1343, %fd149, %fd269;
	fma.rn.f64 	%fd270, %fd149, %fd269, %fd1343;
	setp.eq.f32 	%p716, %f1842, 0f7F800000;
	or.pred  	%p717, %p713, %p716;
	@%p717 bra 	$L__BB0_649;
	mov.b64 	%rd1827, 0;
	mov.b32 	%r5556, 0;
$L__BB0_645:
	.pragma "nounroll";
	mul.wide.u32 	%rd1305, %r5556, 4;
	mov.u64 	%rd1306, __cudart_i2opi_f;
	add.s64 	%rd1307, %rd1306, %rd1305;
	ld.global.nc.u32 	%r4158, [%rd1307];
	mad.wide.u32 	%rd1308, %r4158, %r1391, %rd1827;
	shr.u64 	%rd1827, %rd1308, 32;
	add.s64 	%rd1309, %rd8, %rd1305;
	st.local.u32 	[%rd1309], %rd1308;
	add.s32 	%r5556, %r5556, 1;
	setp.ne.s32 	%p718, %r5556, 6;
	@%p718 bra 	$L__BB0_645;
	setp.eq.s32 	%p719, %r1392, 0;
	st.local.u32 	[%rd8+24], %rd1827;
	ld.local.u32 	%r5557, [%rd274+24];
	ld.local.u32 	%r5558, [%rd274+20];
	@%p719 bra 	$L__BB0_648;
	shf.l.wrap.b32 	%r5557, %r5558, %r5557, %r1392;
	ld.local.u32 	%r4159, [%rd274+16];
	shf.l.wrap.b32 	%r5558, %r4159, %r5558, %r1392;
$L__BB0_648:
	setp.lt.s32 	%p720, %r1390, 0;
	shr.u32 	%r4160, %r5557, 30;
	shf.l.wrap.b32 	%r4161, %r5558, %r5557, 2;
	shl.b32 	%r4162, %r5558, 2;
	shr.u32 	%r4163, %r4161, 31;
	add.s32 	%r4164, %r4163, %r4160;
	neg.s32 	%r4165, %r4164;
	selp.b32 	%r5559, %r4165, %r4164, %p720;
	xor.b32  	%r4166, %r4161, %r1390;
	shr.s32 	%r4167, %r4161, 31;
	xor.b32  	%r4168, %r4167, %r4161;
	xor.b32  	%r4169, %r4167, %r4162;
	cvt.u64.u32 	%rd1310, %r4168;
	shl.b64 	%rd1311, %rd1310, 32;
	cvt.u64.u32 	%rd1312, %r4169;
	or.b64  	%rd1313, %rd1311, %rd1312;
	cvt.rn.f64.s64 	%fd1344, %rd1313;
	mul.f64 	%fd1345, %fd1344, 0d3BF921FB54442D19;
	cvt.rn.f32.f64 	%f1857, %fd1345;
	neg.f32 	%f1858, %f1857;
	setp.lt.s32 	%p721, %r4166, 0;
	selp.f32 	%f2673, %f1858, %f1857, %p721;
$L__BB0_649:
	mul.f64 	%fd1346, %fd1945, 0d401921FB54442D18;
	cvt.rn.f32.f64 	%f1859, %fd1346;
	abs.f32 	%f1860, %f1859;
	setp.ltu.f32 	%p722, %f1860, 0f47CE4780;
	selp.b32 	%r5563, %r1133, 0, %p722;
	mov.f32 	%f1861, 0f00000000;
	mul.rn.f32 	%f1862, %f1859, %f1861;
	selp.f32 	%f2674, %f194, %f1862, %p722;
	mul.rn.f32 	%f1863, %f2673, %f2673;
	and.b32  	%r4170, %r5559, 1;
	setp.eq.b32 	%p723, %r4170, 1;
	selp.f32 	%f1864, 0f3F800000, %f2673, %p723;
	fma.rn.f32 	%f1865, %f1863, %f1864, 0f00000000;
	fma.rn.f32 	%f1866, %f1863, 0f37CBAC00, 0fBAB607ED;
	selp.f32 	%f1867, %f1866, 0fB94D4153, %p723;
	selp.f32 	%f1868, 0f3D2AAABB, 0f3C0885E4, %p723;
	fma.rn.f32 	%f1869, %f1867, %f1863, %f1868;
	selp.f32 	%f1870, 0fBEFFFFFF, 0fBE2AAAA8, %p723;
	fma.rn.f32 	%f1871, %f1869, %f1863, %f1870;
	fma.rn.f32 	%f1872, %f1871, %f1865, %f1864;
	and.b32  	%r4171, %r5559, 2;
	setp.eq.s32 	%p724, %r4171, 0;
	sub.f32 	%f1873, %f1861, %f1872;
	selp.f32 	%f1874, %f1872, %f1873, %p724;
	cvt.f64.f32 	%fd1347, %f1874;
	mul.f64 	%fd1348, %fd269, 0d401921FB54442D18;
	mul.f64 	%fd1349, %fd1348, %fd1347;
	fma.rn.f64 	%fd1350, %fd1349, 0d4024000000000000, %fd270;
	add.f64 	%fd1351, %fd268, 0d0000000000000000;
	add.f64 	%fd271, %fd1351, %fd1350;
	ld.local.f64 	%fd272, [%rd9+40];
	mul.f64 	%fd1352, %fd1945, %fd272;
	fma.rn.f64 	%fd273, %fd1945, %fd272, %fd1352;
	setp.eq.f32 	%p725, %f1860, 0f7F800000;
	or.pred  	%p726, %p722, %p725;
	@%p726 bra 	$L__BB0_655;
	mov.b64 	%rd1828, 0;
	mov.b32 	%r5560, 0;
$L__BB0_651:
	.pragma "nounroll";
	mul.wide.u32 	%rd1315, %r5560, 4;
	mov.u64 	%rd1316, __cudart_i2opi_f;
	add.s64 	%rd1317, %rd1316, %rd1315;
	ld.global.nc.u32 	%r4173, [%rd1317];
	mad.wide.u32 	%rd1318, %r4173, %r1394, %rd1828;
	shr.u64 	%rd1828, %rd1318, 32;
	add.s64 	%rd1319, %rd8, %rd1315;
	st.local.u32 	[%rd1319], %rd1318;
	add.s32 	%r5560, %r5560, 1;
	setp.ne.s32 	%p727, %r5560, 6;
	@%p727 bra 	$L__BB0_651;
	setp.eq.s32 	%p728, %r1395, 0;
	st.local.u32 	[%rd8+24], %rd1828;
	ld.local.u32 	%r5561, [%rd275+24];
	ld.local.u32 	%r5562, [%rd275+20];
	@%p728 bra 	$L__BB0_654;
	shf.l.wrap.b32 	%r5561, %r5562, %r5561, %r1395;
	ld.local.u32 	%r4174, [%rd275+16];
	shf.l.wrap.b32 	%r5562, %r4174, %r5562, %r1395;
$L__BB0_654:
	setp.lt.s32 	%p729, %r1393, 0;
	shr.u32 	%r4175, %r5561, 30;
	shf.l.wrap.b32 	%r4176, %r5562, %r5561, 2;
	shl.b32 	%r4177, %r5562, 2;
	shr.u32 	%r4178, %r4176, 31;
	add.s32 	%r4179, %r4178, %r4175;
	neg.s32 	%r4180, %r4179;
	selp.b32 	%r5563, %r4180, %r4179, %p729;
	xor.b32  	%r4181, %r4176, %r1393;
	shr.s32 	%r4182, %r4176, 31;
	xor.b32  	%r4183, %r4182, %r4176;
	xor.b32  	%r4184, %r4182, %r4177;
	cvt.u64.u32 	%rd1320, %r4183;
	shl.b64 	%rd1321, %rd1320, 32;
	cvt.u64.u32 	%rd1322, %r4184;
	or.b64  	%rd1323, %rd1321, %rd1322;
	cvt.rn.f64.s64 	%fd1353, %rd1323;
	mul.f64 	%fd1354, %fd1353, 0d3BF921FB54442D19;
	cvt.rn.f32.f64 	%f1875, %fd1354;
	neg.f32 	%f1876, %f1875;
	setp.lt.s32 	%p730, %r4181, 0;
	selp.f32 	%f2674, %f1876, %f1875, %p730;
$L__BB0_655:
	mul.f64 	%fd1355, %fd1952, 0d401921FB54442D18;
	cvt.rn.f32.f64 	%f1877, %fd1355;
	abs.f32 	%f1878, %f1877;
	setp.ltu.f32 	%p731, %f1878, 0f47CE4780;
	selp.b32 	%r5567, %r1147, 0, %p731;
	mov.f32 	%f1879, 0f00000000;
	mul.rn.f32 	%f1880, %f1877, %f1879;
	selp.f32 	%f2675, %f200, %f1880, %p731;
	mul.rn.f32 	%f1881, %f2674, %f2674;
	and.b32  	%r4185, %r5563, 1;
	setp.eq.b32 	%p732, %r4185, 1;
	selp.f32 	%f1882, 0f3F800000, %f2674, %p732;
	fma.rn.f32 	%f1883, %f1881, %f1882, 0f00000000;
	fma.rn.f32 	%f1884, %f1881, 0f37CBAC00, 0fBAB607ED;
	selp.f32 	%f1885, %f1884, 0fB94D4153, %p732;
	selp.f32 	%f1886, 0f3D2AAABB, 0f3C0885E4, %p732;
	fma.rn.f32 	%f1887, %f1885, %f1881, %f1886;
	selp.f32 	%f1888, 0fBEFFFFFF, 0fBE2AAAA8, %p732;
	fma.rn.f32 	%f1889, %f1887, %f1881, %f1888;
	fma.rn.f32 	%f1890, %f1889, %f1883, %f1882;
	and.b32  	%r4186, %r5563, 2;
	setp.eq.s32 	%p733, %r4186, 0;
	sub.f32 	%f1891, %f1879, %f1890;
	selp.f32 	%f1892, %f1890, %f1891, %p733;
	cvt.f64.f32 	%fd1356, %f1892;
	mul.f64 	%fd1357, %fd272, 0d401921FB54442D18;
	mul.f64 	%fd1358, %fd1357, %fd1356;
	fma.rn.f64 	%fd1359, %fd1358, 0d4024000000000000, %fd273;
	add.f64 	%fd274, %fd271, %fd1359;
	ld.local.f64 	%fd275, [%rd9+56];
	mul.f64 	%fd1360, %fd1952, %fd275;
	fma.rn.f64 	%fd276, %fd1952, %fd275, %fd1360;
	setp.eq.f32 	%p734, %f1878, 0f7F800000;
	or.pred  	%p735, %p731, %p734;
	@%p735 bra 	$L__BB0_661;
	mov.b64 	%rd1829, 0;
	mov.b32 	%r5564, 0;
$L__BB0_657:
	.pragma "nounroll";
	mul.wide.u32 	%rd1325, %r5564, 4;
	mov.u64 	%rd1326, __cudart_i2opi_f;
	add.s64 	%rd1327, %rd1326, %rd1325;
	ld.global.nc.u32 	%r4188, [%rd1327];
	mad.wide.u32 	%rd1328, %r4188, %r1397, %rd1829;
	shr.u64 	%rd1829, %rd1328, 32;
	add.s64 	%rd1329, %rd8, %rd1325;
	st.local.u32 	[%rd1329], %rd1328;
	add.s32 	%r5564, %r5564, 1;
	setp.ne.s32 	%p736, %r5564, 6;
	@%p736 bra 	$L__BB0_657;
	setp.eq.s32 	%p737, %r1398, 0;
	st.local.u32 	[%rd8+24], %rd1829;
	ld.local.u32 	%r5565, [%rd276+24];
	ld.local.u32 	%r5566, [%rd276+20];
	@%p737 bra 	$L__BB0_660;
	shf.l.wrap.b32 	%r5565, %r5566, %r5565, %r1398;
	ld.local.u32 	%r4189, [%rd276+16];
	shf.l.wrap.b32 	%r5566, %r4189, %r5566, %r1398;
$L__BB0_660:
	setp.lt.s32 	%p738, %r1396, 0;
	shr.u32 	%r4190, %r5565, 30;
	shf.l.wrap.b32 	%r4191, %r5566, %r5565, 2;
	shl.b32 	%r4192, %r5566, 2;
	shr.u32 	%r4193, %r4191, 31;
	add.s32 	%r4194, %r4193, %r4190;
	neg.s32 	%r4195, %r4194;
	selp.b32 	%r5567, %r4195, %r4194, %p738;
	xor.b32  	%r4196, %r4191, %r1396;
	shr.s32 	%r4197, %r4191, 31;
	xor.b32  	%r4198, %r4197, %r4191;
	xor.b32  	%r4199, %r4197, %r4192;
	cvt.u64.u32 	%rd1330, %r4198;
	shl.b64 	%rd1331, %rd1330, 32;
	cvt.u64.u32 	%rd1332, %r4199;
	or.b64  	%rd1333, %rd1331, %rd1332;
	cvt.rn.f64.s64 	%fd1361, %rd1333;
	mul.f64 	%fd1362, %fd1361, 0d3BF921FB54442D19;
	cvt.rn.f32.f64 	%f1893, %fd1362;
	neg.f32 	%f1894, %f1893;
	setp.lt.s32 	%p739, %r4196, 0;
	selp.f32 	%f2675, %f1894, %f1893, %p739;
$L__BB0_661:
	mul.f64 	%fd1363, %fd1951, 0d401921FB54442D18;
	cvt.rn.f32.f64 	%f1895, %fd1363;
	abs.f32 	%f1896, %f1895;
	setp.ltu.f32 	%p740, %f1896, 0f47CE4780;
	selp.b32 	%r5571, %r1161, 0, %p740;
	mov.f32 	%f1897, 0f00000000;
	mul.rn.f32 	%f1898, %f1895, %f1897;
	selp.f32 	%f2676, %f206, %f1898, %p740;
	mul.rn.f32 	%f1899, %f2675, %f2675;
	and.b32  	%r4200, %r5567, 1;
	setp.eq.b32 	%p741, %r4200, 1;
	selp.f32 	%f1900, 0f3F800000, %f2675, %p741;
	fma.rn.f32 	%f1901, %f1899, %f1900, 0f00000000;
	fma.rn.f32 	%f1902, %f1899, 0f37CBAC00, 0fBAB607ED;
	selp.f32 	%f1903, %f1902, 0fB94D4153, %p741;
	selp.f32 	%f1904, 0f3D2AAABB, 0f3C0885E4, %p741;
	fma.rn.f32 	%f1905, %f1903, %f1899, %f1904;
	selp.f32 	%f1906, 0fBEFFFFFF, 0fBE2AAAA8, %p741;
	fma.rn.f32 	%f1907, %f1905, %f1899, %f1906;
	fma.rn.f32 	%f1908, %f1907, %f1901, %f1900;
	and.b32  	%r4201, %r5567, 2;
	setp.eq.s32 	%p742, %r4201, 0;
	sub.f32 	%f1909, %f1897, %f1908;
	selp.f32 	%f1910, %f1908, %f1909, %p742;
	cvt.f64.f32 	%fd1364, %f1910;
	mul.f64 	%fd1365, %fd275, 0d401921FB54442D18;
	mul.f64 	%fd1366, %fd1365, %fd1364;
	fma.rn.f64 	%fd1367, %fd1366, 0d4024000000000000, %fd276;
	add.f64 	%fd277, %fd274, %fd1367;
	ld.local.f64 	%fd278, [%rd9+72];
	mul.f64 	%fd1368, %fd1951, %fd278;
	fma.rn.f64 	%fd279, %fd1951, %fd278, %fd1368;
	setp.eq.f32 	%p743, %f1896, 0f7F800000;
	or.pred  	%p744, %p740, %p743;
	@%p744 bra 	$L__BB0_667;
	mov.b64 	%rd1830, 0;
	mov.b32 	%r5568, 0;
$L__BB0_663:
	.pragma "nounroll";
	mul.wide.u32 	%rd1335, %r5568, 4;
	mov.u64 	%rd1336, __cudart_i2opi_f;
	add.s64 	%rd1337, %rd1336, %rd1335;
	ld.global.nc.u32 	%r4203, [%rd1337];
	mad.wide.u32 	%rd1338, %r4203, %r1400, %rd1830;
	shr.u64 	%rd1830, %rd1338, 32;
	add.s64 	%rd1339, %rd8, %rd1335;
	st.local.u32 	[%rd1339], %rd1338;
	add.s32 	%r5568, %r5568, 1;
	setp.ne.s32 	%p745, %r5568, 6;
	@%p745 bra 	$L__BB0_663;
	setp.eq.s32 	%p746, %r1401, 0;
	st.local.u32 	[%rd8+24], %rd1830;
	ld.local.u32 	%r5569, [%rd277+24];
	ld.local.u32 	%r5570, [%rd277+20];
	@%p746 bra 	$L__BB0_666;
	shf.l.wrap.b32 	%r5569, %r5570, %r5569, %r1401;
	ld.local.u32 	%r4204, [%rd277+16];
	shf.l.wrap.b32 	%r5570, %r4204, %r5570, %r1401;
$L__BB0_666:
	setp.lt.s32 	%p747, %r1399, 0;
	shr.u32 	%r4205, %r5569, 30;
	shf.l.wrap.b32 	%r4206, %r5570, %r5569, 2;
	shl.b32 	%r4207, %r5570, 2;
	shr.u32 	%r4208, %r4206, 31;
	add.s32 	%r4209, %r4208, %r4205;
	neg.s32 	%r4210, %r4209;
	selp.b32 	%r5571, %r4210, %r4209, %p747;
	xor.b32  	%r4211, %r4206, %r1399;
	shr.s32 	%r4212, %r4206, 31;
	xor.b32  	%r4213, %r4212, %r4206;
	xor.b32  	%r4214, %r4212, %r4207;
	cvt.u64.u32 	%rd1340, %r4213;
	shl.b64 	%rd1341, %rd1340, 32;
	cvt.u64.u32 	%rd1342, %r4214;
	or.b64  	%rd1343, %rd1341, %rd1342;
	cvt.rn.f64.s64 	%fd1369, %rd1343;
	mul.f64 	%fd1370, %fd1369, 0d3BF921FB54442D19;
	cvt.rn.f32.f64 	%f1911, %fd1370;
	neg.f32 	%f1912, %f1911;
	setp.lt.s32 	%p748, %r4211, 0;
	selp.f32 	%f2676, %f1912, %f1911, %p748;
$L__BB0_667:
	mul.rn.f32 	%f1913, %f2676, %f2676;
	and.b32  	%r4215, %r5571, 1;
	setp.eq.b32 	%p749, %r4215, 1;
	selp.f32 	%f1914, 0f3F800000, %f2676, %p749;
	fma.rn.f32 	%f1915, %f1913, %f1914, 0f00000000;
	fma.rn.f32 	%f1916, %f1913, 0f37CBAC00, 0fBAB607ED;
	selp.f32 	%f1917, %f1916, 0fB94D4153, %p749;
	selp.f32 	%f1918, 0f3D2AAABB, 0f3C0885E4, %p749;
	fma.rn.f32 	%f1919, %f1917, %f1913, %f1918;
	selp.f32 	%f1920, 0fBEFFFFFF, 0fBE2AAAA8, %p749;
	fma.rn.f32 	%f1921, %f1919, %f1913, %f1920;
	fma.rn.f32 	%f1922, %f1921, %f1915, %f1914;
	and.b32  	%r4216, %r5571, 2;
	setp.eq.s32 	%p750, %r4216, 0;
	mov.f32 	%f1923, 0f00000000;
	sub.f32 	%f1924, %f1923, %f1922;
	selp.f32 	%f1925, %f1922, %f1924, %p750;
	cvt.f64.f32 	%fd1371, %f1925;
	mul.f64 	%fd1372, %fd278, 0d401921FB54442D18;
	mul.f64 	%fd1373, %fd1372, %fd1371;
	fma.rn.f64 	%fd1374, %fd1373, 0d4024000000000000, %fd279;
	add.f64 	%fd280, %fd277, %fd1374;
	ld.local.f64 	%fd281, [%rd9+88];
	mul.f64 	%fd1375, %fd1950, %fd281;
	fma.rn.f64 	%fd282, %fd1950, %fd281, %fd1375;
	mov.u32 	%r5575, %r1472;
	mov.f32 	%f2677, %f304;
	@%p1 bra 	$L__BB0_673;
	mov.b64 	%rd1831, 0;
	mov.b32 	%r5572, 0;
$L__BB0_669:
	.pragma "nounroll";
	mul.wide.u32 	%rd1345, %r5572, 4;
	mov.u64 	%rd1346, __cudart_i2opi_f;
	add.s64 	%rd1347, %rd1346, %rd1345;
	ld.global.nc.u32 	%r4218, [%rd1347];
	mad.wide.u32 	%rd1348, %r4218, %r1403, %rd1831;
	shr.u64 	%rd1831, %rd1348, 32;
	add.s64 	%rd1349, %rd8, %rd1345;
	st.local.u32 	[%rd1349], %rd1348;
	add.s32 	%r5572, %r5572, 1;
	setp.ne.s32 	%p751, %r5572, 6;
	@%p751 bra 	$L__BB0_669;
	setp.eq.s32 	%p752, %r1404, 0;
	st.local.u32 	[%rd8+24], %rd1831;
	ld.local.u32 	%r5573, [%rd278+24];
	ld.local.u32 	%r5574, [%rd278+20];
	@%p752 bra 	$L__BB0_672;
	shf.l.wrap.b32 	%r5573, %r5574, %r5573, %r1404;
	ld.local.u32 	%r4219, [%rd278+16];
	shf.l.wrap.b32 	%r5574, %r4219, %r5574, %r1404;
$L__BB0_672:
	setp.lt.s32 	%p753, %r1402, 0;
	shr.u32 	%r4220, %r5573, 30;
	shf.l.wrap.b32 	%r4221, %r5574, %r5573, 2;
	shl.b32 	%r4222, %r5574, 2;
	shr.u32 	%r4223, %r4221, 31;
	add.s32 	%r4224, %r4223, %r4220;
	neg.s32 	%r4225, %r4224;
	selp.b32 	%r5575, %r4225, %r4224, %p753;
	xor.b32  	%r4226, %r4221, %r1402;
	shr.s32 	%r4227, %r4221, 31;
	xor.b32  	%r4228, %r4227, %r4221;
	xor.b32  	%r4229, %r4227, %r4222;
	cvt.u64.u32 	%rd1350, %r4228;
	shl.b64 	%rd1351, %rd1350, 32;
	cvt.u64.u32 	%rd1352, %r4229;
	or.b64  	%rd1353, %rd1351, %rd1352;
	cvt.rn.f64.s64 	%fd1376, %rd1353;
	mul.f64 	%fd1377, %fd1376, 0d3BF921FB54442D19;
	cvt.rn.f32.f64 	%f1926, %fd1377;
	neg.f32 	%f1927, %f1926;
	setp.lt.s32 	%p754, %r4226, 0;
	selp.f32 	%f2677, %f1927, %f1926, %p754;
$L__BB0_673:
	mul.rn.f32 	%f1928, %f2677, %f2677;
	and.b32  	%r4230, %r5575, 1;
	setp.eq.b32 	%p755, %r4230, 1;
	selp.f32 	%f1929, 0f3F800000, %f2677, %p755;
	fma.rn.f32 	%f1930, %f1928, %f1929, 0f00000000;
	fma.rn.f32 	%f1931, %f1928, 0f37CBAC00, 0fBAB607ED;
	selp.f32 	%f1932, %f1931, 0fB94D4153, %p755;
	selp.f32 	%f1933, 0f3D2AAABB, 0f3C0885E4, %p755;
	fma.rn.f32 	%f1934, %f1932, %f1928, %f1933;
	selp.f32 	%f1935, 0fBEFFFFFF, 0fBE2AAAA8, %p755;
	fma.rn.f32 	%f1936, %f1934, %f1928, %f1935;
	fma.rn.f32 	%f1937, %f1936, %f1930, %f1929;
	and.b32  	%r4231, %r5575, 2;
	setp.eq.s32 	%p756, %r4231, 0;
	mov.f32 	%f1938, 0f00000000;
	sub.f32 	%f1939, %f1938, %f1937;
	selp.f32 	%f1940, %f1937, %f1939, %p756;
	cvt.f64.f32 	%fd1378, %f1940;
	mul.f64 	%fd1379, %fd281, 0d401921FB54442D18;
	mul.f64 	%fd1380, %fd1379, %fd1378;
	fma.rn.f64 	%fd1381, %fd1380, 0d4024000000000000, %fd282;
	add.f64 	%fd283, %fd280, %fd1381;
	ld.local.f64 	%fd284, [%rd9+104];
	mul.f64 	%fd1382, %fd1949, %fd284;
	fma.rn.f64 	%fd285, %fd1949, %fd284, %fd1382;
	mov.u32 	%r5579, %r1483;
	mov.f32 	%f2678, %f307;
	@%p2 bra 	$L__BB0_679;
	mov.b64 	%rd1832, 0;
	mov.b32 	%r5576, 0;
$L__BB0_675:
	.pragma "nounroll";
	mul.wide.u32 	%rd1355, %r5576, 4;
	mov.u64 	%rd1356, __cudart_i2opi_f;
	add.s64 	%rd1357, %rd1356, %rd1355;
	ld.global.nc.u32 	%r4233, [%rd1357];
	mad.wide.u32 	%rd1358, %r4233, %r1406, %rd1832;
	shr.u64 	%rd1832, %rd1358, 32;
	add.s64 	%rd1359, %rd8, %rd1355;
	st.local.u32 	[%rd1359], %rd1358;
	add.s32 	%r5576, %r5576, 1;
	setp.ne.s32 	%p757, %r5576, 6;
	@%p757 bra 	$L__BB0_675;
	setp.eq.s32 	%p758, %r1407, 0;
	st.local.u32 	[%rd8+24], %rd1832;
	ld.local.u32 	%r5577, [%rd279+24];
	ld.local.u32 	%r5578, [%rd279+20];
	@%p758 bra 	$L__BB0_678;
	shf.l.wrap.b32 	%r5577, %r5578, %r5577, %r1407;
	ld.local.u32 	%r4234, [%rd279+16];
	shf.l.wrap.b32 	%r5578, %r4234, %r5578, %r1407;
$L__BB0_678:
	setp.lt.s32 	%p759, %r1405, 0;
	shr.u32 	%r4235, %r5577, 30;
	shf.l.wrap.b32 	%r4236, %r5578, %r5577, 2;
	shl.b32 	%r4237, %r5578, 2;
	shr.u32 	%r4238, %r4236, 31;
	add.s32 	%r4239, %r4238, %r4235;
	neg.s32 	%r4240, %r4239;
	selp.b32 	%r5579, %r4240, %r4239, %p759;
	xor.b32  	%r4241, %r4236, %r1405;
	shr.s32 	%r4242, %r4236, 31;
	xor.b32  	%r4243, %r4242, %r4236;
	xor.b32  	%r4244, %r4242, %r4237;
	cvt.u64.u32 	%rd1360, %r4243;
	shl.b64 	%rd1361, %rd1360, 32;
	cvt.u64.u32 	%rd1362, %r4244;
	or.b64  	%rd1363, %rd1361, %rd1362;
	cvt.rn.f64.s64 	%fd1383, %rd1363;
	mul.f64 	%fd1384, %fd1383, 0d3BF921FB54442D19;
	cvt.rn.f32.f64 	%f1941, %fd1384;
	neg.f32 	%f1942, %f1941;
	setp.lt.s32 	%p760, %r4241, 0;
	selp.f32 	%f2678, %f1942, %f1941, %p760;
$L__BB0_679:
	mul.rn.f32 	%f1943, %f2678, %f2678;
	and.b32  	%r4245, %r5579, 1;
	setp.eq.b32 	%p761, %r4245, 1;
	selp.f32 	%f1944, 0f3F800000, %f2678, %p761;
	fma.rn.f32 	%f1945, %f1943, %f1944, 0f00000000;
	fma.rn.f32 	%f1946, %f1943, 0f37CBAC00, 0fBAB607ED;
	selp.f32 	%f1947, %f1946, 0fB94D4153, %p761;
	selp.f32 	%f1948, 0f3D2AAABB, 0f3C0885E4, %p761;
	fma.rn.f32 	%f1949, %f1947, %f1943, %f1948;
	selp.f32 	%f1950, 0fBEFFFFFF, 0fBE2AAAA8, %p761;
	fma.rn.f32 	%f1951, %f1949, %f1943, %f1950;
	fma.rn.f32 	%f1952, %f1951, %f1945, %f1944;
	and.b32  	%r4246, %r5579, 2;
	setp.eq.s32 	%p762, %r4246, 0;
	mov.f32 	%f1953, 0f00000000;
	sub.f32 	%f1954, %f1953, %f1952;
	selp.f32 	%f1955, %f1952, %f1954, %p762;
	cvt.f64.f32 	%fd1385, %f1955;
	mul.f64 	%fd1386, %fd284, 0d401921FB54442D18;
	mul.f64 	%fd1387, %fd1386, %fd1385;
	fma.rn.f64 	%fd1388, %fd1387, 0d4024000000000000, %fd285;
	add.f64 	%fd286, %fd283, %fd1388;
	ld.local.f64 	%fd287, [%rd9+120];
	mul.f64 	%fd1389, %fd1948, %fd287;
	fma.rn.f64 	%fd288, %fd1948, %fd287, %fd1389;
	mov.u32 	%r5583, %r1494;
	mov.f32 	%f2679, %f310;
	@%p3 bra 	$L__BB0_685;
	mov.b64 	%rd1833, 0;
	mov.b32 	%r5580, 0;
$L__BB0_681:
	.pragma "nounroll";
	mul.wide.u32 	%rd1365, %r5580, 4;
	mov.u64 	%rd1366, __cudart_i2opi_f;
	add.s64 	%rd1367, %rd1366, %rd1365;
	ld.global.nc.u32 	%r4248, [%rd1367];
	mad.wide.u32 	%rd1368, %r4248, %r1409, %rd1833;
	shr.u64 	%rd1833, %rd1368, 32;
	add.s64 	%rd1369, %rd8, %rd1365;
	st.local.u32 	[%rd1369], %rd1368;
	add.s32 	%r5580, %r5580, 1;
	setp.ne.s32 	%p763, %r5580, 6;
	@%p763 bra 	$L__BB0_681;
	setp.eq.s32 	%p764, %r1410, 0;
	st.local.u32 	[%rd8+24], %rd1833;
	ld.local.u32 	%r5581, [%rd280+24];
	ld.local.u32 	%r5582, [%rd280+20];
	@%p764 bra 	$L__BB0_684;
	shf.l.wrap.b32 	%r5581, %r5582, %r5581, %r1410;
	ld.local.u32 	%r4249, [%rd280+16];
	shf.l.wrap.b32 	%r5582, %r4249, %r5582, %r1410;
$L__BB0_684:
	setp.lt.s32 	%p765, %r1408, 0;
	shr.u32 	%r4250, %r5581, 30;
	shf.l.wrap.b32 	%r4251, %r5582, %r5581, 2;
	shl.b32 	%r4252, %r5582, 2;
	shr.u32 	%r4253, %r4251, 31;
	add.s32 	%r4254, %r4253, %r4250;
	neg.s32 	%r4255, %r4254;
	selp.b32 	%r5583, %r4255, %r4254, %p765;
	xor.b32  	%r4256, %r4251, %r1408;
	shr.s32 	%r4257, %r4251, 31;
	xor.b32  	%r4258, %r4257, %r4251;
	xor.b32  	%r4259, %r4257, %r4252;
	cvt.u64.u32 	%rd1370, %r4258;
	shl.b64 	%rd1371, %rd1370, 32;
	cvt.u64.u32 	%rd1372, %r4259;
	or.b64  	%rd1373, %rd1371, %rd1372;
	cvt.rn.f64.s64 	%fd1390, %rd1373;
	mul.f64 	%fd1391, %fd1390, 0d3BF921FB54442D19;
	cvt.rn.f32.f64 	%f1956, %fd1391;
	neg.f32 	%f1957, %f1956;
	setp.lt.s32 	%p766, %r4256, 0;
	selp.f32 	%f2679, %f1957, %f1956, %p766;
$L__BB0_685:
	mul.rn.f32 	%f1958, %f2679, %f2679;
	and.b32  	%r4260, %r5583, 1;
	setp.eq.b32 	%p767, %r4260, 1;
	selp.f32 	%f1959, 0f3F800000, %f2679, %p767;
	fma.rn.f32 	%f1960, %f1958, %f1959, 0f00000000;
	fma.rn.f32 	%f1961, %f1958, 0f37CBAC00, 0fBAB607ED;
	selp.f32 	%f1962, %f1961, 0fB94D4153, %p767;
	selp.f32 	%f1963, 0f3D2AAABB, 0f3C0885E4, %p767;
	fma.rn.f32 	%f1964, %f1962, %f1958, %f1963;
	selp.f32 	%f1965, 0fBEFFFFFF, 0fBE2AAAA8, %p767;
	fma.rn.f32 	%f1966, %f1964, %f1958, %f1965;
	fma.rn.f32 	%f1967, %f1966, %f1960, %f1959;
	and.b32  	%r4261, %r5583, 2;
	setp.eq.s32 	%p768, %r4261, 0;
	mov.f32 	%f1968, 0f00000000;
	sub.f32 	%f1969, %f1968, %f1967;
	selp.f32 	%f1970, %f1967, %f1969, %p768;
	cvt.f64.f32 	%fd1392, %f1970;
	mul.f64 	%fd1393, %fd287, 0d401921FB54442D18;
	mul.f64 	%fd1394, %fd1393, %fd1392;
	fma.rn.f64 	%fd1395, %fd1394, 0d4024000000000000, %fd288;
	add.f64 	%fd289, %fd286, %fd1395;
	ld.local.f64 	%fd290, [%rd9+136];
	mul.f64 	%fd1396, %fd1947, %fd290;
	fma.rn.f64 	%fd291, %fd1947, %fd290, %fd1396;
	mov.u32 	%r5587, %r1505;
	mov.f32 	%f2680, %f313;
	@%p4 bra 	$L__BB0_691;
	mov.b64 	%rd1834, 0;
	mov.b32 	%r5584, 0;
$L__BB0_687:
	.pragma "nounroll";
	mul.wide.u32 	%rd1375, %r5584, 4;
	mov.u64 	%rd1376, __cudart_i2opi_f;
	add.s64 	%rd1377, %rd1376, %rd1375;
	ld.global.nc.u32 	%r4263, [%rd1377];
	mad.wide.u32 	%rd1378, %r4263, %r1412, %rd1834;
	shr.u64 	%rd1834, %rd1378, 32;
	add.s64 	%rd1379, %rd8, %rd1375;
	st.local.u32 	[%rd1379], %rd1378;
	add.s32 	%r5584, %r5584, 1;
	setp.ne.s32 	%p769, %r5584, 6;
	@%p769 bra 	$L__BB0_687;
	setp.eq.s32 	%p770, %r1413, 0;
	st.local.u32 	[%rd8+24], %rd1834;
	ld.local.u32 	%r5585, [%rd281+24];
	ld.local.u32 	%r5586, [%rd281+20];
	@%p770 bra 	$L__BB0_690;
	shf.l.wrap.b32 	%r5585, %r5586, %r5585, %r1413;
	ld.local.u32 	%r4264, [%rd281+16];
	shf.l.wrap.b32 	%r5586, %r4264, %r5586, %r1413;
$L__BB0_690:
	setp.lt.s32 	%p771, %r1411, 0;
	shr.u32 	%r4265, %r5585, 30;
	shf.l.wrap.b32 	%r4266, %r5586, %r5585, 2;
	shl.b32 	%r4267, %r5586, 2;
	shr.u32 	%r4268, %r4266, 31;
	add.s32 	%r4269, %r4268, %r4265;
	neg.s32 	%r4270, %r4269;
	selp.b32 	%r5587, %r4270, %r4269, %p771;
	xor.b32  	%r4271, %r4266, %r1411;
	shr.s32 	%r4272, %r4266, 31;
	xor.b32  	%r4273, %r4272, %r4266;
	xor.b32  	%r4274, %r4272, %r4267;
	cvt.u64.u32 	%rd1380, %r4273;
	shl.b64 	%rd1381, %rd1380, 32;
	cvt.u64.u32 	%rd1382, %r4274;
	or.b64  	%rd1383, %rd1381, %rd1382;
	cvt.rn.f64.s64 	%fd1397, %rd1383;
	mul.f64 	%fd1398, %fd1397, 0d3BF921FB54442D19;
	cvt.rn.f32.f64 	%f1971, %fd1398;
	neg.f32 	%f1972, %f1971;
	setp.lt.s32 	%p772, %r4271, 0;
	selp.f32 	%f2680, %f1972, %f1971, %p772;
$L__BB0_691:
	mul.rn.f32 	%f1973, %f2680, %f2680;
	and.b32  	%r4275, %r5587, 1;
	setp.eq.b32 	%p773, %r4275, 1;
	selp.f32 	%f1974, 0f3F800000, %f2680, %p773;
	fma.rn.f32 	%f1975, %f1973, %f1974, 0f00000000;
	fma.rn.f32 	%f1976, %f1973, 0f37CBAC00, 0fBAB607ED;
	selp.f32 	%f1977, %f1976, 0fB94D4153, %p773;
	selp.f32 	%f1978, 0f3D2AAABB, 0f3C0885E4, %p773;
	fma.rn.f32 	%f1979, %f1977, %f1973, %f1978;
	selp.f32 	%f1980, 0fBEFFFFFF, 0fBE2AAAA8, %p773;
	fma.rn.f32 	%f1981, %f1979, %f1973, %f1980;
	fma.rn.f32 	%f1982, %f1981, %f1975, %f1974;
	and.b32  	%r4276, %r5587, 2;
	setp.eq.s32 	%p774, %r4276, 0;
	mov.f32 	%f1983, 0f00000000;
	sub.f32 	%f1984, %f1983, %f1982;
	selp.f32 	%f1985, %f1982, %f1984, %p774;
	cvt.f64.f32 	%fd1399, %f1985;
	mul.f64 	%fd1400, %fd290, 0d401921FB54442D18;
	mul.f64 	%fd1401, %fd1400, %fd1399;
	fma.rn.f64 	%fd1402, %fd1401, 0d4024000000000000, %fd291;
	add.f64 	%fd292, %fd289, %fd1402;
	ld.local.f64 	%fd293, [%rd9+152];
	mul.f64 	%fd1403, %fd1946, %fd293;
	fma.rn.f64 	%fd294, %fd1946, %fd293, %fd1403;
	mov.u32 	%r5591, %r1516;
	mov.f32 	%f2681, %f316;
	@%p5 bra 	$L__BB0_697;
	mov.b64 	%rd1835, 0;
	mov.b32 	%r5588, 0;
$L__BB0_693:
	.pragma "nounroll";
	mul.wide.u32 	%rd1385, %r5588, 4;
	mov.u64 	%rd1386, __cudart_i2opi_f;
	add.s64 	%rd1387, %rd1386, %rd1385;
	ld.global.nc.u32 	%r4278, [%rd1387];
	mad.wide.u32 	%rd1388, %r4278, %r1415, %rd1835;
	shr.u64 	%rd1835, %rd1388, 32;
	add.s64 	%rd1389, %rd8, %rd1385;
	st.local.u32 	[%rd1389], %rd1388;
	add.s32 	%r5588, %r5588, 1;
	setp.ne.s32 	%p775, %r5588, 6;
	@%p775 bra 	$L__BB0_693;
	setp.eq.s32 	%p776, %r1416, 0;
	st.local.u32 	[%rd8+24], %rd1835;
	ld.local.u32 	%r5589, [%rd282+24];
	ld.local.u32 	%r5590, [%rd282+20];
	@%p776 bra 	$L__BB0_696;
	shf.l.wrap.b32 	%r5589, %r5590, %r5589, %r1416;
	ld.local.u32 	%r4279, [%rd282+16];
	shf.l.wrap.b32 	%r5590, %r4279, %r5590, %r1416;
$L__BB0_696:
	setp.lt.s32 	%p777, %r1414, 0;
	shr.u32 	%r4280, %r5589, 30;
	shf.l.wrap.b32 	%r4281, %r5590, %r5589, 2;
	shl.b32 	%r4282, %r5590, 2;
	shr.u32 	%r4283, %r4281, 31;
	add.s32 	%r4284, %r4283, %r4280;
	neg.s32 	%r4285, %r4284;
	selp.b32 	%r5591, %r4285, %r4284, %p777;
	xor.b32  	%r4286, %r4281, %r1414;
	shr.s32 	%r4287, %r4281, 31;
	xor.b32  	%r4288, %r4287, %r4281;
	xor.b32  	%r4289, %r4287, %r4282;
	cvt.u64.u32 	%rd1390, %r4288;
	shl.b64 	%rd1391, %rd1390, 32;
	cvt.u64.u32 	%rd1392, %r4289;
	or.b64  	%rd1393, %rd1391, %rd1392;
	cvt.rn.f64.s64 	%fd1404, %rd1393;
	mul.f64 	%fd1405, %fd1404, 0d3BF921FB54442D19;
	cvt.rn.f32.f64 	%f1986, %fd1405;
	neg.f32 	%f1987, %f1986;
	setp.lt.s32 	%p778, %r4286, 0;
	selp.f32 	%f2681, %f1987, %f1986, %p778;
$L__BB0_697:
	mul.rn.f32 	%f1988, %f2681, %f2681;
	and.b32  	%r4290, %r5591, 1;
	setp.eq.b32 	%p779, %r4290, 1;
	selp.f32 	%f1989, 0f3F800000, %f2681, %p779;
	fma.rn.f32 	%f1990, %f1988, %f1989, 0f00000000;
	fma.rn.f32 	%f1991, %f1988, 0f37CBAC00, 0fBAB607ED;
	selp.f32 	%f1992, %f1991, 0fB94D4153, %p779;
	selp.f32 	%f1993, 0f3D2AAABB, 0f3C0885E4, %p779;
	fma.rn.f32 	%f1994, %f1992, %f1988, %f1993;
	selp.f32 	%f1995, 0fBEFFFFFF, 0fBE2AAAA8, %p779;
	fma.rn.f32 	%f1996, %f1994, %f1988, %f1995;
	fma.rn.f32 	%f1997, %f1996, %f1990, %f1989;
	and.b32  	%r4291, %r5591, 2;
	setp.eq.s32 	%p780, %r4291, 0;
	mov.f32 	%f1998, 0f00000000;
	sub.f32 	%f1999, %f1998, %f1997;
	selp.f32 	%f2000, %f1997, %f1999, %p780;
	cvt.f64.f32 	%fd1406, %f2000;
	mul.f64 	%fd1407, %fd293, 0d401921FB54442D18;
	mul.f64 	%fd1408, %fd1407, %fd1406;
	fma.rn.f64 	%fd1409, %fd1408, 0d4024000000000000, %fd294;
	add.f64 	%fd1410, %fd292, %fd1409;
	mul.wide.u32 	%rd1394, %r5551, 8;
	add.s64 	%rd1395, %rd13, %rd1394;
	st.local.f64 	[%rd1395], %fd1410;
	mov.b64 	%rd1396, 0;
	st.local.u64 	[%rd305], %rd1396;
	add.s32 	%r5551, %r5551, 1;
	setp.ne.s32 	%p781, %r5551, 10;
	@%p781 bra 	$L__BB0_637;
	ld.local.v2.f64 	{%fd1411, %fd1412}, [%rd13];
	fma.rn.f64 	%fd1413, %fd1411, %fd121, 0d0000000000000000;
	fma.rn.f64 	%fd1414, %fd1412, %fd122, %fd1413;
	ld.local.v2.f64 	{%fd1415, %fd1416}, [%rd13+16];
	fma.rn.f64 	%fd1417, %fd1415, %fd123, %fd1414;
	fma.rn.f64 	%fd1418, %fd1416, %fd124, %fd1417;
	ld.local.v2.f64 	{%fd1419, %fd1420}, [%rd13+32];
	fma.rn.f64 	%fd1421, %fd1419, %fd125, %fd1418;
	fma.rn.f64 	%fd1422, %fd1420, %fd126, %fd1421;
	ld.local.v2.f64 	{%fd1423, %fd1424}, [%rd13+48];
	fma.rn.f64 	%fd1425, %fd1423, %fd127, %fd1422;
	fma.rn.f64 	%fd1426, %fd1424, %fd128, %fd1425;
	ld.local.v2.f64 	{%fd1427, %fd1428}, [%rd13+64];
	fma.rn.f64 	%fd1429, %fd1427, %fd129, %fd1426;
	fma.rn.f64 	%fd295, %fd1428, %fd130, %fd1429;
	setp.le.f64 	%p782, %fd265, 0d3D719799812DEA11;
	setp.gt.u64 	%p783, %rd1815, 98;
	or.pred  	%p784, %p782, %p783;
	mov.f64 	%fd1989, %fd1988;
	@%p784 bra 	$L__BB0_704;
	setp.eq.f64 	%p785, %fd1984, %fd248;
	setp.eq.f64 	%p786, %fd242, %fd249;
	or.pred  	%p787, %p785, %p786;
	mov.f64 	%fd1989, %fd242;
	@%p787 bra 	$L__BB0_704;
	abs.f64 	%fd1430, %fd1984;
	abs.f64 	%fd1431, %fd242;
	max.f64 	%fd1432, %fd1430, %fd1431;
	mul.f64 	%fd1433, %fd131, %fd1432;
	abs.f64 	%fd1434, %fd1433;
	setp.le.f64 	%p788, %fd1434, %fd69;
	mov.f64 	%fd1989, %fd1988;
	@%p788 bra 	$L__BB0_704;
	add.s64 	%rd1815, %rd1815, 1;
	mul.f64 	%fd1435, %fd1988, 0d3FC5C28F5C28F5C3;
	fma.rn.f64 	%fd1436, %fd131, %fd1435, %fd30;
	setp.gt.f64 	%p789, %fd265, %fd1436;
	setp.ge.f64 	%p790, %fd265, %fd1985;
	or.pred  	%p791, %p789, %p790;
	mov.f64 	%fd1981, %fd1988;
	mov.f64 	%fd1982, %fd265;
	mov.f64 	%fd1983, %fd295;
	@%p791 bra 	$L__BB0_566;
	abs.f64 	%fd1437, %fd295;
	setp.le.f64 	%p792, %fd1437, %fd134;
	mov.f64 	%fd1989, %fd1988;
	@%p792 bra 	$L__BB0_704;
	sub.f64 	%fd1438, %fd242, %fd1984;
	mul.f64 	%fd1439, %fd1438, %fd295;
	setp.ge.f64 	%p793, %fd1439, 0d0000000000000000;
	selp.f64 	%fd1981, %fd1984, %fd242, %p793;
	selp.f64 	%fd1982, %fd1985, %fd244, %p793;
	selp.f64 	%fd1983, %fd1986, %fd246, %p793;
	mov.f64 	%fd1984, %fd1988;
	mov.f64 	%fd1985, %fd265;
	mov.f64 	%fd1986, %fd295;
	bra.uni 	$L__BB0_566;
$L__BB0_704:
	abs.f64 	%fd1440, %fd1989;
	setp.equ.f64 	%p794, %fd1440, 0d7FF0000000000000;
	selp.f64 	%fd1441, 0d3FF0000000000000, %fd1989, %p794;
	setp.lt.f64 	%p795, %fd1441, 0d3F1A36E2EB1C432D;
	setp.gt.f64 	%p796, %fd1441, 0d3FF0000000000000;
	selp.f64 	%fd1442, 0d3FF0000000000000, %fd1441, %p796;
	selp.f64 	%fd300, 0d3F1A36E2EB1C432D, %fd1442, %p795;
	ld.local.v2.f64 	{%fd1955, %fd1954}, [%rd19];
	fma.rn.f64 	%fd1999, %fd300, %fd121, %fd1955;
	fma.rn.f64 	%fd1998, %fd300, %fd122, %fd1954;
	ld.local.v2.f64 	{%fd1945, %fd1952}, [%rd19+16];
	fma.rn.f64 	%fd1997, %fd300, %fd123, %fd1945;
	fma.rn.f64 	%fd1996, %fd300, %fd124, %fd1952;
	ld.local.v2.f64 	{%fd1951, %fd1950}, [%rd19+32];
	fma.rn.f64 	%fd1995, %fd300, %fd125, %fd1951;
	fma.rn.f64 	%fd1994, %fd300, %fd126, %fd1950;
	ld.local.v2.f64 	{%fd1949, %fd1948}, [%rd19+48];
	fma.rn.f64 	%fd1993, %fd300, %fd127, %fd1949;
	fma.rn.f64 	%fd1992, %fd300, %fd128, %fd1948;
	ld.local.v2.f64 	{%fd1947, %fd1946}, [%rd19+64];
	fma.rn.f64 	%fd1991, %fd300, %fd129, %fd1947;
	fma.rn.f64 	%fd1990, %fd300, %fd130, %fd1946;
	mov.f64 	%fd1443, 0d0000000000000000;
	st.local.v2.f64 	[%rd7], {%fd1999, %fd1443};
	st.local.v2.f64 	[%rd7+16], {%fd1998, %fd1443};
	st.local.v2.f64 	[%rd7+32], {%fd1997, %fd1443};
	st.local.v2.f64 	[%rd7+48], {%fd1996, %fd1443};
	st.local.v2.f64 	[%rd7+64], {%fd1995, %fd1443};
	st.local.v2.f64 	[%rd7+80], {%fd1994, %fd1443};
	st.local.v2.f64 	[%rd7+96], {%fd1993, %fd1443};
	st.local.v2.f64 	[%rd7+112], {%fd1992, %fd1443};
	st.local.v2.f64 	[%rd7+128], {%fd1991, %fd1443};
	st.local.v2.f64 	[%rd7+144], {%fd1990, %fd1443};
	mul.f64 	%fd1444, %fd1999, 0d401921FB54442D18;
	cvt.rn.f32.f64 	%f2001, %fd1444;
	abs.f32 	%f344, %f2001;
	mul.f32 	%f2002, %f2001, 0f3F22F983;
	cvt.rni.s32.f32 	%r1634, %f2002;
	cvt.rn.f32.s32 	%f2003, %r1634;
	fma.rn.f32 	%f2004, %f2003, 0fBFC90FDA, %f2001;
	fma.rn.f32 	%f2005, %f2003, 0fB3A22168, %f2004;
	fma.rn.f32 	%f345, %f2003, 0fA7C234C5, %f2005;
	mov.b32 	%r1635, %f2001;
	shr.u32 	%r4293, %r1635, 23;
	and.b32  	%r4294, %r4293, 224;
	add.s32 	%r4295, %r4294, -128;
	shl.b32 	%r4296, %r1635, 8;
	or.b32  	%r1636, %r4296, -2147483648;
	shr.u32 	%r4297, %r4295, 5;
	and.b32  	%r1637, %r4293, 31;
	mul.wide.u32 	%rd1397, %r4297, 4;
	sub.s64 	%rd327, %rd6, %rd1397;
	sub.s32 	%r1638, 32, %r1637;
	mov.f32 	%f2006, 0f00000000;
	mul.rn.f32 	%f346, %f2001, %f2006;
	mul.f64 	%fd1445, %fd1998, 0d401921FB54442D18;
	cvt.rn.f32.f64 	%f2007, %fd1445;
	abs.f32 	%f347, %f2007;
	mul.f32 	%f2008, %f2007, 0f3F22F983;
	cvt.rni.s32.f32 	%r1639, %f2008;
	cvt.rn.f32.s32 	%f2009, %r1639;
	fma.rn.f32 	%f2010, %f2009, 0fBFC90FDA, %f2007;
	fma.rn.f32 	%f2011, %f2009, 0fB3A22168, %f2010;
	fma.rn.f32 	%f348, %f2009, 0fA7C234C5, %f2011;
	mov.b32 	%r1640, %f2007;
	shr.u32 	%r4298, %r1640, 23;
	and.b32  	%r4299, %r4298, 224;
	add.s32 	%r4300, %r4299, -128;
	shl.b32 	%r4301, %r1640, 8;
	or.b32  	%r1641, %r4301, -2147483648;
	shr.u32 	%r4302, %r4300, 5;
	and.b32  	%r1642, %r4298, 31;
	mul.wide.u32 	%rd1398, %r4302, 4;
	sub.s64 	%rd328, %rd6, %rd1398;
	sub.s32 	%r1643, 32, %r1642;
	mul.rn.f32 	%f349, %f2007, %f2006;
	mul.f64 	%fd1446, %fd1997, 0d401921FB54442D18;
	cvt.rn.f32.f64 	%f2012, %fd1446;
	abs.f32 	%f350, %f2012;
	mul.f32 	%f2013, %f2012, 0f3F22F983;
	cvt.rni.s32.f32 	%r1644, %f2013;
	cvt.rn.f32.s32 	%f2014, %r1644;
	fma.rn.f32 	%f2015, %f2014, 0fBFC90FDA, %f2012;
	fma.rn.f32 	%f2016, %f2014, 0fB3A22168, %f2015;
	fma.rn.f32 	%f351, %f2014, 0fA7C234C5, %f2016;
	mov.b32 	%r1645, %f2012;
	shr.u32 	%r4303, %r1645, 23;
	and.b32  	%r4304, %r4303, 224;
	add.s32 	%r4305, %r4304, -128;
	shl.b32 	%r4306, %r1645, 8;
	or.b32  	%r1646, %r4306, -2147483648;
	shr.u32 	%r4307, %r4305, 5;
	and.b32  	%r1647, %r4303, 31;
	mul.wide.u32 	%rd1399, %r4307, 4;
	sub.s64 	%rd329, %rd6, %rd1399;
	sub.s32 	%r1648, 32, %r1647;
	mul.rn.f32 	%f352, %f2012, %f2006;
	mul.f64 	%fd1447, %fd1996, 0d401921FB54442D18;
	cvt.rn.f32.f64 	%f2017, %fd1447;
	abs.f32 	%f353, %f2017;
	mul.f32 	%f2018, %f2017, 0f3F22F983;
	cvt.rni.s32.f32 	%r1649, %f2018;
	cvt.rn.f32.s32 	%f2019, %r1649;
	fma.rn.f32 	%f2020, %f2019, 0fBFC90FDA, %f2017;
	fma.rn.f32 	%f2021, %f2019, 0fB3A22168, %f2020;
	fma.rn.f32 	%f354, %f2019, 0fA7C234C5, %f2021;
	mov.b32 	%r1650, %f2017;
	shr.u32 	%r4308, %r1650, 23;
	and.b32  	%r4309, %r4308, 224;
	add.s32 	%r4310, %r4309, -128;
	shl.b32 	%r4311, %r1650, 8;
	or.b32  	%r1651, %r4311, -2147483648;
	shr.u32 	%r4312, %r4310, 5;
	and.b32  	%r1652, %r4308, 31;
	mul.wide.u32 	%rd1400, %r4312, 4;
	sub.s64 	%rd330, %rd6, %rd1400;
	sub.s32 	%r1653, 32, %r1652;
	mul.rn.f32 	%f355, %f2017, %f2006;
	mul.f64 	%fd1448, %fd1995, 0d401921FB54442D18;
	cvt.rn.f32.f64 	%f2022, %fd1448;
	abs.f32 	%f356, %f2022;
	mul.f32 	%f2023, %f2022, 0f3F22F983;
	cvt.rni.s32.f32 	%r1654, %f2023;
	cvt.rn.f32.s32 	%f2024, %r1654;
	fma.rn.f32 	%f2025, %f2024, 0fBFC90FDA, %f2022;
	fma.rn.f32 	%f2026, %f2024, 0fB3A22168, %f2025;
	fma.rn.f32 	%f357, %f2024, 0fA7C234C5, %f2026;
	mov.b32 	%r1655, %f2022;
	shr.u32 	%r4313, %r1655, 23;
	and.b32  	%r4314, %r4313, 224;
	add.s32 	%r4315, %r4314, -128;
	shl.b32 	%r4316, %r1655, 8;
	or.b32  	%r1656, %r4316, -2147483648;
	shr.u32 	%r4317, %r4315, 5;
	and.b32  	%r1657, %r4313, 31;
	mul.wide.u32 	%rd1401, %r4317, 4;
	sub.s64 	%rd331, %rd6, %rd1401;
	sub.s32 	%r1658, 32, %r1657;
	mul.rn.f32 	%f358, %f2022, %f2006;
	mul.f64 	%fd1449, %fd1994, 0d401921FB54442D18;
	cvt.rn.f32.f64 	%f2027, %fd1449;
	abs.f32 	%f359, %f2027;
	mul.f32 	%f2028, %f2027, 0f3F22F983;
	cvt.rni.s32.f32 	%r1659, %f2028;
	cvt.rn.f32.s32 	%f2029, %r1659;
	fma.rn.f32 	%f2030, %f2029, 0fBFC90FDA, %f2027;
	fma.rn.f32 	%f2031, %f2029, 0fB3A22168, %f2030;
	fma.rn.f32 	%f360, %f2029, 0fA7C234C5, %f2031;
	mov.b32 	%r1660, %f2027;
	shr.u32 	%r4318, %r1660, 23;
	and.b32  	%r4319, %r4318, 224;
	add.s32 	%r4320, %r4319, -128;
	shl.b32 	%r4321, %r1660, 8;
	or.b32  	%r1661, %r4321, -2147483648;
	shr.u32 	%r4322, %r4320, 5;
	and.b32  	%r1662, %r4318, 31;
	mul.wide.u32 	%rd1402, %r4322, 4;
	sub.s64 	%rd332, %rd6, %rd1402;
	sub.s32 	%r1663, 32, %r1662;
	mul.rn.f32 	%f361, %f2027, %f2006;
	mul.f64 	%fd1450, %fd1993, 0d401921FB54442D18;
	cvt.rn.f32.f64 	%f2032, %fd1450;
	abs.f32 	%f362, %f2032;
	mul.f32 	%f2033, %f2032, 0f3F22F983;
	cvt.rni.s32.f32 	%r1664, %f2033;
	cvt.rn.f32.s32 	%f2034, %r1664;
	fma.rn.f32 	%f2035, %f2034, 0fBFC90FDA, %f2032;
	fma.rn.f32 	%f2036, %f2034, 0fB3A22168, %f2035;
	fma.rn.f32 	%f363, %f2034, 0fA7C234C5, %f2036;
	mov.b32 	%r1665, %f2032;
	shr.u32 	%r4323, %r1665, 23;
	and.b32  	%r4324, %r4323, 224;
	add.s32 	%r4325, %r4324, -128;
	shl.b32 	%r4326, %r1665, 8;
	or.b32  	%r1666, %r4326, -2147483648;
	shr.u32 	%r4327, %r4325, 5;
	and.b32  	%r1667, %r4323, 31;
	mul.wide.u32 	%rd1403, %r4327, 4;
	sub.s64 	%rd333, %rd6, %rd1403;
	sub.s32 	%r1668, 32, %r1667;
	mul.rn.f32 	%f364, %f2032, %f2006;
	mul.f64 	%fd1451, %fd1992, 0d401921FB54442D18;
	cvt.rn.f32.f64 	%f2037, %fd1451;
	abs.f32 	%f365, %f2037;
	mul.f32 	%f2038, %f2037, 0f3F22F983;
	cvt.rni.s32.f32 	%r1669, %f2038;
	cvt.rn.f32.s32 	%f2039, %r1669;
	fma.rn.f32 	%f2040, %f2039, 0fBFC90FDA, %f2037;
	fma.rn.f32 	%f2041, %f2039, 0fB3A22168, %f2040;
	fma.rn.f32 	%f366, %f2039, 0fA7C234C5, %f2041;
	mov.b32 	%r1670, %f2037;
	shr.u32 	%r4328, %r1670, 23;
	and.b32  	%r4329, %r4328, 224;
	add.s32 	%r4330, %r4329, -128;
	shl.b32 	%r4331, %r1670, 8;
	or.b32  	%r1671, %r4331, -2147483648;
	shr.u32 	%r4332, %r4330, 5;
	and.b32  	%r1672, %r4328, 31;
	mul.wide.u32 	%rd1404, %r4332, 4;
	sub.s64 	%rd334, %rd6, %rd1404;
	sub.s32 	%r1673, 32, %r1672;
	mul.rn.f32 	%f367, %f2037, %f2006;
	mul.f64 	%fd1452, %fd1991, 0d401921FB54442D18;
	cvt.rn.f32.f64 	%f2042, %fd1452;
	abs.f32 	%f368, %f2042;
	mul.f32 	%f2043, %f2042, 0f3F22F983;
	cvt.rni.s32.f32 	%r1674, %f2043;
	cvt.rn.f32.s32 	%f2044, %r1674;
	fma.rn.f32 	%f2045, %f2044, 0fBFC90FDA, %f2042;
	fma.rn.f32 	%f2046, %f2044, 0fB3A22168, %f2045;
	fma.rn.f32 	%f369, %f2044, 0fA7C234C5, %f2046;
	mov.b32 	%r1675, %f2042;
	shr.u32 	%r4333, %r1675, 23;
	and.b32  	%r4334, %r4333, 224;
	add.s32 	%r4335, %r4334, -128;
	shl.b32 	%r4336, %r1675, 8;
	or.b32  	%r1676, %r4336, -2147483648;
	shr.u32 	%r4337, %r4335, 5;
	and.b32  	%r1677, %r4333, 31;
	mul.wide.u32 	%rd1405, %r4337, 4;
	sub.s64 	%rd335, %rd6, %rd1405;
	sub.s32 	%r1678, 32, %r1677;
	mul.rn.f32 	%f370, %f2042, %f2006;
	mul.f64 	%fd1453, %fd1990, 0d401921FB54442D18;
	cvt.rn.f32.f64 	%f2047, %fd1453;
	abs.f32 	%f371, %f2047;
	mul.f32 	%f2048, %f2047, 0f3F22F983;
	cvt.rni.s32.f32 	%r1679, %f2048;
	cvt.rn.f32.s32 	%f2049, %r1679;
	fma.rn.f32 	%f2050, %f2049, 0fBFC90FDA, %f2047;
	fma.rn.f32 	%f2051, %f2049, 0fB3A22168, %f2050;
	fma.rn.f32 	%f372, %f2049, 0fA7C234C5, %f2051;
	mov.b32 	%r1680, %f2047;
	shr.u32 	%r4338, %r1680, 23;
	and.b32  	%r4339, %r4338, 224;
	add.s32 	%r4340, %r4339, -128;
	shl.b32 	%r4341, %r1680, 8;
	or.b32  	%r1681, %r4341, -2147483648;
	shr.u32 	%r4342, %r4340, 5;
	and.b32  	%r1682, %r4338, 31;
	mul.wide.u32 	%rd1406, %r4342, 4;
	sub.s64 	%rd336, %rd6, %rd1406;
	sub.s32 	%r1683, 32, %r1682;
	mul.rn.f32 	%f373, %f2047, %f2006;
	mov.b64 	%rd337, %fd1945;
	mov.b32 	%r5592, 0;
$L__BB0_705:
	setp.eq.f32 	%p797, %f344, 0f7F800000;
	setp.ltu.f32 	%p798, %f344, 0f47CE4780;
	mul.wide.u32 	%rd1407, %r5592, 16;
	add.s64 	%rd1408, %rd7, 8;
	add.s64 	%rd338, %rd1408, %rd1407;
	mov.b64 	%rd1409, 4607182418800017408;
	st.local.u64 	[%rd338], %rd1409;
	ld.local.f64 	%fd321, [%rd7+8];
	mul.f64 	%fd1454, %fd1999, %fd321;
	fma.rn.f64 	%fd322, %fd1999, %fd321, %fd1454;
	or.pred  	%p799, %p798, %p797;
	selp.b32 	%r5596, %r1634, 0, %p798;
	selp.f32 	%f2682, %f345, %f346, %p798;
	@%p799 bra 	$L__BB0_711;
	mov.b64 	%rd1836, 0;
	mov.b32 	%r5593, 0;
$L__BB0_707:
	.pragma "nounroll";
	mul.wide.u32 	%rd1411, %r5593, 4;
	mov.u64 	%rd1412, __cudart_i2opi_f;
	add.s64 	%rd1413, %rd1412, %rd1411;
	ld.global.nc.u32 	%r4344, [%rd1413];
	mad.wide.u32 	%rd1414, %r4344, %r1636, %rd1836;
	shr.u64 	%rd1836, %rd1414, 32;
	add.s64 	%rd1415, %rd6, %rd1411;
	st.local.u32 	[%rd1415], %rd1414;
	add.s32 	%r5593, %r5593, 1;
	setp.ne.s32 	%p800, %r5593, 6;
	@%p800 bra 	$L__BB0_707;
	setp.eq.s32 	%p801, %r1637, 0;
	st.local.u32 	[%rd6+24], %rd1836;
	ld.local.u32 	%r5594, [%rd327+24];
	ld.local.u32 	%r5595, [%rd327+20];
	@%p801 bra 	$L__BB0_710;
	shl.b32 	%r4345, %r5594, %r1637;
	shr.u32 	%r4346, %r5595, %r1638;
	add.s32 	%r5594, %r4346, %r4345;
	shl.b32 	%r4347, %r5595, %r1637;
	ld.local.u32 	%r4348, [%rd327+16];
	shr.u32 	%r4349, %r4348, %r1638;
	add.s32 	%r5595, %r4349, %r4347;
$L__BB0_710:
	setp.lt.s32 	%p802, %r1635, 0;
	shr.u32 	%r4350, %r5594, 30;
	shf.l.wrap.b32 	%r4351, %r5595, %r5594, 2;
	shl.b32 	%r4352, %r5595, 2;
	shr.u32 	%r4353, %r4351, 31;
	add.s32 	%r4354, %r4353, %r4350;
	neg.s32 	%r4355, %r4354;
	selp.b32 	%r5596, %r4355, %r4354, %p802;
	xor.b32  	%r4356, %r4351, %r1635;
	shr.s32 	%r4357, %r4351, 31;
	xor.b32  	%r4358, %r4357, %r4351;
	xor.b32  	%r4359, %r4357, %r4352;
	cvt.u64.u32 	%rd1416, %r4358;
	shl.b64 	%rd1417, %rd1416, 32;
	cvt.u64.u32 	%rd1418, %r4359;
	or.b64  	%rd1419, %rd1417, %rd1418;
	cvt.rn.f64.s64 	%fd1455, %rd1419;
	mul.f64 	%fd1456, %fd1455, 0d3BF921FB54442D19;
	cvt.rn.f32.f64 	%f2052, %fd1456;
	neg.f32 	%f2053, %f2052;
	setp.lt.s32 	%p803, %r4356, 0;
	selp.f32 	%f2682, %f2053, %f2052, %p803;
$L__BB0_711:
	setp.eq.f32 	%p804, %f347, 0f7F800000;
	setp.ltu.f32 	%p805, %f347, 0f47CE4780;
	mul.rn.f32 	%f2054, %f2682, %f2682;
	and.b32  	%r4360, %r5596, 1;
	setp.eq.b32 	%p806, %r4360, 1;
	selp.f32 	%f2055, 0f3F800000, %f2682, %p806;
	fma.rn.f32 	%f2056, %f2054, %f2055, 0f00000000;
	fma.rn.f32 	%f2057, %f2054, 0f37CBAC00, 0fBAB607ED;
	selp.f32 	%f2058, %f2057, 0fB94D4153, %p806;
	selp.f32 	%f2059, 0f3D2AAABB, 0f3C0885E4, %p806;
	fma.rn.f32 	%f2060, %f2058, %f2054, %f2059;
	selp.f32 	%f2061, 0fBEFFFFFF, 0fBE2AAAA8, %p806;
	fma.rn.f32 	%f2062, %f2060, %f2054, %f2061;
	fma.rn.f32 	%f2063, %f2062, %f2056, %f2055;
	and.b32  	%r4361, %r5596, 2;
	setp.eq.s32 	%p807, %r4361, 0;
	mov.f32 	%f2064, 0f00000000;
	sub.f32 	%f2065, %f2064, %f2063;
	selp.f32 	%f2066, %f2063, %f2065, %p807;
	cvt.f64.f32 	%fd1457, %f2066;
	mul.f64 	%fd1458, %fd321, 0d401921FB54442D18;
	mul.f64 	%fd1459, %fd1458, %fd1457;
	fma.rn.f64 	%fd323, %fd1459, 0d4024000000000000, %fd322;
	ld.local.f64 	%fd324, [%rd7+24];
	mul.f64 	%fd1460, %fd1998, %fd324;
	fma.rn.f64 	%fd325, %fd1998, %fd324, %fd1460;
	or.pred  	%p808, %p805, %p804;
	selp.b32 	%r5600, %r1639, 0, %p805;
	selp.f32 	%f2683, %f348, %f349, %p805;
	@%p808 bra 	$L__BB0_717;
	mov.b64 	%rd1837, 0;
	mov.b32 	%r5597, 0;
$L__BB0_713:
	.pragma "nounroll";
	mul.wide.u32 	%rd1421, %r5597, 4;
	mov.u64 	%rd1422, __cudart_i2opi_f;
	add.s64 	%rd1423, %rd1422, %rd1421;
	ld.global.nc.u32 	%r4363, [%rd1423];
	mad.wide.u32 	%rd1424, %r4363, %r1641, %rd1837;
	shr.u64 	%rd1837, %rd1424, 32;
	add.s64 	%rd1425, %rd6, %rd1421;
	st.local.u32 	[%rd1425], %rd1424;
	add.s32 	%r5597, %r5597, 1;
	setp.ne.s32 	%p809, %r5597, 6;
	@%p809 bra 	$L__BB0_713;
	setp.eq.s32 	%p810, %r1642, 0;
	st.local.u32 	[%rd6+24], %rd1837;
	ld.local.u32 	%r5598, [%rd328+24];
	ld.local.u32 	%r5599, [%rd328+20];
	@%p810 bra 	$L__BB0_716;
	shl.b32 	%r4364, %r5598, %r1642;
	shr.u32 	%r4365, %r5599, %r1643;
	add.s32 	%r5598, %r4365, %r4364;
	shl.b32 	%r4366, %r5599, %r1642;
	ld.local.u32 	%r4367, [%rd328+16];
	shr.u32 	%r4368, %r4367, %r1643;
	add.s32 	%r5599, %r4368, %r4366;
$L__BB0_716:
	setp.lt.s32 	%p811, %r1640, 0;
	shr.u32 	%r4369, %r5598, 30;
	shf.l.wrap.b32 	%r4370, %r5599, %r5598, 2;
	shl.b32 	%r4371, %r5599, 2;
	shr.u32 	%r4372, %r4370, 31;
	add.s32 	%r4373, %r4372, %r4369;
	neg.s32 	%r4374, %r4373;
	selp.b32 	%r5600, %r4374, %r4373, %p811;
	xor.b32  	%r4375, %r4370, %r1640;
	shr.s32 	%r4376, %r4370, 31;
	xor.b32  	%r4377, %r4376, %r4370;
	xor.b32  	%r4378, %r4376, %r4371;
	cvt.u64.u32 	%rd1426, %r4377;
	shl.b64 	%rd1427, %rd1426, 32;
	cvt.u64.u32 	%rd1428, %r4378;
	or.b64  	%rd1429, %rd1427, %rd1428;
	cvt.rn.f64.s64 	%fd1461, %rd1429;
	mul.f64 	%fd1462, %fd1461, 0d3BF921FB54442D19;
	cvt.rn.f32.f64 	%f2067, %fd1462;
	neg.f32 	%f2068, %f2067;
	setp.lt.s32 	%p812, %r4375, 0;
	selp.f32 	%f2683, %f2068, %f2067, %p812;
$L__BB0_717:
	setp.eq.f32 	%p813, %f350, 0f7F800000;
	setp.ltu.f32 	%p814, %f350, 0f47CE4780;
	mul.rn.f32 	%f2069, %f2683, %f2683;
	and.b32  	%r4379, %r5600, 1;
	setp.eq.b32 	%p815, %r4379, 1;
	selp.f32 	%f2070, 0f3F800000, %f2683, %p815;
	fma.rn.f32 	%f2071, %f2069, %f2070, 0f00000000;
	fma.rn.f32 	%f2072, %f2069, 0f37CBAC00, 0fBAB607ED;
	selp.f32 	%f2073, %f2072, 0fB94D4153, %p815;
	selp.f32 	%f2074, 0f3D2AAABB, 0f3C0885E4, %p815;
	fma.rn.f32 	%f2075, %f2073, %f2069, %f2074;
	selp.f32 	%f2076, 0fBEFFFFFF, 0fBE2AAAA8, %p815;
	fma.rn.f32 	%f2077, %f2075, %f2069, %f2076;
	fma.rn.f32 	%f2078, %f2077, %f2071, %f2070;
	and.b32  	%r4380, %r5600, 2;
	setp.eq.s32 	%p816, %r4380, 0;
	mov.f32 	%f2079, 0f00000000;
	sub.f32 	%f2080, %f2079, %f2078;
	selp.f32 	%f2081, %f2078, %f2080, %p816;
	cvt.f64.f32 	%fd1463, %f2081;
	mul.f64 	%fd1464, %fd324, 0d401921FB54442D18;
	mul.f64 	%fd1465, %fd1464, %fd1463;
	fma.rn.f64 	%fd1466, %fd1465, 0d4024000000000000, %fd325;
	add.f64 	%fd1467, %fd323, 0d0000000000000000;
	add.f64 	%fd326, %fd1467, %fd1466;
	ld.local.f64 	%fd327, [%rd7+40];
	mul.f64 	%fd1468, %fd1997, %fd327;
	fma.rn.f64 	%fd328, %fd1997, %fd327, %fd1468;
	or.pred  	%p817, %p814, %p813;
	selp.b32 	%r5604, %r1644, 0, %p814;
	selp.f32 	%f2684, %f351, %f352, %p814;
	@%p817 bra 	$L__BB0_723;
	mov.b64 	%rd1838, 0;
	mov.b32 	%r5601, 0;
$L__BB0_719:
	.pragma "nounroll";
	mul.wide.u32 	%rd1431, %r5601, 4;
	mov.u64 	%rd1432, __cudart_i2opi_f;
	add.s64 	%rd1433, %rd1432, %rd1431;
	ld.global.nc.u32 	%r4382, [%rd1433];
	mad.wide.u32 	%rd1434, %r4382, %r1646, %rd1838;
	shr.u64 	%rd1838, %rd1434, 32;
	add.s64 	%rd1435, %rd6, %rd1431;
	st.local.u32 	[%rd1435], %rd1434;
	add.s32 	%r5601, %r5601, 1;
	setp.ne.s32 	%p818, %r5601, 6;
	@%p818 bra 	$L__BB0_719;
	setp.eq.s32 	%p819, %r1647, 0;
	st.local.u32 	[%rd6+24], %rd1838;
	ld.local.u32 	%r5602, [%rd329+24];
	ld.local.u32 	%r5603, [%rd329+20];
	@%p819 bra 	$L__BB0_722;
	shl.b32 	%r4383, %r5602, %r1647;
	shr.u32 	%r4384, %r5603, %r1648;
	add.s32 	%r5602, %r4384, %r4383;
	shl.b32 	%r4385, %r5603, %r1647;
	ld.local.u32 	%r4386, [%rd329+16];
	shr.u32 	%r4387, %r4386, %r1648;
	add.s32 	%r5603, %r4387, %r4385;
$L__BB0_722:
	setp.lt.s32 	%p820, %r1645, 0;
	shr.u32 	%r4388, %r5602, 30;
	shf.l.wrap.b32 	%r4389, %r5603, %r5602, 2;
	shl.b32 	%r4390, %r5603, 2;
	shr.u32 	%r4391, %r4389, 31;
	add.s32 	%r4392, %r4391, %r4388;
	neg.s32 	%r4393, %r4392;
	selp.b32 	%r5604, %r4393, %r4392, %p820;
	xor.b32  	%r4394, %r4389, %r1645;
	shr.s32 	%r4395, %r4389, 31;
	xor.b32  	%r4396, %r4395, %r4389;
	xor.b32  	%r4397, %r4395, %r4390;
	cvt.u64.u32 	%rd1436, %r4396;
	shl.b64 	%rd1437, %rd1436, 32;
	cvt.u64.u32 	%rd1438, %r4397;
	or.b64  	%rd1439, %rd1437, %rd1438;
	cvt.rn.f64.s64 	%fd1469, %rd1439;
	mul.f64 	%fd1470, %fd1469, 0d3BF921FB54442D19;
	cvt.rn.f32.f64 	%f2082, %fd1470;
	neg.f32 	%f2083, %f2082;
	setp.lt.s32 	%p821, %r4394, 0;
	selp.f32 	%f2684, %f2083, %f2082, %p821;
$L__BB0_723:
	setp.eq.f32 	%p822, %f353, 0f7F800000;
	setp.ltu.f32 	%p823, %f353, 0f47CE4780;
	mul.rn.f32 	%f2084, %f2684, %f2684;
	and.b32  	%r4398, %r5604, 1;
	setp.eq.b32 	%p824, %r4398, 1;
	selp.f32 	%f2085, 0f3F800000, %f2684, %p824;
	fma.rn.f32 	%f2086, %f2084, %f2085, 0f00000000;
	fma.rn.f32 	%f2087, %f2084, 0f37CBAC00, 0fBAB607ED;
	selp.f32 	%f2088, %f2087, 0fB94D4153, %p824;
	selp.f32 	%f2089, 0f3D2AAABB, 0f3C0885E4, %p824;
	fma.rn.f32 	%f2090, %f2088, %f2084, %f2089;
	selp.f32 	%f2091, 0fBEFFFFFF, 0fBE2AAAA8, %p824;
	fma.rn.f32 	%f2092, %f2090, %f2084, %f2091;
	fma.rn.f32 	%f2093, %f2092, %f2086, %f2085;
	and.b32  	%r4399, %r5604, 2;
	setp.eq.s32 	%p825, %r4399, 0;
	mov.f32 	%f2094, 0f00000000;
	sub.f32 	%f2095, %f2094, %f2093;
	selp.f32 	%f2096, %f2093, %f2095, %p825;
	cvt.f64.f32 	%fd1471, %f2096;
	mul.f64 	%fd1472, %fd327, 0d401921FB54442D18;
	mul.f64 	%fd1473, %fd1472, %fd1471;
	fma.rn.f64 	%fd1474, %fd1473, 0d4024000000000000, %fd328;
	add.f64 	%fd329, %fd326, %fd1474;
	ld.local.f64 	%fd330, [%rd7+56];
	mul.f64 	%fd1475, %fd1996, %fd330;
	fma.rn.f64 	%fd331, %fd1996, %fd330, %fd1475;
	or.pred  	%p826, %p823, %p822;
	selp.b32 	%r5608, %r1649, 0, %p823;
	selp.f32 	%f2685, %f354, %f355, %p823;
	@%p826 bra 	$L__BB0_729;
	mov.b64 	%rd1839, 0;
	mov.b32 	%r5605, 0;
$L__BB0_725:
	.pragma "nounroll";
	mul.wide.u32 	%rd1441, %r5605, 4;
	mov.u64 	%rd1442, __cudart_i2opi_f;
	add.s64 	%rd1443, %rd1442, %rd1441;
	ld.global.nc.u32 	%r4401, [%rd1443];
	mad.wide.u32 	%rd1444, %r4401, %r1651, %rd1839;
	shr.u64 	%rd1839, %rd1444, 32;
	add.s64 	%rd1445, %rd6, %rd1441;
	st.local.u32 	[%rd1445], %rd1444;
	add.s32 	%r5605, %r5605, 1;
	setp.ne.s32 	%p827, %r5605, 6;
	@%p827 bra 	$L__BB0_725;
	setp.eq.s32 	%p828, %r1652, 0;
	st.local.u32 	[%rd6+24], %rd1839;
	ld.local.u32 	%r5606, [%rd330+24];
	ld.local.u32 	%r5607, [%rd330+20];
	@%p828 bra 	$L__BB0_728;
	shl.b32 	%r4402, %r5606, %r1652;
	shr.u32 	%r4403, %r5607, %r1653;
	add.s32 	%r5606, %r4403, %r4402;
	shl.b32 	%r4404, %r5607, %r1652;
	ld.local.u32 	%r4405, [%rd330+16];
	shr.u32 	%r4406, %r4405, %r1653;
	add.s32 	%r5607, %r4406, %r4404;
$L__BB0_728:
	setp.lt.s32 	%p829, %r1650, 0;
	shr.u32 	%r4407, %r5606, 30;
	shf.l.wrap.b32 	%r4408, %r5607, %r5606, 2;
	shl.b32 	%r4409, %r5607, 2;
	shr.u32 	%r4410, %r4408, 31;
	add.s32 	%r4411, %r4410, %r4407;
	neg.s32 	%r4412, %r4411;
	selp.b32 	%r5608, %r4412, %r4411, %p829;
	xor.b32  	%r4413, %r4408, %r1650;
	shr.s32 	%r4414, %r4408, 31;
	xor.b32  	%r4415, %r4414, %r4408;
	xor.b32  	%r4416, %r4414, %r4409;
	cvt.u64.u32 	%rd1446, %r4415;
	shl.b64 	%rd1447, %rd1446, 32;
	cvt.u64.u32 	%rd1448, %r4416;
	or.b64  	%rd1449, %rd1447, %rd1448;
	cvt.rn.f64.s64 	%fd1476, %rd1449;
	mul.f64 	%fd1477, %fd1476, 0d3BF921FB54442D19;
	cvt.rn.f32.f64 	%f2097, %fd1477;
	neg.f32 	%f2098, %f2097;
	setp.lt.s32 	%p830, %r4413, 0;
	selp.f32 	%f2685, %f2098, %f2097, %p830;
$L__BB0_729:
	setp.eq.f32 	%p831, %f356, 0f7F800000;
	setp.ltu.f32 	%p832, %f356, 0f47CE4780;
	mul.rn.f32 	%f2099, %f2685, %f2685;
	and.b32  	%r4417, %r5608, 1;
	setp.eq.b32 	%p833, %r4417, 1;
	selp.f32 	%f2100, 0f3F800000, %f2685, %p833;
	fma.rn.f32 	%f2101, %f2099, %f2100, 0f00000000;
	fma.rn.f32 	%f2102, %f2099, 0f37CBAC00, 0fBAB607ED;
	selp.f32 	%f2103, %f2102, 0fB94D4153, %p833;
	selp.f32 	%f2104, 0f3D2AAABB, 0f3C0885E4, %p833;
	fma.rn.f32 	%f2105, %f2103, %f2099, %f2104;
	selp.f32 	%f2106, 0fBEFFFFFF, 0fBE2AAAA8, %p833;
	fma.rn.f32 	%f2107, %f2105, %f2099, %f2106;
	fma.rn.f32 	%f2108, %f2107, %f2101, %f2100;
	and.b32  	%r4418, %r5608, 2;
	setp.eq.s32 	%p834, %r4418, 0;
	mov.f32 	%f2109, 0f00000000;
	sub.f32 	%f2110, %f2109, %f2108;
	selp.f32 	%f2111, %f2108, %f2110, %p834;
	cvt.f64.f32 	%fd1478, %f2111;
	mul.f64 	%fd1479, %fd330, 0d401921FB54442D18;
	mul.f64 	%fd1480, %fd1479, %fd1478;
	fma.rn.f64 	%fd1481, %fd1480, 0d4024000000000000, %fd331;
	add.f64 	%fd332, %fd329, %fd1481;
	ld.local.f64 	%fd333, [%rd7+72];
	mul.f64 	%fd1482, %fd1995, %fd333;
	fma.rn.f64 	%fd334, %fd1995, %fd333, %fd1482;
	or.pred  	%p835, %p832, %p831;
	selp.b32 	%r5612, %r1654, 0, %p832;
	selp.f32 	%f2686, %f357, %f358, %p832;
	@%p835 bra 	$L__BB0_735;
	mov.b64 	%rd1840, 0;
	mov.b32 	%r5609, 0;
$L__BB0_731:
	.pragma "nounroll";
	mul.wide.u32 	%rd1451, %r5609, 4;
	mov.u64 	%rd1452, __cudart_i2opi_f;
	add.s64 	%rd1453, %rd1452, %rd1451;
	ld.global.nc.u32 	%r4420, [%rd1453];
	mad.wide.u32 	%rd1454, %r4420, %r1656, %rd1840;
	shr.u64 	%rd1840, %rd1454, 32;
	add.s64 	%rd1455, %rd6, %rd1451;
	st.local.u32 	[%rd1455], %rd1454;
	add.s32 	%r5609, %r5609, 1;
	setp.ne.s32 	%p836, %r5609, 6;
	@%p836 bra 	$L__BB0_731;
	setp.eq.s32 	%p837, %r1657, 0;
	st.local.u32 	[%rd6+24], %rd1840;
	ld.local.u32 	%r5610, [%rd331+24];
	ld.local.u32 	%r5611, [%rd331+20];
	@%p837 bra 	$L__BB0_734;
	shl.b32 	%r4421, %r5610, %r1657;
	shr.u32 	%r4422, %r5611, %r1658;
	add.s32 	%r5610, %r4422, %r4421;
	shl.b32 	%r4423, %r5611, %r1657;
	ld.local.u32 	%r4424, [%rd331+16];
	shr.u32 	%r4425, %r4424, %r1658;
	add.s32 	%r5611, %r4425, %r4423;
$L__BB0_734:
	setp.lt.s32 	%p838, %r1655, 0;
	shr.u32 	%r4426, %r5610, 30;
	shf.l.wrap.b32 	%r4427, %r5611, %r5610, 2;
	shl.b32 	%r4428, %r5611, 2;
	shr.u32 	%r4429, %r4427, 31;
	add.s32 	%r4430, %r4429, %r4426;
	neg.s32 	%r4431, %r4430;
	selp.b32 	%r5612, %r4431, %r4430, %p838;
	xor.b32  	%r4432, %r4427, %r1655;
	shr.s32 	%r4433, %r4427, 31;
	xor.b32  	%r4434, %r4433, %r4427;
	xor.b32  	%r4435, %r4433, %r4428;
	cvt.u64.u32 	%rd1456, %r4434;
	shl.b64 	%rd1457, %rd1456, 32;
	cvt.u64.u32 	%rd1458, %r4435;
	or.b64  	%rd1459, %rd1457, %rd1458;
	cvt.rn.f64.s64 	%fd1483, %rd1459;
	mul.f64 	%fd1484, %fd1483, 0d3BF921FB54442D19;
	cvt.rn.f32.f64 	%f2112, %fd1484;
	neg.f32 	%f2113, %f2112;
	setp.lt.s32 	%p839, %r4432, 0;
	selp.f32 	%f2686, %f2113, %f2112, %p839;
$L__BB0_735:
	setp.eq.f32 	%p840, %f359, 0f7F800000;
	setp.ltu.f32 	%p841, %f359, 0f47CE4780;
	mul.rn.f32 	%f2114, %f2686, %f2686;
	and.b32  	%r4436, %r5612, 1;
	setp.eq.b32 	%p842, %r4436, 1;
	selp.f32 	%f2115, 0f3F800000, %f2686, %p842;
	fma.rn.f32 	%f2116, %f2114, %f2115, 0f00000000;
	fma.rn.f32 	%f2117, %f2114, 0f37CBAC00, 0fBAB607ED;
	selp.f32 	%f2118, %f2117, 0fB94D4153, %p842;
	selp.f32 	%f2119, 0f3D2AAABB, 0f3C0885E4, %p842;
	fma.rn.f32 	%f2120, %f2118, %f2114, %f2119;
	selp.f32 	%f2121, 0fBEFFFFFF, 0fBE2AAAA8, %p842;
	fma.rn.f32 	%f2122, %f2120, %f2114, %f2121;
	fma.rn.f32 	%f2123, %f2122, %f2116, %f2115;
	and.b32  	%r4437, %r5612, 2;
	setp.eq.s32 	%p843, %r4437, 0;
	mov.f32 	%f2124, 0f00000000;
	sub.f32 	%f2125, %f2124, %f2123;
	selp.f32 	%f2126, %f2123, %f2125, %p843;
	cvt.f64.f32 	%fd1485, %f2126;
	mul.f64 	%fd1486, %fd333, 0d401921FB54442D18;
	mul.f64 	%fd1487, %fd1486, %fd1485;
	fma.rn.f64 	%fd1488, %fd1487, 0d4024000000000000, %fd334;
	add.f64 	%fd335, %fd332, %fd1488;
	ld.local.f64 	%fd336, [%rd7+88];
	mul.f64 	%fd1489, %fd1994, %fd336;
	fma.rn.f64 	%fd337, %fd1994, %fd336, %fd1489;
	or.pred  	%p844, %p841, %p840;
	selp.b32 	%r5616, %r1659, 0, %p841;
	selp.f32 	%f2687, %f360, %f361, %p841;
	@%p844 bra 	$L__BB0_741;
	mov.b64 	%rd1841, 0;
	mov.b32 	%r5613, 0;
$L__BB0_737:
	.pragma "nounroll";
	mul.wide.u32 	%rd1461, %r5613, 4;
	mov.u64 	%rd1462, __cudart_i2opi_f;
	add.s64 	%rd1463, %rd1462, %rd1461;
	ld.global.nc.u32 	%r4439, [%rd1463];
	mad.wide.u32 	%rd1464, %r4439, %r1661, %rd1841;
	shr.u64 	%rd1841, %rd1464, 32;
	add.s64 	%rd1465, %rd6, %rd1461;
	st.local.u32 	[%rd1465], %rd1464;
	add.s32 	%r5613, %r5613, 1;
	setp.ne.s32 	%p845, %r5613, 6;
	@%p845 bra 	$L__BB0_737;
	setp.eq.s32 	%p846, %r1662, 0;
	st.local.u32 	[%rd6+24], %rd1841;
	ld.local.u32 	%r5614, [%rd332+24];
	ld.local.u32 	%r5615, [%rd332+20];
	@%p846 bra 	$L__BB0_740;
	shl.b32 	%r4440, %r5614, %r1662;
	shr.u32 	%r4441, %r5615, %r1663;
	add.s32 	%r5614, %r4441, %r4440;
	shl.b32 	%r4442, %r5615, %r1662;
	ld.local.u32 	%r4443, [%rd332+16];
	shr.u32 	%r4444, %r4443, %r1663;
	add.s32 	%r5615, %r4444, %r4442;
$L__BB0_740:
	setp.lt.s32 	%p847, %r1660, 0;
	shr.u32 	%r4445, %r5614, 30;
	shf.l.wrap.b32 	%r4446, %r5615, %r5614, 2;
	shl.b32 	%r4447, %r5615, 2;
	shr.u32 	%r4448, %r4446, 31;
	add.s32 	%r4449, %r4448, %r4445;
	neg.s32 	%r4450, %r4449;
	selp.b32 	%r5616, %r4450, %r4449, %p847;
	xor.b32  	%r4451, %r4446, %r1660;
	shr.s32 	%r4452, %r4446, 31;
	xor.b32  	%r4453, %r4452, %r4446;
	xor.b32  	%r4454, %r4452, %r4447;
	cvt.u64.u32 	%rd1466, %r4453;
	shl.b64 	%rd1467, %rd1466, 32;
	cvt.u64.u32 	%rd1468, %r4454;
	or.b64  	%rd1469, %rd1467, %rd1468;
	cvt.rn.f64.s64 	%fd1490, %rd1469;
	mul.f64 	%fd1491, %fd1490, 0d3BF921FB54442D19;
	cvt.rn.f32.f64 	%f2127, %fd1491;
	neg.f32 	%f2128, %f2127;
	setp.lt.s32 	%p848, %r4451, 0;
	selp.f32 	%f2687, %f2128, %f2127, %p848;
$L__BB0_741:
	setp.eq.f32 	%p849, %f362, 0f7F800000;
	setp.ltu.f32 	%p850, %f362, 0f47CE4780;
	mul.rn.f32 	%f2129, %f2687, %f2687;
	and.b32  	%r4455, %r5616, 1;
	setp.eq.b32 	%p851, %r4455, 1;
	selp.f32 	%f2130, 0f3F800000, %f2687, %p851;
	fma.rn.f32 	%f2131, %f2129, %f2130, 0f00000000;
	fma.rn.f32 	%f2132, %f2129, 0f37CBAC00, 0fBAB607ED;
	selp.f32 	%f2133, %f2132, 0fB94D4153, %p851;
	selp.f32 	%f2134, 0f3D2AAABB, 0f3C0885E4, %p851;
	fma.rn.f32 	%f2135, %f2133, %f2129, %f2134;
	selp.f32 	%f2136, 0fBEFFFFFF, 0fBE2AAAA8, %p851;
	fma.rn.f32 	%f2137, %f2135, %f2129, %f2136;
	fma.rn.f32 	%f2138, %f2137, %f2131, %f2130;
	and.b32  	%r4456, %r5616, 2;
	setp.eq.s32 	%p852, %r4456, 0;
	mov.f32 	%f2139, 0f00000000;
	sub.f32 	%f2140, %f2139, %f2138;
	selp.f32 	%f2141, %f2138, %f2140, %p852;
	cvt.f64.f32 	%fd1492, %f2141;
	mul.f64 	%fd1493, %fd336, 0d401921FB54442D18;
	mul.f64 	%fd1494, %fd1493, %fd1492;
	fma.rn.f64 	%fd1495, %fd1494, 0d4024000000000000, %fd337;
	add.f64 	%fd338, %fd335, %fd1495;
	ld.local.f64 	%fd339, [%rd7+104];
	mul.f64 	%fd1496, %fd1993, %fd339;
	fma.rn.f64 	%fd340, %fd1993, %fd339, %fd1496;
	or.pred  	%p853, %p850, %p849;
	selp.b32 	%r5620, %r1664, 0, %p850;
	selp.f32 	%f2688, %f363, %f364, %p850;
	@%p853 bra 	$L__BB0_747;
	mov.b64 	%rd1842, 0;
	mov.b32 	%r5617, 0;
$L__BB0_743:
	.pragma "nounroll";
	mul.wide.u32 	%rd1471, %r5617, 4;
	mov.u64 	%rd1472, __cudart_i2opi_f;
	add.s64 	%rd1473, %rd1472, %rd1471;
	ld.global.nc.u32 	%r4458, [%rd1473];
	mad.wide.u32 	%rd1474, %r4458, %r1666, %rd1842;
	shr.u64 	%rd1842, %rd1474, 32;
	add.s64 	%rd1475, %rd6, %rd1471;
	st.local.u32 	[%rd1475], %rd1474;
	add.s32 	%r5617, %r5617, 1;
	setp.ne.s32 	%p854, %r5617, 6;
	@%p854 bra 	$L__BB0_743;
	setp.eq.s32 	%p855, %r1667, 0;
	st.local.u32 	[%rd6+24], %rd1842;
	ld.local.u32 	%r5618, [%rd333+24];
	ld.local.u32 	%r5619, [%rd333+20];
	@%p855 bra 	$L__BB0_746;
	shl.b32 	%r4459, %r5618, %r1667;
	shr.u32 	%r4460, %r5619, %r1668;
	add.s32 	%r5618, %r4460, %r4459;
	shl.b32 	%r4461, %r5619, %r1667;
	ld.local.u32 	%r4462, [%rd333+16];
	shr.u32 	%r4463, %r4462, %r1668;
	add.s32 	%r5619, %r4463, %r4461;
$L__BB0_746:
	setp.lt.s32 	%p856, %r1665, 0;
	shr.u32 	%r4464, %r5618, 30;
	shf.l.wrap.b32 	%r4465, %r5619, %r5618, 2;
	shl.b32 	%r4466, %r5619, 2;
	shr.u32 	%r4467, %r4465, 31;
	add.s32 	%r4468, %r4467, %r4464;
	neg.s32 	%r4469, %r4468;
	selp.b32 	%r5620, %r4469, %r4468, %p856;
	xor.b32  	%r4470, %r4465, %r1665;
	shr.s32 	%r4471, %r4465, 31;
	xor.b32  	%r4472, %r4471, %r4465;
	xor.b32  	%r4473, %r4471, %r4466;
	cvt.u64.u32 	%rd1476, %r4472;
	shl.b64 	%rd1477, %rd1476, 32;
	cvt.u64.u32 	%rd1478, %r4473;
	or.b64  	%rd1479, %rd1477, %rd1478;
	cvt.rn.f64.s64 	%fd1497, %rd1479;
	mul.f64 	%fd1498, %fd1497, 0d3BF921FB54442D19;
	cvt.rn.f32.f64 	%f2142, %fd1498;
	neg.f32 	%f2143, %f2142;
	setp.lt.s32 	%p857, %r4470, 0;
	selp.f32 	%f2688, %f2143, %f2142, %p857;
$L__BB0_747:
	setp.eq.f32 	%p858, %f365, 0f7F800000;
	setp.ltu.f32 	%p859, %f365, 0f47CE4780;
	mul.rn.f32 	%f2144, %f2688, %f2688;
	and.b32  	%r4474, %r5620, 1;
	setp.eq.b32 	%p860, %r4474, 1;
	selp.f32 	%f2145, 0f3F800000, %f2688, %p860;
	fma.rn.f32 	%f2146, %f2144, %f2145, 0f00000000;
	fma.rn.f32 	%f2147, %f2144, 0f37CBAC00, 0fBAB607ED;
	selp.f32 	%f2148, %f2147, 0fB94D4153, %p860;
	selp.f32 	%f2149, 0f3D2AAABB, 0f3C0885E4, %p860;
	fma.rn.f32 	%f2150, %f2148, %f2144, %f2149;
	selp.f32 	%f2151, 0fBEFFFFFF, 0fBE2AAAA8, %p860;
	fma.rn.f32 	%f2152, %f2150, %f2144, %f2151;
	fma.rn.f32 	%f2153, %f2152, %f2146, %f2145;
	and.b32  	%r4475, %r5620, 2;
	setp.eq.s32 	%p861, %r4475, 0;
	mov.f32 	%f2154, 0f00000000;
	sub.f32 	%f2155, %f2154, %f2153;
	selp.f32 	%f2156, %f2153, %f2155, %p861;
	cvt.f64.f32 	%fd1499, %f2156;
	mul.f64 	%fd1500, %fd339, 0d401921FB54442D18;
	mul.f64 	%fd1501, %fd1500, %fd1499;
	fma.rn.f64 	%fd1502, %fd1501, 0d4024000000000000, %fd340;
	add.f64 	%fd341, %fd338, %fd1502;
	ld.local.f64 	%fd342, [%rd7+120];
	mul.f64 	%fd1503, %fd1992, %fd342;
	fma.rn.f64 	%fd343, %fd1992, %fd342, %fd1503;
	or.pred  	%p862, %p859, %p858;
	selp.b32 	%r5624, %r1669, 0, %p859;
	selp.f32 	%f2689, %f366, %f367, %p859;
	@%p862 bra 	$L__BB0_753;
	mov.b64 	%rd1843, 0;
	mov.b32 	%r5621, 0;
$L__BB0_749:
	.pragma "nounroll";
	mul.wide.u32 	%rd1481, %r5621, 4;
	mov.u64 	%rd1482, __cudart_i2opi_f;
	add.s64 	%rd1483, %rd1482, %rd1481;
	ld.global.nc.u32 	%r4477, [%rd1483];
	mad.wide.u32 	%rd1484, %r4477, %r1671, %rd1843;
	shr.u64 	%rd1843, %rd1484, 32;
	add.s64 	%rd1485, %rd6, %rd1481;
	st.local.u32 	[%rd1485], %rd1484;
	add.s32 	%r5621, %r5621, 1;
	setp.ne.s32 	%p863, %r5621, 6;
	@%p863 bra 	$L__BB0_749;
	setp.eq.s32 	%p864, %r1672, 0;
	st.local.u32 	[%rd6+24], %rd1843;
	ld.local.u32 	%r5622, [%rd334+24];
	ld.local.u32 	%r5623, [%rd334+20];
	@%p864 bra 	$L__BB0_752;
	shl.b32 	%r4478, %r5622, %r1672;
	shr.u32 	%r4479, %r5623, %r1673;
	add.s32 	%r5622, %r4479, %r4478;
	shl.b32 	%r4480, %r5623, %r1672;
	ld.local.u32 	%r4481, [%rd334+16];
	shr.u32 	%r4482, %r4481, %r1673;
	add.s32 	%r5623, %r4482, %r4480;
$L__BB0_752:
	setp.lt.s32 	%p865, %r1670, 0;
	shr.u32 	%r4483, %r5622, 30;
	shf.l.wrap.b32 	%r4484, %r5623, %r5622, 2;
	shl.b32 	%r4485, %r5623, 2;
	shr.u32 	%r4486, %r4484, 31;
	add.s32 	%r4487, %r4486, %r4483;
	neg.s32 	%r4488, %r4487;
	selp.b32 	%r5624, %r4488, %r4487, %p865;
	xor.b32  	%r4489, %r4484, %r1670;
	shr.s32 	%r4490, %r4484, 31;
	xor.b32  	%r4491, %r4490, %r4484;
	xor.b32  	%r4492, %r4490, %r4485;
	cvt.u64.u32 	%rd1486, %r4491;
	shl.b64 	%rd1487, %rd1486, 32;
	cvt.u64.u32 	%rd1488, %r4492;
	or.b64  	%rd1489, %rd1487, %rd1488;
	cvt.rn.f64.s64 	%fd1504, %rd1489;
	mul.f64 	%fd1505, %fd1504, 0d3BF921FB54442D19;
	cvt.rn.f32.f64 	%f2157, %fd1505;
	neg.f32 	%f2158, %f2157;
	setp.lt.s32 	%p866, %r4489, 0;
	selp.f32 	%f2689, %f2158, %f2157, %p866;
$L__BB0_753:
	setp.eq.f32 	%p867, %f368, 0f7F800000;
	setp.ltu.f32 	%p868, %f368, 0f47CE4780;
	mul.rn.f32 	%f2159, %f2689, %f2689;
	and.b32  	%r4493, %r5624, 1;
	setp.eq.b32 	%p869, %r4493, 1;
	selp.f32 	%f2160, 0f3F800000, %f2689, %p869;
	fma.rn.f32 	%f2161, %f2159, %f2160, 0f00000000;
	fma.rn.f32 	%f2162, %f2159, 0f37CBAC00, 0fBAB607ED;
	selp.f32 	%f2163, %f2162, 0fB94D4153, %p869;
	selp.f32 	%f2164, 0f3D2AAABB, 0f3C0885E4, %p869;
	fma.rn.f32 	%f2165, %f2163, %f2159, %f2164;
	selp.f32 	%f2166, 0fBEFFFFFF, 0fBE2AAAA8, %p869;
	fma.rn.f32 	%f2167, %f2165, %f2159, %f2166;
	fma.rn.f32 	%f2168, %f2167, %f2161, %f2160;
	and.b32  	%r4494, %r5624, 2;
	setp.eq.s32 	%p870, %r4494, 0;
	mov.f32 	%f2169, 0f00000000;
	sub.f32 	%f2170, %f2169, %f2168;
	selp.f32 	%f2171, %f2168, %f2170, %p870;
	cvt.f64.f32 	%fd1506, %f2171;
	mul.f64 	%fd1507, %fd342, 0d401921FB54442D18;
	mul.f64 	%fd1508, %fd1507, %fd1506;
	fma.rn.f64 	%fd1509, %fd1508, 0d4024000000000000, %fd343;
	add.f64 	%fd344, %fd341, %fd1509;
	ld.local.f64 	%fd345, [%rd7+136];
	mul.f64 	%fd1510, %fd1991, %fd345;
	fma.rn.f64 	%fd346, %fd1991, %fd345, %fd1510;
	or.pred  	%p871, %p868, %p867;
	selp.b32 	%r5628, %r1674, 0, %p868;
	selp.f32 	%f2690, %f369, %f370, %p868;
	@%p871 bra 	$L__BB0_759;
	mov.b64 	%rd1844, 0;
	mov.b32 	%r5625, 0;
$L__BB0_755:
	.pragma "nounroll";
	mul.wide.u32 	%rd1491, %r5625, 4;
	mov.u64 	%rd1492, __cudart_i2opi_f;
	add.s64 	%rd1493, %rd1492, %rd1491;
	ld.global.nc.u32 	%r4496, [%rd1493];
	mad.wide.u32 	%rd1494, %r4496, %r1676, %rd1844;
	shr.u64 	%rd1844, %rd1494, 32;
	add.s64 	%rd1495, %rd6, %rd1491;
	st.local.u32 	[%rd1495], %rd1494;
	add.s32 	%r5625, %r5625, 1;
	setp.ne.s32 	%p872, %r5625, 6;
	@%p872 bra 	$L__BB0_755;
	setp.eq.s32 	%p873, %r1677, 0;
	st.local.u32 	[%rd6+24], %rd1844;
	ld.local.u32 	%r5626, [%rd335+24];
	ld.local.u32 	%r5627, [%rd335+20];
	@%p873 bra 	$L__BB0_758;
	shl.b32 	%r4497, %r5626, %r1677;
	shr.u32 	%r4498, %r5627, %r1678;
	add.s32 	%r5626, %r4498, %r4497;
	shl.b32 	%r4499, %r5627, %r1677;
	ld.local.u32 	%r4500, [%rd335+16];
	shr.u32 	%r4501, %r4500, %r1678;
	add.s32 	%r5627, %r4501, %r4499;
$L__BB0_758:
	setp.lt.s32 	%p874, %r1675, 0;
	shr.u32 	%r4502, %r5626, 30;
	shf.l.wrap.b32 	%r4503, %r5627, %r5626, 2;
	shl.b32 	%r4504, %r5627, 2;
	shr.u32 	%r4505, %r4503, 31;
	add.s32 	%r4506, %r4505, %r4502;
	neg.s32 	%r4507, %r4506;
	selp.b32 	%r5628, %r4507, %r4506, %p874;
	xor.b32  	%r4508, %r4503, %r1675;
	shr.s32 	%r4509, %r4503, 31;
	xor.b32  	%r4510, %r4509, %r4503;
	xor.b32  	%r4511, %r4509, %r4504;
	cvt.u64.u32 	%rd1496, %r4510;
	shl.b64 	%rd1497, %rd1496, 32;
	cvt.u64.u32 	%rd1498, %r4511;
	or.b64  	%rd1499, %rd1497, %rd1498;
	cvt.rn.f64.s64 	%fd1511, %rd1499;
	mul.f64 	%fd1512, %fd1511, 0d3BF921FB54442D19;
	cvt.rn.f32.f64 	%f2172, %fd1512;
	neg.f32 	%f2173, %f2172;
	setp.lt.s32 	%p875, %r4508, 0;
	selp.f32 	%f2690, %f2173, %f2172, %p875;
$L__BB0_759:
	setp.eq.f32 	%p876, %f371, 0f7F800000;
	setp.ltu.f32 	%p877, %f371, 0f47CE4780;
	mul.rn.f32 	%f2174, %f2690, %f2690;
	and.b32  	%r4512, %r5628, 1;
	setp.eq.b32 	%p878, %r4512, 1;
	selp.f32 	%f2175, 0f3F800000, %f2690, %p878;
	fma.rn.f32 	%f2176, %f2174, %f2175, 0f00000000;
	fma.rn.f32 	%f2177, %f2174, 0f37CBAC00, 0fBAB607ED;
	selp.f32 	%f2178, %f2177, 0fB94D4153, %p878;
	selp.f32 	%f2179, 0f3D2AAABB, 0f3C0885E4, %p878;
	fma.rn.f32 	%f2180, %f2178, %f2174, %f2179;
	selp.f32 	%f2181, 0fBEFFFFFF, 0fBE2AAAA8, %p878;
	fma.rn.f32 	%f2182, %f2180, %f2174, %f2181;
	fma.rn.f32 	%f2183, %f2182, %f2176, %f2175;
	and.b32  	%r4513, %r5628, 2;
	setp.eq.s32 	%p879, %r4513, 0;
	mov.f32 	%f2184, 0f00000000;
	sub.f32 	%f2185, %f2184, %f2183;
	selp.f32 	%f2186, %f2183, %f2185, %p879;
	cvt.f64.f32 	%fd1513, %f2186;
	mul.f64 	%fd1514, %fd345, 0d401921FB54442D18;
	mul.f64 	%fd1515, %fd1514, %fd1513;
	fma.rn.f64 	%fd1516, %fd1515, 0d4024000000000000, %fd346;
	add.f64 	%fd347, %fd344, %fd1516;
	ld.local.f64 	%fd348, [%rd7+152];
	mul.f64 	%fd1517, %fd1990, %fd348;
	fma.rn.f64 	%fd349, %fd1990, %fd348, %fd1517;
	or.pred  	%p880, %p877, %p876;
	selp.b32 	%r5632, %r1679, 0, %p877;
	selp.f32 	%f2691, %f372, %f373, %p877;
	@%p880 bra 	$L__BB0_765;
	mov.b64 	%rd1845, 0;
	mov.b32 	%r5629, 0;
$L__BB0_761:
	.pragma "nounroll";
	mul.wide.u32 	%rd1501, %r5629, 4;
	mov.u64 	%rd1502, __cudart_i2opi_f;
	add.s64 	%rd1503, %rd1502, %rd1501;
	ld.global.nc.u32 	%r4515, [%rd1503];
	mad.wide.u32 	%rd1504, %r4515, %r1681, %rd1845;
	shr.u64 	%rd1845, %rd1504, 32;
	add.s64 	%rd1505, %rd6, %rd1501;
	st.local.u32 	[%rd1505], %rd1504;
	add.s32 	%r5629, %r5629, 1;
	setp.ne.s32 	%p881, %r5629, 6;
	@%p881 bra 	$L__BB0_761;
	setp.eq.s32 	%p882, %r1682, 0;
	st.local.u32 	[%rd6+24], %rd1845;
	ld.local.u32 	%r5630, [%rd336+24];
	ld.local.u32 	%r5631, [%rd336+20];
	@%p882 bra 	$L__BB0_764;
	shl.b32 	%r4516, %r5630, %r1682;
	shr.u32 	%r4517, %r5631, %r1683;
	add.s32 	%r5630, %r4517, %r4516;
	shl.b32 	%r4518, %r5631, %r1682;
	ld.local.u32 	%r4519, [%rd336+16];
	shr.u32 	%r4520, %r4519, %r1683;
	add.s32 	%r5631, %r4520, %r4518;
$L__BB0_764:
	setp.lt.s32 	%p883, %r1680, 0;
	shr.u32 	%r4521, %r5630, 30;
	shf.l.wrap.b32 	%r4522, %r5631, %r5630, 2;
	shl.b32 	%r4523, %r5631, 2;
	shr.u32 	%r4524, %r4522, 31;
	add.s32 	%r4525, %r4524, %r4521;
	neg.s32 	%r4526, %r4525;
	selp.b32 	%r5632, %r4526, %r4525, %p883;
	xor.b32  	%r4527, %r4522, %r1680;
	shr.s32 	%r4528, %r4522, 31;
	xor.b32  	%r4529, %r4528, %r4522;
	xor.b32  	%r4530, %r4528, %r4523;
	cvt.u64.u32 	%rd1506, %r4529;
	shl.b64 	%rd1507, %rd1506, 32;
	cvt.u64.u32 	%rd1508, %r4530;
	or.b64  	%rd1509, %rd1507, %rd1508;
	cvt.rn.f64.s64 	%fd1518, %rd1509;
	mul.f64 	%fd1519, %fd1518, 0d3BF921FB54442D19;
	cvt.rn.f32.f64 	%f2187, %fd1519;
	neg.f32 	%f2188, %f2187;
	setp.lt.s32 	%p884, %r4527, 0;
	selp.f32 	%f2691, %f2188, %f2187, %p884;
$L__BB0_765:
	mul.rn.f32 	%f2189, %f2691, %f2691;
	and.b32  	%r4531, %r5632, 1;
	setp.eq.b32 	%p885, %r4531, 1;
	selp.f32 	%f2190, 0f3F800000, %f2691, %p885;
	fma.rn.f32 	%f2191, %f2189, %f2190, 0f00000000;
	fma.rn.f32 	%f2192, %f2189, 0f37CBAC00, 0fBAB607ED;
	selp.f32 	%f2193, %f2192, 0fB94D4153, %p885;
	selp.f32 	%f2194, 0f3D2AAABB, 0f3C0885E4, %p885;
	fma.rn.f32 	%f2195, %f2193, %f2189, %f2194;
	selp.f32 	%f2196, 0fBEFFFFFF, 0fBE2AAAA8, %p885;
	fma.rn.f32 	%f2197, %f2195, %f2189, %f2196;
	fma.rn.f32 	%f2198, %f2197, %f2191, %f2190;
	and.b32  	%r4532, %r5632, 2;
	setp.eq.s32 	%p886, %r4532, 0;
	mov.f32 	%f2199, 0f00000000;
	sub.f32 	%f2200, %f2199, %f2198;
	selp.f32 	%f2201, %f2198, %f2200, %p886;
	cvt.f64.f32 	%fd1520, %f2201;
	mul.f64 	%fd1521, %fd348, 0d401921FB54442D18;
	mul.f64 	%fd1522, %fd1521, %fd1520;
	fma.rn.f64 	%fd1523, %fd1522, 0d4024000000000000, %fd349;
	add.f64 	%fd1524, %fd347, %fd1523;
	mul.wide.u32 	%rd1510, %r5592, 8;
	add.s64 	%rd1511, %rd20, %rd1510;
	st.local.f64 	[%rd1511], %fd1524;
	mov.b64 	%rd1512, 0;
	st.local.u64 	[%rd338], %rd1512;
	add.s32 	%r5592, %r5592, 1;
	setp.ne.s32 	%p887, %r5592, 10;
	@%p887 bra 	$L__BB0_705;
	sub.f64 	%fd350, %fd1999, %fd1955;
	ld.local.v2.f64 	{%fd1525, %fd1526}, [%rd20];
	sub.f64 	%fd351, %fd1525, %fd111;
	sub.f64 	%fd352, %fd1998, %fd1954;
	sub.f64 	%fd353, %fd1526, %fd112;
	sub.f64 	%fd354, %fd1997, %fd1945;
	ld.local.v2.f64 	{%fd1527, %fd1528}, [%rd20+16];
	sub.f64 	%fd355, %fd1527, %fd113;
	sub.f64 	%fd356, %fd1996, %fd1952;
	sub.f64 	%fd357, %fd1528, %fd114;
	sub.f64 	%fd358, %fd1995, %fd1951;
	ld.local.v2.f64 	{%fd1529, %fd1530}, [%rd20+32];
	sub.f64 	%fd359, %fd1529, %fd115;
	sub.f64 	%fd360, %fd1994, %fd1950;
	sub.f64 	%fd361, %fd1530, %fd116;
	sub.f64 	%fd362, %fd1993, %fd1949;
	ld.local.v2.f64 	{%fd1531, %fd1532}, [%rd20+48];
	sub.f64 	%fd363, %fd1531, %fd117;
	sub.f64 	%fd364, %fd1992, %fd1948;
	sub.f64 	%fd365, %fd1532, %fd118;
	sub.f64 	%fd366, %fd1991, %fd1947;
	ld.local.v2.f64 	{%fd1533, %fd1534}, [%rd20+64];
	sub.f64 	%fd367, %fd1533, %fd119;
	sub.f64 	%fd368, %fd1990, %fd1946;
	sub.f64 	%fd369, %fd1534, %fd120;
	fma.rn.f64 	%fd1535, %fd350, %fd351, 0d0000000000000000;
	fma.rn.f64 	%fd1536, %fd352, %fd353, %fd1535;
	fma.rn.f64 	%fd1537, %fd354, %fd355, %fd1536;
	fma.rn.f64 	%fd1538, %fd356, %fd357, %fd1537;
	fma.rn.f64 	%fd1539, %fd358, %fd359, %fd1538;
	fma.rn.f64 	%fd1540, %fd360, %fd361, %fd1539;
	fma.rn.f64 	%fd1541, %fd362, %fd363, %fd1540;
	fma.rn.f64 	%fd1542, %fd364, %fd365, %fd1541;
	fma.rn.f64 	%fd1543, %fd366, %fd367, %fd1542;
	fma.rn.f64 	%fd370, %fd368, %fd369, %fd1543;
	abs.f64 	%fd371, %fd370;
	setp.gtu.f64 	%p888, %fd371, 0d3E7AD7F29ABCAF48;
	@%p888 bra 	$L__BB0_769;
	setp.eq.f64 	%p889, %fd300, 0d3F1A36E2EB1C432D;
	selp.f64 	%fd1544, 0d3F30624DD2F1A9FC, 0d3FE0000000000000, %p889;
	fma.rn.f64 	%fd1999, %fd1544, %fd121, %fd1955;
	fma.rn.f64 	%fd1998, %fd1544, %fd122, %fd1954;
	fma.rn.f64 	%fd1997, %fd1544, %fd123, %fd1945;
	fma.rn.f64 	%fd1996, %fd1544, %fd124, %fd1952;
	fma.rn.f64 	%fd1995, %fd1544, %fd125, %fd1951;
	fma.rn.f64 	%fd1994, %fd1544, %fd126, %fd1950;
	fma.rn.f64 	%fd1993, %fd1544, %fd127, %fd1949;
	fma.rn.f64 	%fd1992, %fd1544, %fd128, %fd1948;
	fma.rn.f64 	%fd1991, %fd1544, %fd129, %fd1947;
	fma.rn.f64 	%fd1990, %fd1544, %fd130, %fd1946;
	setp.gt.s32 	%p890, %r5387, 9;
	@%p890 bra 	$L__BB0_857;
	add.s32 	%r5387, %r5387, 1;
$L__BB0_769:
	setp.lt.f64 	%p891, %fd371, 0d3DDB7CDFD9D7BDBB;
	@%p891 bra 	$L__BB0_774;
	rcp.rn.f64 	%fd392, %fd370;
	abs.f64 	%fd1545, %fd392;
	setp.geu.f64 	%p892, %fd1545, 0d3DDB7CDFD9D7BDBB;
	setp.ne.f64 	%p893, %fd371, 0d7FF0000000000000;
	and.pred  	%p894, %p892, %p893;
	@%p894 bra 	$L__BB0_772;
	mov.f64 	%fd1546, 0d0000000000000000;
	mov.f64 	%fd1547, 0d3FF0000000000000;
	st.local.v2.f64 	[%rd17], {%fd1547, %fd1546};
	st.local.v2.f64 	[%rd17+16], {%fd1546, %fd1546};
	st.local.v2.f64 	[%rd17+32], {%fd1546, %fd1546};
	st.local.v2.f64 	[%rd17+48], {%fd1546, %fd1546};
	st.local.v2.f64 	[%rd17+64], {%fd1546, %fd1546};
	st.local.v2.f64 	[%rd17+80], {%fd1546, %fd1547};
	st.local.v2.f64 	[%rd17+96], {%fd1546, %fd1546};
	st.local.v2.f64 	[%rd17+112], {%fd1546, %fd1546};
	st.local.v2.f64 	[%rd17+128], {%fd1546, %fd1546};
	st.local.v2.f64 	[%rd17+144], {%fd1546, %fd1546};
	st.local.v2.f64 	[%rd17+160], {%fd1546, %fd1546};
	st.local.v2.f64 	[%rd17+176], {%fd1547, %fd1546};
	st.local.v2.f64 	[%rd17+192], {%fd1546, %fd1546};
	st.local.v2.f64 	[%rd17+208], {%fd1546, %fd1546};
	st.local.v2.f64 	[%rd17+224], {%fd1546, %fd1546};
	st.local.v2.f64 	[%rd17+240], {%fd1546, %fd1546};
	st.local.v2.f64 	[%rd17+256], {%fd1546, %fd1547};
	st.local.v2.f64 	[%rd17+272], {%fd1546, %fd1546};
	st.local.v2.f64 	[%rd17+288], {%fd1546, %fd1546};
	st.local.v2.f64 	[%rd17+304], {%fd1546, %fd1546};
	st.local.v2.f64 	[%rd17+320], {%fd1546, %fd1546};
	st.local.v2.f64 	[%rd17+336], {%fd1546, %fd1546};
	st.local.v2.f64 	[%rd17+352], {%fd1547, %fd1546};
	st.local.v2.f64 	[%rd17+368], {%fd1546, %fd1546};
	st.local.v2.f64 	[%rd17+384], {%fd1546, %fd1546};
	st.local.v2.f64 	[%rd17+400], {%fd1546, %fd1546};
	st.local.v2.f64 	[%rd17+416], {%fd1546, %fd1546};
	st.local.v2.f64 	[%rd17+432], {%fd1546, %fd1547};
	st.local.v2.f64 	[%rd17+448], {%fd1546, %fd1546};
	st.local.v2.f64 	[%rd17+464], {%fd1546, %fd1546};
	st.local.v2.f64 	[%rd17+480], {%fd1546, %fd1546};
	st.local.v2.f64 	[%rd17+496], {%fd1546, %fd1546};
	st.local.v2.f64 	[%rd17+512], {%fd1546, %fd1546};
	st.local.v2.f64 	[%rd17+528], {%fd1547, %fd1546};
	st.local.v2.f64 	[%rd17+544], {%fd1546, %fd1546};
	st.local.v2.f64 	[%rd17+560], {%fd1546, %fd1546};
	st.local.v2.f64 	[%rd17+576], {%fd1546, %fd1546};
	st.local.v2.f64 	[%rd17+592], {%fd1546, %fd1546};
	st.local.v2.f64 	[%rd17+608], {%fd1546, %fd1547};
	st.local.v2.f64 	[%rd17+624], {%fd1546, %fd1546};
	st.local.v2.f64 	[%rd17+640], {%fd1546, %fd1546};
	st.local.v2.f64 	[%rd17+656], {%fd1546, %fd1546};
	st.local.v2.f64 	[%rd17+672], {%fd1546, %fd1546};
	st.local.v2.f64 	[%rd17+688], {%fd1546, %fd1546};
	st.local.v2.f64 	[%rd17+704], {%fd1547, %fd1546};
	st.local.v2.f64 	[%rd17+720], {%fd1546, %fd1546};
	st.local.v2.f64 	[%rd17+736], {%fd1546, %fd1546};
	st.local.v2.f64 	[%rd17+752], {%fd1546, %fd1546};
	st.local.v2.f64 	[%rd17+768], {%fd1546, %fd1546};
	st.local.v2.f64 	[%rd17+784], {%fd1546, %fd1547};
	bra.uni 	$L__BB0_774;
$L__BB0_772:
	mul.f64 	%fd1548, %fd350, %fd353;
	mul.f64 	%fd1549, %fd350, %fd351;
	st.local.v2.f64 	[%rd3], {%fd1549, %fd1548};
	mul.f64 	%fd1550, %fd350, %fd355;
	mul.f64 	%fd1551, %fd350, %fd357;
	st.local.v2.f64 	[%rd3+16], {%fd1550, %fd1551};
	mul.f64 	%fd1552, %fd350, %fd359;
	mul.f64 	%fd1553, %fd350, %fd361;
	st.local.v2.f64 	[%rd3+32], {%fd1552, %fd1553};
	mul.f64 	%fd1554, %fd350, %fd363;
	mul.f64 	%fd1555, %fd350, %fd365;
	st.local.v2.f64 	[%rd3+48], {%fd1554, %fd1555};
	mul.f64 	%fd1556, %fd350, %fd367;
	mul.f64 	%fd1557, %fd350, %fd369;
	st.local.v2.f64 	[%rd3+64], {%fd1556, %fd1557};
	mul.f64 	%fd1558, %fd352, %fd351;
	mul.f64 	%fd1559, %fd352, %fd353;
	st.local.v2.f64 	[%rd3+80], {%fd1558, %fd1559};
	mul.f64 	%fd1560, %fd352, %fd355;
	mul.f64 	%fd1561, %fd352, %fd357;
	st.local.v2.f64 	[%rd3+96], {%fd1560, %fd1561};
	mul.f64 	%fd1562, %fd352, %fd359;
	mul.f64 	%fd1563, %fd352, %fd361;
	st.local.v2.f64 	[%rd3+112], {%fd1562, %fd1563};
	mul.f64 	%fd1564, %fd352, %fd363;
	mul.f64 	%fd1565, %fd352, %fd365;
	st.local.v2.f64 	[%rd3+128], {%fd1564, %fd1565};
	mul.f64 	%fd1566, %fd352, %fd367;
	mul.f64 	%fd1567, %fd352, %fd369;
	st.local.v2.f64 	[%rd3+144], {%fd1566, %fd1567};
	mul.f64 	%fd1568, %fd354, %fd351;
	mul.f64 	%fd1569, %fd354, %fd353;
	st.local.v2.f64 	[%rd3+160], {%fd1568, %fd1569};
	mul.f64 	%fd1570, %fd354, %fd357;
	mul.f64 	%fd1571, %fd354, %fd355;
	st.local.v2.f64 	[%rd3+176], {%fd1571, %fd1570};
	mul.f64 	%fd1572, %fd354, %fd359;
	mul.f64 	%fd1573, %fd354, %fd361;
	st.local.v2.f64 	[%rd3+192], {%fd1572, %fd1573};
	mul.f64 	%fd1574, %fd354, %fd363;
	mul.f64 	%fd1575, %fd354, %fd365;
	st.local.v2.f64 	[%rd3+208], {%fd1574, %fd1575};
	mul.f64 	%fd1576, %fd354, %fd367;
	mul.f64 	%fd1577, %fd354, %fd369;
	st.local.v2.f64 	[%rd3+224], {%fd1576, %fd1577};
	mul.f64 	%fd1578, %fd356, %fd351;
	mul.f64 	%fd1579, %fd356, %fd353;
	st.local.v2.f64 	[%rd3+240], {%fd1578, %fd1579};
	mul.f64 	%fd1580, %fd356, %fd355;
	mul.f64 	%fd1581, %fd356, %fd357;
	st.local.v2.f64 	[%rd3+256], {%fd1580, %fd1581};
	mul.f64 	%fd1582, %fd356, %fd359;
	mul.f64 	%fd1583, %fd356, %fd361;
	st.local.v2.f64 	[%rd3+272], {%fd1582, %fd1583};
	mul.f64 	%fd1584, %fd356, %fd363;
	mul.f64 	%fd1585, %fd356, %fd365;
	st.local.v2.f64 	[%rd3+288], {%fd1584, %fd1585};
	mul.f64 	%fd1586, %fd356, %fd367;
	mul.f64 	%fd1587, %fd356, %fd369;
	st.local.v2.f64 	[%rd3+304], {%fd1586, %fd1587};
	mul.f64 	%fd1588, %fd358, %fd351;
	mul.f64 	%fd1589, %fd358, %fd353;
	st.local.v2.f64 	[%rd3+320], {%fd1588, %fd1589};
	mul.f64 	%fd1590, %fd358, %fd355;
	mul.f64 	%fd1591, %fd358, %fd357;
	st.local.v2.f64 	[%rd3+336], {%fd1590, %fd1591};
	mul.f64 	%fd1592, %fd358, %fd361;
	mul.f64 	%fd1593, %fd358, %fd359;
	st.local.v2.f64 	[%rd3+352], {%fd1593, %fd1592};
	mul.f64 	%fd1594, %fd358, %fd363;
	mul.f64 	%fd1595, %fd358, %fd365;
	st.local.v2.f64 	[%rd3+368], {%fd1594, %fd1595};
	mul.f64 	%fd1596, %fd358, %fd367;
	mul.f64 	%fd1597, %fd358, %fd369;
	st.local.v2.f64 	[%rd3+384], {%fd1596, %fd1597};
	mul.f64 	%fd1598, %fd360, %fd351;
	mul.f64 	%fd1599, %fd360, %fd353;
	st.local.v2.f64 	[%rd3+400], {%fd1598, %fd1599};
	mul.f64 	%fd1600, %fd360, %fd355;
	mul.f64 	%fd1601, %fd360, %fd357;
	st.local.v2.f64 	[%rd3+416], {%fd1600, %fd1601};
	mul.f64 	%fd1602, %fd360, %fd359;
	mul.f64 	%fd1603, %fd360, %fd361;
	st.local.v2.f64 	[%rd3+432], {%fd1602, %fd1603};
	mul.f64 	%fd1604, %fd360, %fd363;
	mul.f64 	%fd1605, %fd360, %fd365;
	st.local.v2.f64 	[%rd3+448], {%fd1604, %fd1605};
	mul.f64 	%fd1606, %fd360, %fd367;
	mul.f64 	%fd1607, %fd360, %fd369;
	st.local.v2.f64 	[%rd3+464], {%fd1606, %fd1607};
	mul.f64 	%fd1608, %fd362, %fd351;
	mul.f64 	%fd1609, %fd362, %fd353;
	st.local.v2.f64 	[%rd3+480], {%fd1608, %fd1609};
	mul.f64 	%fd1610, %fd362, %fd355;
	mul.f64 	%fd1611, %fd362, %fd357;
	st.local.v2.f64 	[%rd3+496], {%fd1610, %fd1611};
	mul.f64 	%fd1612, %fd362, %fd359;
	mul.f64 	%fd1613, %fd362, %fd361;
	st.local.v2.f64 	[%rd3+512], {%fd1612, %fd1613};
	mul.f64 	%fd1614, %fd362, %fd365;
	mul.f64 	%fd1615, %fd362, %fd363;
	st.local.v2.f64 	[%rd3+528], {%fd1615, %fd1614};
	mul.f64 	%fd1616, %fd362, %fd367;
	mul.f64 	%fd1617, %fd362, %fd369;
	st.local.v2.f64 	[%rd3+544], {%fd1616, %fd1617};
	mul.f64 	%fd1618, %fd364, %fd351;
	mul.f64 	%fd1619, %fd364, %fd353;
	st.local.v2.f64 	[%rd3+560], {%fd1618, %fd1619};
	mul.f64 	%fd1620, %fd364, %fd355;
	mul.f64 	%fd1621, %fd364, %fd357;
	st.local.v2.f64 	[%rd3+576], {%fd1620, %fd1621};
	mul.f64 	%fd1622, %fd364, %fd359;
	mul.f64 	%fd1623, %fd364, %fd361;
	st.local.v2.f64 	[%rd3+592], {%fd1622, %fd1623};
	mul.f64 	%fd1624, %fd364, %fd363;
	mul.f64 	%fd1625, %fd364, %fd365;
	st.local.v2.f64 	[%rd3+608], {%fd1624, %fd1625};
	mul.f64 	%fd1626, %fd364, %fd367;
	mul.f64 	%fd1627, %fd364, %fd369;
	st.local.v2.f64 	[%rd3+624], {%fd1626, %fd1627};
	mul.f64 	%fd1628, %fd366, %fd351;
	mul.f64 	%fd1629, %fd366, %fd353;
	st.local.v2.f64 	[%rd3+640], {%fd1628, %fd1629};
	mul.f64 	%fd1630, %fd366, %fd355;
	mul.f64 	%fd1631, %fd366, %fd357;
	st.local.v2.f64 	[%rd3+656], {%fd1630, %fd1631};
	mul.f64 	%fd1632, %fd366, %fd359;
	mul.f64 	%fd1633, %fd366, %fd361;
	st.local.v2.f64 	[%rd3+672], {%fd1632, %fd1633};
	mul.f64 	%fd1634, %fd366, %fd363;
	mul.f64 	%fd1635, %fd366, %fd365;
	st.local.v2.f64 	[%rd3+688], {%fd1634, %fd1635};
	mul.f64 	%fd1636, %fd366, %fd369;
	mul.f64 	%fd1637, %fd366, %fd367;
	st.local.v2.f64 	[%rd3+704], {%fd1637, %fd1636};
	mul.f64 	%fd1638, %fd368, %fd351;
	mul.f64 	%fd1639, %fd368, %fd353;
	st.local.v2.f64 	[%rd3+720], {%fd1638, %fd1639};
	mul.f64 	%fd1640, %fd368, %fd355;
	mul.f64 	%fd1641, %fd368, %fd357;
	st.local.v2.f64 	[%rd3+736], {%fd1640, %fd1641};
	mul.f64 	%fd1642, %fd368, %fd359;
	mul.f64 	%fd1643, %fd368, %fd361;
	st.local.v2.f64 	[%rd3+752], {%fd1642, %fd1643};
	mul.f64 	%fd1644, %fd368, %fd363;
	mul.f64 	%fd1645, %fd368, %fd365;
	st.local.v2.f64 	[%rd3+768], {%fd1644, %fd1645};
	mul.f64 	%fd1646, %fd368, %fd367;
	mul.f64 	%fd1647, %fd368, %fd369;
	st.local.v2.f64 	[%rd3+784], {%fd1646, %fd1647};
	st.local.v2.f64 	[%rd4], {%fd1549, %fd1558};
	st.local.v2.f64 	[%rd4+16], {%fd1568, %fd1578};
	st.local.v2.f64 	[%rd4+32], {%fd1588, %fd1598};
	st.local.v2.f64 	[%rd4+48], {%fd1608, %fd1618};
	st.local.v2.f64 	[%rd4+64], {%fd1628, %fd1638};
	st.local.v2.f64 	[%rd4+80], {%fd1548, %fd1559};
	st.local.v2.f64 	[%rd4+96], {%fd1569, %fd1579};
	st.local.v2.f64 	[%rd4+112], {%fd1589, %fd1599};
	st.local.v2.f64 	[%rd4+128], {%fd1609, %fd1619};
	st.local.v2.f64 	[%rd4+144], {%fd1629, %fd1639};
	st.local.v2.f64 	[%rd4+160], {%fd1550, %fd1560};
	st.local.v2.f64 	[%rd4+176], {%fd1571, %fd1580};
	st.local.v2.f64 	[%rd4+192], {%fd1590, %fd1600};
	st.local.v2.f64 	[%rd4+208], {%fd1610, %fd1620};
	st.local.v2.f64 	[%rd4+224], {%fd1630, %fd1640};
	st.local.v2.f64 	[%rd4+240], {%fd1551, %fd1561};
	st.local.v2.f64 	[%rd4+256], {%fd1570, %fd1581};
	st.local.v2.f64 	[%rd4+272], {%fd1591, %fd1601};
	st.local.v2.f64 	[%rd4+288], {%fd1611, %fd1621};
	st.local.v2.f64 	[%rd4+304], {%fd1631, %fd1641};
	st.local.v2.f64 	[%rd4+320], {%fd1552, %fd1562};
	st.local.v2.f64 	[%rd4+336], {%fd1572, %fd1582};
	st.local.v2.f64 	[%rd4+352], {%fd1593, %fd1602};
	st.local.v2.f64 	[%rd4+368], {%fd1612, %fd1622};
	st.local.v2.f64 	[%rd4+384], {%fd1632, %fd1642};
	st.local.v2.f64 	[%rd4+400], {%fd1553, %fd1563};
	st.local.v2.f64 	[%rd4+416], {%fd1573, %fd1583};
	st.local.v2.f64 	[%rd4+432], {%fd1592, %fd1603};
	st.local.v2.f64 	[%rd4+448], {%fd1613, %fd1623};
	st.local.v2.f64 	[%rd4+464], {%fd1633, %fd1643};
	st.local.v2.f64 	[%rd4+480], {%fd1554, %fd1564};
	st.local.v2.f64 	[%rd4+496], {%fd1574, %fd1584};
	st.local.v2.f64 	[%rd4+512], {%fd1594, %fd1604};
	st.local.v2.f64 	[%rd4+528], {%fd1615, %fd1624};
	st.local.v2.f64 	[%rd4+544], {%fd1634, %fd1644};
	st.local.v2.f64 	[%rd4+560], {%fd1555, %fd1565};
	st.local.v2.f64 	[%rd4+576], {%fd1575, %fd1585};
	st.local.v2.f64 	[%rd4+592], {%fd1595, %fd1605};
	st.local.v2.f64 	[%rd4+608], {%fd1614, %fd1625};
	st.local.v2.f64 	[%rd4+624], {%fd1635, %fd1645};
	st.local.v2.f64 	[%rd4+640], {%fd1556, %fd1566};
	st.local.v2.f64 	[%rd4+656], {%fd1576, %fd1586};
	st.local.v2.f64 	[%rd4+672], {%fd1596, %fd1606};
	st.local.v2.f64 	[%rd4+688], {%fd1616, %fd1626};
	st.local.v2.f64 	[%rd4+704], {%fd1637, %fd1646};
	st.local.v2.f64 	[%rd4+720], {%fd1557, %fd1567};
	st.local.v2.f64 	[%rd4+736], {%fd1577, %fd1587};
	st.local.v2.f64 	[%rd4+752], {%fd1597, %fd1607};
	st.local.v2.f64 	[%rd4+768], {%fd1617, %fd1627};
	st.local.v2.f64 	[%rd4+784], {%fd1636, %fd1647};
	mul.f64 	%fd1648, %fd350, %fd350;
	mul.f64 	%fd1649, %fd350, %fd352;
	st.local.v2.f64 	[%rd5], {%fd1648, %fd1649};
	mul.f64 	%fd1650, %fd350, %fd354;
	mul.f64 	%fd1651, %fd350, %fd356;
	st.local.v2.f64 	[%rd5+16], {%fd1650, %fd1651};
	mul.f64 	%fd1652, %fd350, %fd358;
	mul.f64 	%fd1653, %fd350, %fd360;
	st.local.v2.f64 	[%rd5+32], {%fd1652, %fd1653};
	mul.f64 	%fd1654, %fd350, %fd362;
	mul.f64 	%fd1655, %fd350, %fd364;
	st.local.v2.f64 	[%rd5+48], {%fd1654, %fd1655};
	mul.f64 	%fd1656, %fd350, %fd366;
	mul.f64 	%fd1657, %fd350, %fd368;
	st.local.v2.f64 	[%rd5+64], {%fd1656, %fd1657};
	mul.f64 	%fd1658, %fd352, %fd352;
	st.local.v2.f64 	[%rd5+80], {%fd1649, %fd1658};
	mul.f64 	%fd1659, %fd352, %fd354;
	mul.f64 	%fd1660, %fd352, %fd356;
	st.local.v2.f64 	[%rd5+96], {%fd1659, %fd1660};
	mul.f64 	%fd1661, %fd352, %fd358;
	mul.f64 	%fd1662, %fd352, %fd360;
	st.local.v2.f64 	[%rd5+112], {%fd1661, %fd1662};
	mul.f64 	%fd1663, %fd352, %fd362;
	mul.f64 	%fd1664, %fd352, %fd364;
	st.local.v2.f64 	[%rd5+128], {%fd1663, %fd1664};
	mul.f64 	%fd1665, %fd352, %fd366;
	mul.f64 	%fd1666, %fd352, %fd368;
	st.local.v2.f64 	[%rd5+144], {%fd1665, %fd1666};
	st.local.v2.f64 	[%rd5+160], {%fd1650, %fd1659};
	mul.f64 	%fd1667, %fd354, %fd354;
	mul.f64 	%fd1668, %fd354, %fd356;
	st.local.v2.f64 	[%rd5+176], {%fd1667, %fd1668};
	mul.f64 	%fd1669, %fd354, %fd358;
	mul.f64 	%fd1670, %fd354, %fd360;
	st.local.v2.f64 	[%rd5+192], {%fd1669, %fd1670};
	mul.f64 	%fd1671, %fd354, %fd362;
	mul.f64 	%fd1672, %fd354, %fd364;
	st.local.v2.f64 	[%rd5+208], {%fd1671, %fd1672};
	mul.f64 	%fd1673, %fd354, %fd366;
	mul.f64 	%fd1674, %fd354, %fd368;
	st.local.v2.f64 	[%rd5+224], {%fd1673, %fd1674};
	st.local.v2.f64 	[%rd5+240], {%fd1651, %fd1660};
	mul.f64 	%fd1675, %fd356, %fd356;
	st.local.v2.f64 	[%rd5+256], {%fd1668, %fd1675};
	mul.f64 	%fd1676, %fd356, %fd358;
	mul.f64 	%fd1677, %fd356, %fd360;
	st.local.v2.f64 	[%rd5+272], {%fd1676, %fd1677};
	mul.f64 	%fd1678, %fd356, %fd362;
	mul.f64 	%fd1679, %fd356, %fd364;
	st.local.v2.f64 	[%rd5+288], {%fd1678, %fd1679};
	mul.f64 	%fd1680, %fd356, %fd366;
	mul.f64 	%fd1681, %fd356, %fd368;
	st.local.v2.f64 	[%rd5+304], {%fd1680, %fd1681};
	st.local.v2.f64 	[%rd5+320], {%fd1652, %fd1661};
	st.local.v2.f64 	[%rd5+336], {%fd1669, %fd1676};
	mul.f64 	%fd1682, %fd358, %fd358;
	mul.f64 	%fd1683, %fd358, %fd360;
	st.local.v2.f64 	[%rd5+352], {%fd1682, %fd1683};
	mul.f64 	%fd1684, %fd358, %fd362;
	mul.f64 	%fd1685, %fd358, %fd364;
	st.local.v2.f64 	[%rd5+368], {%fd1684, %fd1685};
	mul.f64 	%fd1686, %fd358, %fd366;
	mul.f64 	%fd1687, %fd358, %fd368;
	st.local.v2.f64 	[%rd5+384], {%fd1686, %fd1687};
	st.local.v2.f64 	[%rd5+400], {%fd1653, %fd1662};
	st.local.v2.f64 	[%rd5+416], {%fd1670, %fd1677};
	mul.f64 	%fd1688, %fd360, %fd360;
	st.local.v2.f64 	[%rd5+432], {%fd1683, %fd1688};
	mul.f64 	%fd1689, %fd360, %fd362;
	mul.f64 	%fd1690, %fd360, %fd364;
	st.local.v2.f64 	[%rd5+448], {%fd1689, %fd1690};
	mul.f64 	%fd1691, %fd360, %fd366;
	mul.f64 	%fd1692, %fd360, %fd368;
	st.local.v2.f64 	[%rd5+464], {%fd1691, %fd1692};
	st.local.v2.f64 	[%rd5+480], {%fd1654, %fd1663};
	st.local.v2.f64 	[%rd5+496], {%fd1671, %fd1678};
	st.local.v2.f64 	[%rd5+512], {%fd1684, %fd1689};
	mul.f64 	%fd1693, %fd362, %fd362;
	mul.f64 	%fd1694, %fd362, %fd364;
	st.local.v2.f64 	[%rd5+528], {%fd1693, %fd1694};
	mul.f64 	%fd1695, %fd362, %fd366;
	mul.f64 	%fd1696, %fd362, %fd368;
	st.local.v2.f64 	[%rd5+544], {%fd1695, %fd1696};
	st.local.v2.f64 	[%rd5+560], {%fd1655, %fd1664};
	st.local.v2.f64 	[%rd5+576], {%fd1672, %fd1679};
	st.local.v2.f64 	[%rd5+592], {%fd1685, %fd1690};
	mul.f64 	%fd1697, %fd364, %fd364;
	st.local.v2.f64 	[%rd5+608], {%fd1694, %fd1697};
	mul.f64 	%fd1698, %fd364, %fd366;
	mul.f64 	%fd1699, %fd364, %fd368;
	st.local.v2.f64 	[%rd5+624], {%fd1698, %fd1699};
	st.local.v2.f64 	[%rd5+640], {%fd1656, %fd1665};
	st.local.v2.f64 	[%rd5+656], {%fd1673, %fd1680};
	st.local.v2.f64 	[%rd5+672], {%fd1686, %fd1691};
	st.local.v2.f64 	[%rd5+688], {%fd1695, %fd1698};
	mul.f64 	%fd1700, %fd366, %fd366;
	mul.f64 	%fd1701, %fd366, %fd368;
	st.local.v2.f64 	[%rd5+704], {%fd1700, %fd1701};
	st.local.v2.f64 	[%rd5+720], {%fd1657, %fd1666};
	st.local.v2.f64 	[%rd5+736], {%fd1674, %fd1681};
	st.local.v2.f64 	[%rd5+752], {%fd1687, %fd1692};
	st.local.v2.f64 	[%rd5+768], {%fd1696, %fd1699};
	mul.f64 	%fd1702, %fd368, %fd368;
	st.local.v2.f64 	[%rd5+784], {%fd1701, %fd1702};
	mov.b32 	%r5634, 0;
$L__BB0_773:
	mul.lo.s32 	%r4534, %r5634, 10;
	setp.eq.s32 	%p895, %r5634, 0;
	selp.f64 	%fd1703, 0d3FF0000000000000, 0d0000000000000000, %p895;
	mul.wide.u32 	%rd1513, %r4534, 8;
	add.s64 	%rd1514, %rd3, %rd1513;
	ld.local.v2.f64 	{%fd1704, %fd1705}, [%rd1514];
	mul.f64 	%fd1706, %fd392, %fd1704;
	sub.f64 	%fd1707, %fd1703, %fd1706;
	add.s64 	%rd1515, %rd17, %rd1513;
	ld.local.v2.f64 	{%fd1708, %fd1709}, [%rd1515];
	mul.f64 	%fd1710, %fd1708, %fd1707;
	add.s64 	%rd1516, %rd4, %rd1513;
	ld.local.v2.f64 	{%fd1711, %fd1712}, [%rd1516];
	mul.f64 	%fd1713, %fd392, %fd1711;
	sub.f64 	%fd1714, %fd1703, %fd1713;
	mul.f64 	%fd1715, %fd1710, %fd1714;
	add.s64 	%rd1517, %rd5, %rd1513;
	ld.local.v2.f64 	{%fd1716, %fd1717}, [%rd1517];
	fma.rn.f64 	%fd1718, %fd392, %fd1716, %fd1715;
	setp.eq.s32 	%p896, %r5634, 1;
	selp.f64 	%fd1719, 0d3FF0000000000000, 0d0000000000000000, %p896;
	mul.f64 	%fd1720, %fd392, %fd1705;
	sub.f64 	%fd1721, %fd1719, %fd1720;
	mul.f64 	%fd1722, %fd1709, %fd1721;
	mul.f64 	%fd1723, %fd392, %fd1712;
	sub.f64 	%fd1724, %fd1719, %fd1723;
	mul.f64 	%fd1725, %fd1722, %fd1724;
	fma.rn.f64 	%fd1726, %fd392, %fd1717, %fd1725;
	st.local.v2.f64 	[%rd1515], {%fd1718, %fd1726};
	setp.eq.s32 	%p897, %r5634, 2;
	selp.f64 	%fd1727, 0d3FF0000000000000, 0d0000000000000000, %p897;
	ld.local.v2.f64 	{%fd1728, %fd1729}, [%rd1514+16];
	mul.f64 	%fd1730, %fd392, %fd1728;
	sub.f64 	%fd1731, %fd1727, %fd1730;
	ld.local.v2.f64 	{%fd1732, %fd1733}, [%rd1515+16];
	mul.f64 	%fd1734, %fd1732, %fd1731;
	ld.local.v2.f64 	{%fd1735, %fd1736}, [%rd1516+16];
	mul.f64 	%fd1737, %fd392, %fd1735;
	sub.f64 	%fd1738, %fd1727, %fd1737;
	mul.f64 	%fd1739, %fd1734, %fd1738;
	ld.local.v2.f64 	{%fd1740, %fd1741}, [%rd1517+16];
	fma.rn.f64 	%fd1742, %fd392, %fd1740, %fd1739;
	setp.eq.s32 	%p898, %r5634, 3;
	selp.f64 	%fd1743, 0d3FF0000000000000, 0d0000000000000000, %p898;
	mul.f64 	%fd1744, %fd392, %fd1729;
	sub.f64 	%fd1745, %fd1743, %fd1744;
	mul.f64 	%fd1746, %fd1733, %fd1745;
	mul.f64 	%fd1747, %fd392, %fd1736;
	sub.f64 	%fd1748, %fd1743, %fd1747;
	mul.f64 	%fd1749, %fd1746, %fd1748;
	fma.rn.f64 	%fd1750, %fd392, %fd1741, %fd1749;
	st.local.v2.f64 	[%rd1515+16], {%fd1742, %fd1750};
	setp.eq.s32 	%p899, %r5634, 4;
	selp.f64 	%fd1751, 0d3FF0000000000000, 0d0000000000000000, %p899;
	ld.local.v2.f64 	{%fd1752, %fd1753}, [%rd1514+32];
	mul.f64 	%fd1754, %fd392, %fd1752;
	sub.f64 	%fd1755, %fd1751, %fd1754;
	ld.local.v2.f64 	{%fd1756, %fd1757}, [%rd1515+32];
	mul.f64 	%fd1758, %fd1756, %fd1755;
	ld.local.v2.f64 	{%fd1759, %fd1760}, [%rd1516+32];
	mul.f64 	%fd1761, %fd392, %fd1759;
	sub.f64 	%fd1762, %fd1751, %fd1761;
	mul.f64 	%fd1763, %fd1758, %fd1762;
	ld.local.v2.f64 	{%fd1764, %fd1765}, [%rd1517+32];
	fma.rn.f64 	%fd1766, %fd392, %fd1764, %fd1763;
	setp.eq.s32 	%p900, %r5634, 5;
	selp.f64 	%fd1767, 0d3FF0000000000000, 0d0000000000000000, %p900;
	mul.f64 	%fd1768, %fd392, %fd1753;
	sub.f64 	%fd1769, %fd1767, %fd1768;
	mul.f64 	%fd1770, %fd1757, %fd1769;
	mul.f64 	%fd1771, %fd392, %fd1760;
	sub.f64 	%fd1772, %fd1767, %fd1771;
	mul.f64 	%fd1773, %fd1770, %fd1772;
	fma.rn.f64 	%fd1774, %fd392, %fd1765, %fd1773;
	st.local.v2.f64 	[%rd1515+32], {%fd1766, %fd1774};
	setp.eq.s32 	%p901, %r5634, 6;
	selp.f64 	%fd1775, 0d3FF0000000000000, 0d0000000000000000, %p901;
	ld.local.v2.f64 	{%fd1776, %fd1777}, [%rd1514+48];
	mul.f64 	%fd1778, %fd392, %fd1776;
	sub.f64 	%fd1779, %fd1775, %fd1778;
	ld.local.v2.f64 	{%fd1780, %fd1781}, [%rd1515+48];
	mul.f64 	%fd1782, %fd1780, %fd1779;
	ld.local.v2.f64 	{%fd1783, %fd1784}, [%rd1516+48];
	mul.f64 	%fd1785, %fd392, %fd1783;
	sub.f64 	%fd1786, %fd1775, %fd1785;
	mul.f64 	%fd1787, %fd1782, %fd1786;
	ld.local.v2.f64 	{%fd1788, %fd1789}, [%rd1517+48];
	fma.rn.f64 	%fd1790, %fd392, %fd1788, %fd1787;
	setp.eq.s32 	%p902, %r5634, 7;
	selp.f64 	%fd1791, 0d3FF0000000000000, 0d0000000000000000, %p902;
	mul.f64 	%fd1792, %fd392, %fd1777;
	sub.f64 	%fd1793, %fd1791, %fd1792;
	mul.f64 	%fd1794, %fd1781, %fd1793;
	mul.f64 	%fd1795, %fd392, %fd1784;
	sub.f64 	%fd1796, %fd1791, %fd1795;
	mul.f64 	%fd1797, %fd1794, %fd1796;
	fma.rn.f64 	%fd1798, %fd392, %fd1789, %fd1797;
	st.local.v2.f64 	[%rd1515+48], {%fd1790, %fd1798};
	setp.eq.s32 	%p903, %r5634, 8;
	selp.f64 	%fd1799, 0d3FF0000000000000, 0d0000000000000000, %p903;
	ld.local.v2.f64 	{%fd1800, %fd1801}, [%rd1514+64];
	mul.f64 	%fd1802, %fd392, %fd1800;
	sub.f64 	%fd1803, %fd1799, %fd1802;
	ld.local.v2.f64 	{%fd1804, %fd1805}, [%rd1515+64];
	mul.f64 	%fd1806, %fd1804, %fd1803;
	ld.local.v2.f64 	{%fd1807, %fd1808}, [%rd1516+64];
	mul.f64 	%fd1809, %fd392, %fd1807;
	sub.f64 	%fd1810, %fd1799, %fd1809;
	mul.f64 	%fd1811, %fd1806, %fd1810;
	ld.local.v2.f64 	{%fd1812, %fd1813}, [%rd1517+64];
	fma.rn.f64 	%fd1814, %fd392, %fd1812, %fd1811;
	setp.eq.s32 	%p904, %r5634, 9;
	selp.f64 	%fd1815, 0d3FF0000000000000, 0d0000000000000000, %p904;
	mul.f64 	%fd1816, %fd392, %fd1801;
	sub.f64 	%fd1817, %fd1815, %fd1816;
	mul.f64 	%fd1818, %fd1805, %fd1817;
	mul.f64 	%fd1819, %fd392, %fd1808;
	sub.f64 	%fd1820, %fd1815, %fd1819;
	mul.f64 	%fd1821, %fd1818, %fd1820;
	fma.rn.f64 	%fd1822, %fd392, %fd1813, %fd1821;
	st.local.v2.f64 	[%rd1515+64], {%fd1814, %fd1822};
	add.s32 	%r5634, %r5634, 1;
	setp.ne.s32 	%p905, %r5634, 10;
	@%p905 bra 	$L__BB0_773;
$L__BB0_774:
	mul.f64 	%fd1823, %fd1999, 0d401921FB54442D18;
	cvt.rn.f32.f64 	%f404, %fd1823;
	mul.f32 	%f2202, %f404, 0f3F22F983;
	cvt.rni.s32.f32 	%r5638, %f2202;
	cvt.rn.f32.s32 	%f2203, %r5638;
	fma.rn.f32 	%f2204, %f2203, 0fBFC90FDA, %f404;
	fma.rn.f32 	%f2205, %f2203, 0fB3A22168, %f2204;
	fma.rn.f32 	%f2692, %f2203, 0fA7C234C5, %f2205;
	abs.f32 	%f406, %f404;
	setp.ltu.f32 	%p906, %f406, 0f47CE4780;
	@%p906 bra 	$L__BB0_782;
	setp.neu.f32 	%p907, %f406, 0f7F800000;
	@%p907 bra 	$L__BB0_777;
	mov.f32 	%f2208, 0f00000000;
	mul.rn.f32 	%f2692, %f404, %f2208;
	mov.b32 	%r5638, 0;
	bra.uni 	$L__BB0_782;
$L__BB0_777:
	mov.b32 	%r1801, %f404;
	shl.b32 	%r4536, %r1801, 8;
	or.b32  	%r1802, %r4536, -2147483648;
	mov.b64 	%rd1846, 0;
	mov.b32 	%r5635, 0;
$L__BB0_778:
	.pragma "nounroll";
	mul.wide.u32 	%rd1519, %r5635, 4;
	mov.u64 	%rd1520, __cudart_i2opi_f;
	add.s64 	%rd1521, %rd1520, %rd1519;
	ld.global.nc.u32 	%r4537, [%rd1521];
	mad.wide.u32 	%rd1522, %r4537, %r1802, %rd1846;
	shr.u64 	%rd1846, %rd1522, 32;
	add.s64 	%rd1523, %rd2, %rd1519;
	st.local.u32 	[%rd1523], %rd1522;
	add.s32 	%r5635, %r5635, 1;
	setp.ne.s32 	%p908, %r5635, 6;
	@%p908 bra 	$L__BB0_778;
	shr.u32 	%r4538, %r1801, 23;
	st.local.u32 	[%rd2+24], %rd1846;
	and.b32  	%r1805, %r4538, 31;
	and.b32  	%r4539, %r4538, 224;
	add.s32 	%r4540, %r4539, -128;
	shr.u32 	%r4541, %r4540, 5;
	mul.wide.u32 	%rd1524, %r4541, 4;
	sub.s64 	%rd361, %rd2, %rd1524;
	ld.local.u32 	%r5636, [%rd361+24];
	ld.local.u32 	%r5637, [%rd361+20];
	setp.eq.s32 	%p909, %r1805, 0;
	@%p909 bra 	$L__BB0_781;
	shf.l.wrap.b32 	%r5636, %r5637, %r5636, %r1805;
	ld.local.u32 	%r4542, [%rd361+16];
	shf.l.wrap.b32 	%r5637, %r4542, %r5637, %r1805;
$L__BB0_781:
	shr.u32 	%r4543, %r5636, 30;
	shf.l.wrap.b32 	%r4544, %r5637, %r5636, 2;
	shl.b32 	%r4545, %r5637, 2;
	shr.u32 	%r4546, %r4544, 31;
	add.s32 	%r4547, %r4546, %r4543;
	neg.s32 	%r4548, %r4547;
	setp.lt.s32 	%p910, %r1801, 0;
	selp.b32 	%r5638, %r4548, %r4547, %p910;
	xor.b32  	%r4549, %r4544, %r1801;
	shr.s32 	%r4550, %r4544, 31;
	xor.b32  	%r4551, %r4550, %r4544;
	xor.b32  	%r4552, %r4550, %r4545;
	cvt.u64.u32 	%rd1525, %r4551;
	shl.b64 	%rd1526, %rd1525, 32;
	cvt.u64.u32 	%rd1527, %r4552;
	or.b64  	%rd1528, %rd1526, %rd1527;
	cvt.rn.f64.s64 	%fd1824, %rd1528;
	mul.f64 	%fd1825, %fd1824, 0d3BF921FB54442D19;
	cvt.rn.f32.f64 	%f2206, %fd1825;
	neg.f32 	%f2207, %f2206;
	setp.lt.s32 	%p911, %r4549, 0;
	selp.f32 	%f2692, %f2207, %f2206, %p911;
$L__BB0_782:
	add.s32 	%r4554, %r5638, 1;
	mul.rn.f32 	%f2209, %f2692, %f2692;
	and.b32  	%r4555, %r5638, 1;
	setp.eq.b32 	%p912, %r4555, 1;
	selp.f32 	%f2210, %f2692, 0f3F800000, %p912;
	fma.rn.f32 	%f2211, %f2209, %f2210, 0f00000000;
	fma.rn.f32 	%f2212, %f2209, 0f37CBAC00, 0fBAB607ED;
	selp.f32 	%f2213, 0fB94D4153, %f2212, %p912;
	selp.f32 	%f2214, 0f3C0885E4, 0f3D2AAABB, %p912;
	fma.rn.f32 	%f2215, %f2213, %f2209, %f2214;
	selp.f32 	%f2216, 0fBE2AAAA8, 0fBEFFFFFF, %p912;
	fma.rn.f32 	%f2217, %f2215, %f2209, %f2216;
	fma.rn.f32 	%f2218, %f2217, %f2211, %f2210;
	and.b32  	%r4556, %r4554, 2;
	setp.eq.s32 	%p913, %r4556, 0;
	mov.f32 	%f2219, 0f00000000;
	sub.f32 	%f2220, %f2219, %f2218;
	selp.f32 	%f2221, %f2218, %f2220, %p913;
	cvt.f64.f32 	%fd1826, %f2221;
	mul.f64 	%fd1827, %fd1826, 0dC024000000000000;
	fma.rn.f64 	%fd393, %fd1999, %fd1999, %fd1827;
	mul.f64 	%fd1828, %fd1998, 0d401921FB54442D18;
	cvt.rn.f32.f64 	%f410, %fd1828;
	mul.f32 	%f2222, %f410, 0f3F22F983;
	cvt.rni.s32.f32 	%r5642, %f2222;
	cvt.rn.f32.s32 	%f2223, %r5642;
	fma.rn.f32 	%f2224, %f2223, 0fBFC90FDA, %f410;
	fma.rn.f32 	%f2225, %f2223, 0fB3A22168, %f2224;
	fma.rn.f32 	%f2693, %f2223, 0fA7C234C5, %f2225;
	abs.f32 	%f412, %f410;
	setp.ltu.f32 	%p914, %f412, 0f47CE4780;
	@%p914 bra 	$L__BB0_790;
	setp.eq.f32 	%p915, %f412, 0f7F800000;
	@%p915 bra 	$L__BB0_789;
	mov.b32 	%r1815, %f410;
	shl.b32 	%r4558, %r1815, 8;
	or.b32  	%r1816, %r4558, -2147483648;
	mov.b64 	%rd1847, 0;
	mov.b32 	%r5639, 0;
$L__BB0_785:
	.pragma "nounroll";
	mul.wide.u32 	%rd1530, %r5639, 4;
	mov.u64 	%rd1531, __cudart_i2opi_f;
	add.s64 	%rd1532, %rd1531, %rd1530;
	ld.global.nc.u32 	%r4559, [%rd1532];
	mad.wide.u32 	%rd1533, %r4559, %r1816, %rd1847;
	shr.u64 	%rd1847, %rd1533, 32;
	add.s64 	%rd1534, %rd2, %rd1530;
	st.local.u32 	[%rd1534], %rd1533;
	add.s32 	%r5639, %r5639, 1;
	setp.ne.s32 	%p916, %r5639, 6;
	@%p916 bra 	$L__BB0_785;
	shr.u32 	%r4560, %r1815, 23;
	st.local.u32 	[%rd2+24], %rd1847;
	and.b32  	%r1819, %r4560, 31;
	and.b32  	%r4561, %r4560, 224;
	add.s32 	%r4562, %r4561, -128;
	shr.u32 	%r4563, %r4562, 5;
	mul.wide.u32 	%rd1535, %r4563, 4;
	sub.s64 	%rd364, %rd2, %rd1535;
	ld.local.u32 	%r5640, [%rd364+24];
	ld.local.u32 	%r5641, [%rd364+20];
	setp.eq.s32 	%p917, %r1819, 0;
	@%p917 bra 	$L__BB0_788;
	shf.l.wrap.b32 	%r5640, %r5641, %r5640, %r1819;
	ld.local.u32 	%r4564, [%rd364+16];
	shf.l.wrap.b32 	%r5641, %r4564, %r5641, %r1819;
$L__BB0_788:
	shr.u32 	%r4565, %r5640, 30;
	shf.l.wrap.b32 	%r4566, %r5641, %r5640, 2;
	shl.b32 	%r4567, %r5641, 2;
	shr.u32 	%r4568, %r4566, 31;
	add.s32 	%r4569, %r4568, %r4565;
	neg.s32 	%r4570, %r4569;
	setp.lt.s32 	%p918, %r1815, 0;
	selp.b32 	%r5642, %r4570, %r4569, %p918;
	xor.b32  	%r4571, %r4566, %r1815;
	shr.s32 	%r4572, %r4566, 31;
	xor.b32  	%r4573, %r4572, %r4566;
	xor.b32  	%r4574, %r4572, %r4567;
	cvt.u64.u32 	%rd1536, %r4573;
	shl.b64 	%rd1537, %rd1536, 32;
	cvt.u64.u32 	%rd1538, %r4574;
	or.b64  	%rd1539, %rd1537, %rd1538;
	cvt.rn.f64.s64 	%fd1829, %rd1539;
	mul.f64 	%fd1830, %fd1829, 0d3BF921FB54442D19;
	cvt.rn.f32.f64 	%f2226, %fd1830;
	neg.f32 	%f2227, %f2226;
	setp.lt.s32 	%p919, %r4571, 0;
	selp.f32 	%f2693, %f2227, %f2226, %p919;
	bra.uni 	$L__BB0_790;
$L__BB0_789:
	mov.f32 	%f2228, 0f00000000;
	mul.rn.f32 	%f2693, %f410, %f2228;
	mov.b32 	%r5642, 0;
$L__BB0_790:
	add.s32 	%r4576, %r5642, 1;
	mul.rn.f32 	%f2229, %f2693, %f2693;
	and.b32  	%r4577, %r5642, 1;
	setp.eq.b32 	%p920, %r4577, 1;
	selp.f32 	%f2230, %f2693, 0f3F800000, %p920;
	fma.rn.f32 	%f2231, %f2229, %f2230, 0f00000000;
	fma.rn.f32 	%f2232, %f2229, 0f37CBAC00, 0fBAB607ED;
	selp.f32 	%f2233, 0fB94D4153, %f2232, %p920;
	selp.f32 	%f2234, 0f3C0885E4, 0f3D2AAABB, %p920;
	fma.rn.f32 	%f2235, %f2233, %f2229, %f2234;
	selp.f32 	%f2236, 0fBE2AAAA8, 0fBEFFFFFF, %p920;
	fma.rn.f32 	%f2237, %f2235, %f2229, %f2236;
	fma.rn.f32 	%f2238, %f2237, %f2231, %f2230;
	and.b32  	%r4578, %r4576, 2;
	setp.eq.s32 	%p921, %r4578, 0;
	mov.f32 	%f2239, 0f00000000;
	sub.f32 	%f2240, %f2239, %f2238;
	selp.f32 	%f2241, %f2238, %f2240, %p921;
	cvt.f64.f32 	%fd1831, %f2241;
	mul.f64 	%fd1832, %fd1831, 0dC024000000000000;
	fma.rn.f64 	%fd1833, %fd1998, %fd1998, %fd1832;
	add.f64 	%fd1834, %fd393, 0d4059000000000000;
	add.f64 	%fd394, %fd1834, %fd1833;
	mul.f64 	%fd1835, %fd1997, 0d401921FB54442D18;
	cvt.rn.f32.f64 	%f416, %fd1835;
	mul.f32 	%f2242, %f416, 0f3F22F983;
	cvt.rni.s32.f32 	%r5646, %f2242;
	cvt.rn.f32.s32 	%f2243, %r5646;
	fma.rn.f32 	%f2244, %f2243, 0fBFC90FDA, %f416;
	fma.rn.f32 	%f2245, %f2243, 0fB3A22168, %f2244;
	fma.rn.f32 	%f2694, %f2243, 0fA7C234C5, %f2245;
	abs.f32 	%f418, %f416;
	setp.ltu.f32 	%p922, %f418, 0f47CE4780;
	@%p922 bra 	$L__BB0_798;
	setp.eq.f32 	%p923, %f418, 0f7F800000;
	@%p923 bra 	$L__BB0_797;
	mov.b32 	%r1829, %f416;
	shl.b32 	%r4580, %r1829, 8;
	or.b32  	%r1830, %r4580, -2147483648;
	mov.b64 	%rd1848, 0;
	mov.b32 	%r5643, 0;
$L__BB0_793:
	.pragma "nounroll";
	mul.wide.u32 	%rd1541, %r5643, 4;
	mov.u64 	%rd1542, __cudart_i2opi_f;
	add.s64 	%rd1543, %rd1542, %rd1541;
	ld.global.nc.u32 	%r4581, [%rd1543];
	mad.wide.u32 	%rd1544, %r4581, %r1830, %rd1848;
	shr.u64 	%rd1848, %rd1544, 32;
	add.s64 	%rd1545, %rd2, %rd1541;
	st.local.u32 	[%rd1545], %rd1544;
	add.s32 	%r5643, %r5643, 1;
	setp.ne.s32 	%p924, %r5643, 6;
	@%p924 bra 	$L__BB0_793;
	shr.u32 	%r4582, %r1829, 23;
	st.local.u32 	[%rd2+24], %rd1848;
	and.b32  	%r1833, %r4582, 31;
	and.b32  	%r4583, %r4582, 224;
	add.s32 	%r4584, %r4583, -128;
	shr.u32 	%r4585, %r4584, 5;
	mul.wide.u32 	%rd1546, %r4585, 4;
	sub.s64 	%rd367, %rd2, %rd1546;
	ld.local.u32 	%r5644, [%rd367+24];
	ld.local.u32 	%r5645, [%rd367+20];
	setp.eq.s32 	%p925, %r1833, 0;
	@%p925 bra 	$L__BB0_796;
	shf.l.wrap.b32 	%r5644, %r5645, %r5644, %r1833;
	ld.local.u32 	%r4586, [%rd367+16];
	shf.l.wrap.b32 	%r5645, %r4586, %r5645, %r1833;
$L__BB0_796:
	shr.u32 	%r4587, %r5644, 30;
	shf.l.wrap.b32 	%r4588, %r5645, %r5644, 2;
	shl.b32 	%r4589, %r5645, 2;
	shr.u32 	%r4590, %r4588, 31;
	add.s32 	%r4591, %r4590, %r4587;
	neg.s32 	%r4592, %r4591;
	setp.lt.s32 	%p926, %r1829, 0;
	selp.b32 	%r5646, %r4592, %r4591, %p926;
	xor.b32  	%r4593, %r4588, %r1829;
	shr.s32 	%r4594, %r4588, 31;
	xor.b32  	%r4595, %r4594, %r4588;
	xor.b32  	%r4596, %r4594, %r4589;
	cvt.u64.u32 	%rd1547, %r4595;
	shl.b64 	%rd1548, %rd1547, 32;
	cvt.u64.u32 	%rd1549, %r4596;
	or.b64  	%rd1550, %rd1548, %rd1549;
	cvt.rn.f64.s64 	%fd1836, %rd1550;
	mul.f64 	%fd1837, %fd1836, 0d3BF921FB54442D19;
	cvt.rn.f32.f64 	%f2246, %fd1837;
	neg.f32 	%f2247, %f2246;
	setp.lt.s32 	%p927, %r4593, 0;
	selp.f32 	%f2694, %f2247, %f2246, %p927;
	bra.uni 	$L__BB0_798;
$L__BB0_797:
	mov.f32 	%f2248, 0f00000000;
	mul.rn.f32 	%f2694, %f416, %f2248;
	mov.b32 	%r5646, 0;
$L__BB0_798:
	add.s32 	%r4598, %r5646, 1;
	mul.rn.f32 	%f2249, %f2694, %f2694;
	and.b32  	%r4599, %r5646, 1;
	setp.eq.b32 	%p928, %r4599, 1;
	selp.f32 	%f2250, %f2694, 0f3F800000, %p928;
	fma.rn.f32 	%f2251, %f2249, %f2250, 0f00000000;
	fma.rn.f32 	%f2252, %f2249, 0f37CBAC00, 0fBAB607ED;
	selp.f32 	%f2253, 0fB94D4153, %f2252, %p928;
	selp.f32 	%f2254, 0f3C0885E4, 0f3D2AAABB, %p928;
	fma.rn.f32 	%f2255, %f2253, %f2249, %f2254;
	selp.f32 	%f2256, 0fBE2AAAA8, 0fBEFFFFFF, %p928;
	fma.rn.f32 	%f2257, %f2255, %f2249, %f2256;
	fma.rn.f32 	%f2258, %f2257, %f2251, %f2250;
	and.b32  	%r4600, %r4598, 2;
	setp.eq.s32 	%p929, %r4600, 0;
	mov.f32 	%f2259, 0f00000000;
	sub.f32 	%f2260, %f2259, %f2258;
	selp.f32 	%f2261, %f2258, %f2260, %p929;
	cvt.f64.f32 	%fd1838, %f2261;
	mul.f64 	%fd1839, %fd1838, 0dC024000000000000;
	fma.rn.f64 	%fd1840, %fd1997, %fd1997, %fd1839;
	add.f64 	%fd395, %fd394, %fd1840;
	mul.f64 	%fd1841, %fd1996, 0d401921FB54442D18;
	cvt.rn.f32.f64 	%f422, %fd1841;
	mul.f32 	%f2262, %f422, 0f3F22F983;
	cvt.rni.s32.f32 	%r5650, %f2262;
	cvt.rn.f32.s32 	%f2263, %r5650;
	fma.rn.f32 	%f2264, %f2263, 0fBFC90FDA, %f422;
	fma.rn.f32 	%f2265, %f2263, 0fB3A22168, %f2264;
	fma.rn.f32 	%f2695, %f2263, 0fA7C234C5, %f2265;
	abs.f32 	%f424, %f422;
	setp.ltu.f32 	%p930, %f424, 0f47CE4780;
	@%p930 bra 	$L__BB0_806;
	setp.eq.f32 	%p931, %f424, 0f7F800000;
	@%p931 bra 	$L__BB0_805;
	mov.b32 	%r1843, %f422;
	shl.b32 	%r4602, %r1843, 8;
	or.b32  	%r1844, %r4602, -2147483648;
	mov.b64 	%rd1849, 0;
	mov.b32 	%r5647, 0;
$L__BB0_801:
	.pragma "nounroll";
	mul.wide.u32 	%rd1552, %r5647, 4;
	mov.u64 	%rd1553, __cudart_i2opi_f;
	add.s64 	%rd1554, %rd1553, %rd1552;
	ld.global.nc.u32 	%r4603, [%rd1554];
	mad.wide.u32 	%rd1555, %r4603, %r1844, %rd1849;
	shr.u64 	%rd1849, %rd1555, 32;
	add.s64 	%rd1556, %rd2, %rd1552;
	st.local.u32 	[%rd1556], %rd1555;
	add.s32 	%r5647, %r5647, 1;
	setp.ne.s32 	%p932, %r5647, 6;
	@%p932 bra 	$L__BB0_801;
	shr.u32 	%r4604, %r1843, 23;
	st.local.u32 	[%rd2+24], %rd1849;
	and.b32  	%r1847, %r4604, 31;
	and.b32  	%r4605, %r4604, 224;
	add.s32 	%r4606, %r4605, -128;
	shr.u32 	%r4607, %r4606, 5;
	mul.wide.u32 	%rd1557, %r4607, 4;
	sub.s64 	%rd370, %rd2, %rd1557;
	ld.local.u32 	%r5648, [%rd370+24];
	ld.local.u32 	%r5649, [%rd370+20];
	setp.eq.s32 	%p933, %r1847, 0;
	@%p933 bra 	$L__BB0_804;
	shf.l.wrap.b32 	%r5648, %r5649, %r5648, %r1847;
	ld.local.u32 	%r4608, [%rd370+16];
	shf.l.wrap.b32 	%r5649, %r4608, %r5649, %r1847;
$L__BB0_804:
	shr.u32 	%r4609, %r5648, 30;
	shf.l.wrap.b32 	%r4610, %r5649, %r5648, 2;
	shl.b32 	%r4611, %r5649, 2;
	shr.u32 	%r4612, %r4610, 31;
	add.s32 	%r4613, %r4612, %r4609;
	neg.s32 	%r4614, %r4613;
	setp.lt.s32 	%p934, %r1843, 0;
	selp.b32 	%r5650, %r4614, %r4613, %p934;
	xor.b32  	%r4615, %r4610, %r1843;
	shr.s32 	%r4616, %r4610, 31;
	xor.b32  	%r4617, %r4616, %r4610;
	xor.b32  	%r4618, %r4616, %r4611;
	cvt.u64.u32 	%rd1558, %r4617;
	shl.b64 	%rd1559, %rd1558, 32;
	cvt.u64.u32 	%rd1560, %r4618;
	or.b64  	%rd1561, %rd1559, %rd1560;
	cvt.rn.f64.s64 	%fd1842, %rd1561;
	mul.f64 	%fd1843, %fd1842, 0d3BF921FB54442D19;
	cvt.rn.f32.f64 	%f2266, %fd1843;
	neg.f32 	%f2267, %f2266;
	setp.lt.s32 	%p935, %r4615, 0;
	selp.f32 	%f2695, %f2267, %f2266, %p935;
	bra.uni 	$L__BB0_806;
$L__BB0_805:
	mov.f32 	%f2268, 0f00000000;
	mul.rn.f32 	%f2695, %f422, %f2268;
	mov.b32 	%r5650, 0;
$L__BB0_806:
	add.s32 	%r4620, %r5650, 1;
	mul.rn.f32 	%f2269, %f2695, %f2695;
	and.b32  	%r4621, %r5650, 1;
	setp.eq.b32 	%p936, %r4621, 1;
	selp.f32 	%f2270, %f2695, 0f3F800000, %p936;
	fma.rn.f32 	%f2271, %f2269, %f2270, 0f00000000;
	fma.rn.f32 	%f2272, %f2269, 0f37CBAC00, 0fBAB607ED;
	selp.f32 	%f2273, 0fB94D4153, %f2272, %p936;
	selp.f32 	%f2274, 0f3C0885E4, 0f3D2AAABB, %p936;
	fma.rn.f32 	%f2275, %f2273, %f2269, %f2274;
	selp.f32 	%f2276, 0fBE2AAAA8, 0fBEFFFFFF, %p936;
	fma.rn.f32 	%f2277, %f2275, %f2269, %f2276;
	fma.rn.f32 	%f2278, %f2277, %f2271, %f2270;
	and.b32  	%r4622, %r4620, 2;
	setp.eq.s32 	%p937, %r4622, 0;
	mov.f32 	%f2279, 0f00000000;
	sub.f32 	%f2280, %f2279, %f2278;
	selp.f32 	%f2281, %f2278, %f2280, %p937;
	cvt.f64.f32 	%fd1844, %f2281;
	mul.f64 	%fd1845, %fd1844, 0dC024000000000000;
	fma.rn.f64 	%fd1846, %fd1996, %fd1996, %fd1845;
	add.f64 	%fd396, %fd395, %fd1846;
	mul.f64 	%fd1847, %fd1995, 0d401921FB54442D18;
	cvt.rn.f32.f64 	%f428, %fd1847;
	mul.f32 	%f2282, %f428, 0f3F22F983;
	cvt.rni.s32.f32 	%r5654, %f2282;
	cvt.rn.f32.s32 	%f2283, %r5654;
	fma.rn.f32 	%f2284, %f2283, 0fBFC90FDA, %f428;
	fma.rn.f32 	%f2285, %f2283, 0fB3A22168, %f2284;
	fma.rn.f32 	%f2696, %f2283, 0fA7C234C5, %f2285;
	abs.f32 	%f430, %f428;
	setp.ltu.f32 	%p938, %f430, 0f47CE4780;
	@%p938 bra 	$L__BB0_814;
	setp.eq.f32 	%p939, %f430, 0f7F800000;
	@%p939 bra 	$L__BB0_813;
	mov.b32 	%r1857, %f428;
	shl.b32 	%r4624, %r1857, 8;
	or.b32  	%r1858, %r4624, -2147483648;
	mov.b64 	%rd1850, 0;
	mov.b32 	%r5651, 0;
$L__BB0_809:
	.pragma "nounroll";
	mul.wide.u32 	%rd1563, %r5651, 4;
	mov.u64 	%rd1564, __cudart_i2opi_f;
	add.s64 	%rd1565, %rd1564, %rd1563;
	ld.global.nc.u32 	%r4625, [%rd1565];
	mad.wide.u32 	%rd1566, %r4625, %r1858, %rd1850;
	shr.u64 	%rd1850, %rd1566, 32;
	add.s64 	%rd1567, %rd2, %rd1563;
	st.local.u32 	[%rd1567], %rd1566;
	add.s32 	%r5651, %r5651, 1;
	setp.ne.s32 	%p940, %r5651, 6;
	@%p940 bra 	$L__BB0_809;
	shr.u32 	%r4626, %r1857, 23;
	st.local.u32 	[%rd2+24], %rd1850;
	and.b32  	%r1861, %r4626, 31;
	and.b32  	%r4627, %r4626, 224;
	add.s32 	%r4628, %r4627, -128;
	shr.u32 	%r4629, %r4628, 5;
	mul.wide.u32 	%rd1568, %r4629, 4;
	sub.s64 	%rd373, %rd2, %rd1568;
	ld.local.u32 	%r5652, [%rd373+24];
	ld.local.u32 	%r5653, [%rd373+20];
	setp.eq.s32 	%p941, %r1861, 0;
	@%p941 bra 	$L__BB0_812;
	shf.l.wrap.b32 	%r5652, %r5653, %r5652, %r1861;
	ld.local.u32 	%r4630, [%rd373+16];
	shf.l.wrap.b32 	%r5653, %r4630, %r5653, %r1861;
$L__BB0_812:
	shr.u32 	%r4631, %r5652, 30;
	shf.l.wrap.b32 	%r4632, %r5653, %r5652, 2;
	shl.b32 	%r4633, %r5653, 2;
	shr.u32 	%r4634, %r4632, 31;
	add.s32 	%r4635, %r4634, %r4631;
	neg.s32 	%r4636, %r4635;
	setp.lt.s32 	%p942, %r1857, 0;
	selp.b32 	%r5654, %r4636, %r4635, %p942;
	xor.b32  	%r4637, %r4632, %r1857;
	shr.s32 	%r4638, %r4632, 31;
	xor.b32  	%r4639, %r4638, %r4632;
	xor.b32  	%r4640, %r4638, %r4633;
	cvt.u64.u32 	%rd1569, %r4639;
	shl.b64 	%rd1570, %rd1569, 32;
	cvt.u64.u32 	%rd1571, %r4640;
	or.b64  	%rd1572, %rd1570, %rd1571;
	cvt.rn.f64.s64 	%fd1848, %rd1572;
	mul.f64 	%fd1849, %fd1848, 0d3BF921FB54442D19;
	cvt.rn.f32.f64 	%f2286, %fd1849;
	neg.f32 	%f2287, %f2286;
	setp.lt.s32 	%p943, %r4637, 0;
	selp.f32 	%f2696, %f2287, %f2286, %p943;
	bra.uni 	$L__BB0_814;
$L__BB0_813:
	mov.f32 	%f2288, 0f00000000;
	mul.rn.f32 	%f2696, %f428, %f2288;
	mov.b32 	%r5654, 0;
$L__BB0_814:
	add.s32 	%r4642, %r5654, 1;
	mul.rn.f32 	%f2289, %f2696, %f2696;
	and.b32  	%r4643, %r5654, 1;
	setp.eq.b32 	%p944, %r4643, 1;
	selp.f32 	%f2290, %f2696, 0f3F800000, %p944;
	fma.rn.f32 	%f2291, %f2289, %f2290, 0f00000000;
	fma.rn.f32 	%f2292, %f2289, 0f37CBAC00, 0fBAB607ED;
	selp.f32 	%f2293, 0fB94D4153, %f2292, %p944;
	selp.f32 	%f2294, 0f3C0885E4, 0f3D2AAABB, %p944;
	fma.rn.f32 	%f2295, %f2293, %f2289, %f2294;
	selp.f32 	%f2296, 0fBE2AAAA8, 0fBEFFFFFF, %p944;
	fma.rn.f32 	%f2297, %f2295, %f2289, %f2296;
	fma.rn.f32 	%f2298, %f2297, %f2291, %f2290;
	and.b32  	%r4644, %r4642, 2;
	setp.eq.s32 	%p945, %r4644, 0;
	mov.f32 	%f2299, 0f00000000;
	sub.f32 	%f2300, %f2299, %f2298;
	selp.f32 	%f2301, %f2298, %f2300, %p945;
	cvt.f64.f32 	%fd1850, %f2301;
	mul.f64 	%fd1851, %fd1850, 0dC024000000000000;
	fma.rn.f64 	%fd1852, %fd1995, %fd1995, %fd1851;
	add.f64 	%fd397, %fd396, %fd1852;
	mul.f64 	%fd1853, %fd1994, 0d401921FB54442D18;
	cvt.rn.f32.f64 	%f434, %fd1853;
	mul.f32 	%f2302, %f434, 0f3F22F983;
	cvt.rni.s32.f32 	%r5658, %f2302;
	cvt.rn.f32.s32 	%f2303, %r5658;
	fma.rn.f32 	%f2304, %f2303, 0fBFC90FDA, %f434;
	fma.rn.f32 	%f2305, %f2303, 0fB3A22168, %f2304;
	fma.rn.f32 	%f2697, %f2303, 0fA7C234C5, %f2305;
	abs.f32 	%f436, %f434;
	setp.ltu.f32 	%p946, %f436, 0f47CE4780;
	@%p946 bra 	$L__BB0_822;
	setp.eq.f32 	%p947, %f436, 0f7F800000;
	@%p947 bra 	$L__BB0_821;
	mov.b32 	%r1871, %f434;
	shl.b32 	%r4646, %r1871, 8;
	or.b32  	%r1872, %r4646, -2147483648;
	mov.b64 	%rd1851, 0;
	mov.b32 	%r5655, 0;
$L__BB0_817:
	.pragma "nounroll";
	mul.wide.u32 	%rd1574, %r5655, 4;
	mov.u64 	%rd1575, __cudart_i2opi_f;
	add.s64 	%rd1576, %rd1575, %rd1574;
	ld.global.nc.u32 	%r4647, [%rd1576];
	mad.wide.u32 	%rd1577, %r4647, %r1872, %rd1851;
	shr.u64 	%rd1851, %rd1577, 32;
	add.s64 	%rd1578, %rd2, %rd1574;
	st.local.u32 	[%rd1578], %rd1577;
	add.s32 	%r5655, %r5655, 1;
	setp.ne.s32 	%p948, %r5655, 6;
	@%p948 bra 	$L__BB0_817;
	shr.u32 	%r4648, %r1871, 23;
	st.local.u32 	[%rd2+24], %rd1851;
	and.b32  	%r1875, %r4648, 31;
	and.b32  	%r4649, %r4648, 224;
	add.s32 	%r4650, %r4649, -128;
	shr.u32 	%r4651, %r4650, 5;
	mul.wide.u32 	%rd1579, %r4651, 4;
	sub.s64 	%rd376, %rd2, %rd1579;
	ld.local.u32 	%r5656, [%rd376+24];
	ld.local.u32 	%r5657, [%rd376+20];
	setp.eq.s32 	%p949, %r1875, 0;
	@%p949 bra 	$L__BB0_820;
	shf.l.wrap.b32 	%r5656, %r5657, %r5656, %r1875;
	ld.local.u32 	%r4652, [%rd376+16];
	shf.l.wrap.b32 	%r5657, %r4652, %r5657, %r1875;
$L__BB0_820:
	shr.u32 	%r4653, %r5656, 30;
	shf.l.wrap.b32 	%r4654, %r5657, %r5656, 2;
	shl.b32 	%r4655, %r5657, 2;
	shr.u32 	%r4656, %r4654, 31;
	add.s32 	%r4657, %r4656, %r4653;
	neg.s32 	%r4658, %r4657;
	setp.lt.s32 	%p950, %r1871, 0;
	selp.b32 	%r5658, %r4658, %r4657, %p950;
	xor.b32  	%r4659, %r4654, %r1871;
	shr.s32 	%r4660, %r4654, 31;
	xor.b32  	%r4661, %r4660, %r4654;
	xor.b32  	%r4662, %r4660, %r4655;
	cvt.u64.u32 	%rd1580, %r4661;
	shl.b64 	%rd1581, %rd1580, 32;
	cvt.u64.u32 	%rd1582, %r4662;
	or.b64  	%rd1583, %rd1581, %rd1582;
	cvt.rn.f64.s64 	%fd1854, %rd1583;
	mul.f64 	%fd1855, %fd1854, 0d3BF921FB54442D19;
	cvt.rn.f32.f64 	%f2306, %fd1855;
	neg.f32 	%f2307, %f2306;
	setp.lt.s32 	%p951, %r4659, 0;
	selp.f32 	%f2697, %f2307, %f2306, %p951;
	bra.uni 	$L__BB0_822;
$L__BB0_821:
	mov.f32 	%f2308, 0f00000000;
	mul.rn.f32 	%f2697, %f434, %f2308;
	mov.b32 	%r5658, 0;
$L__BB0_822:
	add.s32 	%r4664, %r5658, 1;
	mul.rn.f32 	%f2309, %f2697, %f2697;
	and.b32  	%r4665, %r5658, 1;
	setp.eq.b32 	%p952, %r4665, 1;
	selp.f32 	%f2310, %f2697, 0f3F800000, %p952;
	fma.rn.f32 	%f2311, %f2309, %f2310, 0f00000000;
	fma.rn.f32 	%f2312, %f2309, 0f37CBAC00, 0fBAB607ED;
	selp.f32 	%f2313, 0fB94D4153, %f2312, %p952;
	selp.f32 	%f2314, 0f3C0885E4, 0f3D2AAABB, %p952;
	fma.rn.f32 	%f2315, %f2313, %f2309, %f2314;
	selp.f32 	%f2316, 0fBE2AAAA8, 0fBEFFFFFF, %p952;
	fma.rn.f32 	%f2317, %f2315, %f2309, %f2316;
	fma.rn.f32 	%f2318, %f2317, %f2311, %f2310;
	and.b32  	%r4666, %r4664, 2;
	setp.eq.s32 	%p953, %r4666, 0;
	mov.f32 	%f2319, 0f00000000;
	sub.f32 	%f2320, %f2319, %f2318;
	selp.f32 	%f2321, %f2318, %f2320, %p953;
	cvt.f64.f32 	%fd1856, %f2321;
	mul.f64 	%fd1857, %fd1856, 0dC024000000000000;
	fma.rn.f64 	%fd1858, %fd1994, %fd1994, %fd1857;
	add.f64 	%fd398, %fd397, %fd1858;
	mul.f64 	%fd1859, %fd1993, 0d401921FB54442D18;
	cvt.rn.f32.f64 	%f440, %fd1859;
	mul.f32 	%f2322, %f440, 0f3F22F983;
	cvt.rni.s32.f32 	%r5662, %f2322;
	cvt.rn.f32.s32 	%f2323, %r5662;
	fma.rn.f32 	%f2324, %f2323, 0fBFC90FDA, %f440;
	fma.rn.f32 	%f2325, %f2323, 0fB3A22168, %f2324;
	fma.rn.f32 	%f2698, %f2323, 0fA7C234C5, %f2325;
	abs.f32 	%f442, %f440;
	setp.ltu.f32 	%p954, %f442, 0f47CE4780;
	@%p954 bra 	$L__BB0_830;
	setp.eq.f32 	%p955, %f442, 0f7F800000;
	@%p955 bra 	$L__BB0_829;
	mov.b32 	%r1885, %f440;
	shl.b32 	%r4668, %r1885, 8;
	or.b32  	%r1886, %r4668, -2147483648;
	mov.b64 	%rd1852, 0;
	mov.b32 	%r5659, 0;
$L__BB0_825:
	.pragma "nounroll";
	mul.wide.u32 	%rd1585, %r5659, 4;
	mov.u64 	%rd1586, __cudart_i2opi_f;
	add.s64 	%rd1587, %rd1586, %rd1585;
	ld.global.nc.u32 	%r4669, [%rd1587];
	mad.wide.u32 	%rd1588, %r4669, %r1886, %rd1852;
	shr.u64 	%rd1852, %rd1588, 32;
	add.s64 	%rd1589, %rd2, %rd1585;
	st.local.u32 	[%rd1589], %rd1588;
	add.s32 	%r5659, %r5659, 1;
	setp.ne.s32 	%p956, %r5659, 6;
	@%p956 bra 	$L__BB0_825;
	shr.u32 	%r4670, %r1885, 23;
	st.local.u32 	[%rd2+24], %rd1852;
	and.b32  	%r1889, %r4670, 31;
	and.b32  	%r4671, %r4670, 224;
	add.s32 	%r4672, %r4671, -128;
	shr.u32 	%r4673, %r4672, 5;
	mul.wide.u32 	%rd1590, %r4673, 4;
	sub.s64 	%rd379, %rd2, %rd1590;
	ld.local.u32 	%r5660, [%rd379+24];
	ld.local.u32 	%r5661, [%rd379+20];
	setp.eq.s32 	%p957, %r1889, 0;
	@%p957 bra 	$L__BB0_828;
	shf.l.wrap.b32 	%r5660, %r5661, %r5660, %r1889;
	ld.local.u32 	%r4674, [%rd379+16];
	shf.l.wrap.b32 	%r5661, %r4674, %r5661, %r1889;
$L__BB0_828:
	shr.u32 	%r4675, %r5660, 30;
	shf.l.wrap.b32 	%r4676, %r5661, %r5660, 2;
	shl.b32 	%r4677, %r5661, 2;
	shr.u32 	%r4678, %r4676, 31;
	add.s32 	%r4679, %r4678, %r4675;
	neg.s32 	%r4680, %r4679;
	setp.lt.s32 	%p958, %r1885, 0;
	selp.b32 	%r5662, %r4680, %r4679, %p958;
	xor.b32  	%r4681, %r4676, %r1885;
	shr.s32 	%r4682, %r4676, 31;
	xor.b32  	%r4683, %r4682, %r4676;
	xor.b32  	%r4684, %r4682, %r4677;
	cvt.u64.u32 	%rd1591, %r4683;
	shl.b64 	%rd1592, %rd1591, 32;
	cvt.u64.u32 	%rd1593, %r4684;
	or.b64  	%rd1594, %rd1592, %rd1593;
	cvt.rn.f64.s64 	%fd1860, %rd1594;
	mul.f64 	%fd1861, %fd1860, 0d3BF921FB54442D19;
	cvt.rn.f32.f64 	%f2326, %fd1861;
	neg.f32 	%f2327, %f2326;
	setp.lt.s32 	%p959, %r4681, 0;
	selp.f32 	%f2698, %f2327, %f2326, %p959;
	bra.uni 	$L__BB0_830;
$L__BB0_829:
	mov.f32 	%f2328, 0f00000000;
	mul.rn.f32 	%f2698, %f440, %f2328;
	mov.b32 	%r5662, 0;
$L__BB0_830:
	add.s32 	%r4686, %r5662, 1;
	mul.rn.f32 	%f2329, %f2698, %f2698;
	and.b32  	%r4687, %r5662, 1;
	setp.eq.b32 	%p960, %r4687, 1;
	selp.f32 	%f2330, %f2698, 0f3F800000, %p960;
	fma.rn.f32 	%f2331, %f2329, %f2330, 0f00000000;
	fma.rn.f32 	%f2332, %f2329, 0f37CBAC00, 0fBAB607ED;
	selp.f32 	%f2333, 0fB94D4153, %f2332, %p960;
	selp.f32 	%f2334, 0f3C0885E4, 0f3D2AAABB, %p960;
	fma.rn.f32 	%f2335, %f2333, %f2329, %f2334;
	selp.f32 	%f2336, 0fBE2AAAA8, 0fBEFFFFFF, %p960;
	fma.rn.f32 	%f2337, %f2335, %f2329, %f2336;
	fma.rn.f32 	%f2338, %f2337, %f2331, %f2330;
	and.b32  	%r4688, %r4686, 2;
	setp.eq.s32 	%p961, %r4688, 0;
	mov.f32 	%f2339, 0f00000000;
	sub.f32 	%f2340, %f2339, %f2338;
	selp.f32 	%f2341, %f2338, %f2340, %p961;
	cvt.f64.f32 	%fd1862, %f2341;
	mul.f64 	%fd1863, %fd1862, 0dC024000000000000;
	fma.rn.f64 	%fd1864, %fd1993, %fd1993, %fd1863;
	add.f64 	%fd399, %fd398, %fd1864;
	mul.f64 	%fd1865, %fd1992, 0d401921FB54442D18;
	cvt.rn.f32.f64 	%f446, %fd1865;
	mul.f32 	%f2342, %f446, 0f3F22F983;
	cvt.rni.s32.f32 	%r5666, %f2342;
	cvt.rn.f32.s32 	%f2343, %r5666;
	fma.rn.f32 	%f2344, %f2343, 0fBFC90FDA, %f446;
	fma.rn.f32 	%f2345, %f2343, 0fB3A22168, %f2344;
	fma.rn.f32 	%f2699, %f2343, 0fA7C234C5, %f2345;
	abs.f32 	%f448, %f446;
	setp.ltu.f32 	%p962, %f448, 0f47CE4780;
	@%p962 bra 	$L__BB0_838;
	setp.eq.f32 	%p963, %f448, 0f7F800000;
	@%p963 bra 	$L__BB0_837;
	mov.b32 	%r1899, %f446;
	shl.b32 	%r4690, %r1899, 8;
	or.b32  	%r1900, %r4690, -2147483648;
	mov.b64 	%rd1853, 0;
	mov.b32 	%r5663, 0;
$L__BB0_833:
	.pragma "nounroll";
	mul.wide.u32 	%rd1596, %r5663, 4;
	mov.u64 	%rd1597, __cudart_i2opi_f;
	add.s64 	%rd1598, %rd1597, %rd1596;
	ld.global.nc.u32 	%r4691, [%rd1598];
	mad.wide.u32 	%rd1599, %r4691, %r1900, %rd1853;
	shr.u64 	%rd1853, %rd1599, 32;
	add.s64 	%rd1600, %rd2, %rd1596;
	st.local.u32 	[%rd1600], %rd1599;
	add.s32 	%r5663, %r5663, 1;
	setp.ne.s32 	%p964, %r5663, 6;
	@%p964 bra 	$L__BB0_833;
	shr.u32 	%r4692, %r1899, 23;
	st.local.u32 	[%rd2+24], %rd1853;
	and.b32  	%r1903, %r4692, 31;
	and.b32  	%r4693, %r4692, 224;
	add.s32 	%r4694, %r4693, -128;
	shr.u32 	%r4695, %r4694, 5;
	mul.wide.u32 	%rd1601, %r4695, 4;
	sub.s64 	%rd382, %rd2, %rd1601;
	ld.local.u32 	%r5664, [%rd382+24];
	ld.local.u32 	%r5665, [%rd382+20];
	setp.eq.s32 	%p965, %r1903, 0;
	@%p965 bra 	$L__BB0_836;
	shf.l.wrap.b32 	%r5664, %r5665, %r5664, %r1903;
	ld.local.u32 	%r4696, [%rd382+16];
	shf.l.wrap.b32 	%r5665, %r4696, %r5665, %r1903;
$L__BB0_836:
	shr.u32 	%r4697, %r5664, 30;
	shf.l.wrap.b32 	%r4698, %r5665, %r5664, 2;
	shl.b32 	%r4699, %r5665, 2;
	shr.u32 	%r4700, %r4698, 31;
	add.s32 	%r4701, %r4700, %r4697;
	neg.s32 	%r4702, %r4701;
	setp.lt.s32 	%p966, %r1899, 0;
	selp.b32 	%r5666, %r4702, %r4701, %p966;
	xor.b32  	%r4703, %r4698, %r1899;
	shr.s32 	%r4704, %r4698, 31;
	xor.b32  	%r4705, %r4704, %r4698;
	xor.b32  	%r4706, %r4704, %r4699;
	cvt.u64.u32 	%rd1602, %r4705;
	shl.b64 	%rd1603, %rd1602, 32;
	cvt.u64.u32 	%rd1604, %r4706;
	or.b64  	%rd1605, %rd1603, %rd1604;
	cvt.rn.f64.s64 	%fd1866, %rd1605;
	mul.f64 	%fd1867, %fd1866, 0d3BF921FB54442D19;
	cvt.rn.f32.f64 	%f2346, %fd1867;
	neg.f32 	%f2347, %f2346;
	setp.lt.s32 	%p967, %r4703, 0;
	selp.f32 	%f2699, %f2347, %f2346, %p967;
	bra.uni 	$L__BB0_838;
$L__BB0_837:
	mov.f32 	%f2348, 0f00000000;
	mul.rn.f32 	%f2699, %f446, %f2348;
	mov.b32 	%r5666, 0;
$L__BB0_838:
	add.s32 	%r4708, %r5666, 1;
	mul.rn.f32 	%f2349, %f2699, %f2699;
	and.b32  	%r4709, %r5666, 1;
	setp.eq.b32 	%p968, %r4709, 1;
	selp.f32 	%f2350, %f2699, 0f3F800000, %p968;
	fma.rn.f32 	%f2351, %f2349, %f2350, 0f00000000;
	fma.rn.f32 	%f2352, %f2349, 0f37CBAC00, 0fBAB607ED;
	selp.f32 	%f2353, 0fB94D4153, %f2352, %p968;
	selp.f32 	%f2354, 0f3C0885E4, 0f3D2AAABB, %p968;
	fma.rn.f32 	%f2355, %f2353, %f2349, %f2354;
	selp.f32 	%f2356, 0fBE2AAAA8, 0fBEFFFFFF, %p968;
	fma.rn.f32 	%f2357, %f2355, %f2349, %f2356;
	fma.rn.f32 	%f2358, %f2357, %f2351, %f2350;
	and.b32  	%r4710, %r4708, 2;
	setp.eq.s32 	%p969, %r4710, 0;
	mov.f32 	%f2359, 0f00000000;
	sub.f32 	%f2360, %f2359, %f2358;
	selp.f32 	%f2361, %f2358, %f2360, %p969;
	cvt.f64.f32 	%fd1868, %f2361;
	mul.f64 	%fd1869, %fd1868, 0dC024000000000000;
	fma.rn.f64 	%fd1870, %fd1992, %fd1992, %fd1869;
	add.f64 	%fd400, %fd399, %fd1870;
	mul.f64 	%fd1871, %fd1991, 0d401921FB54442D18;
	cvt.rn.f32.f64 	%f452, %fd1871;
	mul.f32 	%f2362, %f452, 0f3F22F983;
	cvt.rni.s32.f32 	%r5670, %f2362;
	cvt.rn.f32.s32 	%f2363, %r5670;
	fma.rn.f32 	%f2364, %f2363, 0fBFC90FDA, %f452;
	fma.rn.f32 	%f2365, %f2363, 0fB3A22168, %f2364;
	fma.rn.f32 	%f2700, %f2363, 0fA7C234C5, %f2365;
	abs.f32 	%f454, %f452;
	setp.ltu.f32 	%p970, %f454, 0f47CE4780;
	@%p970 bra 	$L__BB0_846;
	setp.eq.f32 	%p971, %f454, 0f7F800000;
	@%p971 bra 	$L__BB0_845;
	mov.b32 	%r1913, %f452;
	shl.b32 	%r4712, %r1913, 8;
	or.b32  	%r1914, %r4712, -2147483648;
	mov.b64 	%rd1854, 0;
	mov.b32 	%r5667, 0;
$L__BB0_841:
	.pragma "nounroll";
	mul.wide.u32 	%rd1607, %r5667, 4;
	mov.u64 	%rd1608, __cudart_i2opi_f;
	add.s64 	%rd1609, %rd1608, %rd1607;
	ld.global.nc.u32 	%r4713, [%rd1609];
	mad.wide.u32 	%rd1610, %r4713, %r1914, %rd1854;
	shr.u64 	%rd1854, %rd1610, 32;
	add.s64 	%rd1611, %rd2, %rd1607;
	st.local.u32 	[%rd1611], %rd1610;
	add.s32 	%r5667, %r5667, 1;
	setp.ne.s32 	%p972, %r5667, 6;
	@%p972 bra 	$L__BB0_841;
	shr.u32 	%r4714, %r1913, 23;
	st.local.u32 	[%rd2+24], %rd1854;
	and.b32  	%r1917, %r4714, 31;
	and.b32  	%r4715, %r4714, 224;
	add.s32 	%r4716, %r4715, -128;
	shr.u32 	%r4717, %r4716, 5;
	mul.wide.u32 	%rd1612, %r4717, 4;
	sub.s64 	%rd385, %rd2, %rd1612;
	ld.local.u32 	%r5668, [%rd385+24];
	ld.local.u32 	%r5669, [%rd385+20];
	setp.eq.s32 	%p973, %r1917, 0;
	@%p973 bra 	$L__BB0_844;
	shf.l.wrap.b32 	%r5668, %r5669, %r5668, %r1917;
	ld.local.u32 	%r4718, [%rd385+16];
	shf.l.wrap.b32 	%r5669, %r4718, %r5669, %r1917;
$L__BB0_844:
	shr.u32 	%r4719, %r5668, 30;
	shf.l.wrap.b32 	%r4720, %r5669, %r5668, 2;
	shl.b32 	%r4721, %r5669, 2;
	shr.u32 	%r4722, %r4720, 31;
	add.s32 	%r4723, %r4722, %r4719;
	neg.s32 	%r4724, %r4723;
	setp.lt.s32 	%p974, %r1913, 0;
	selp.b32 	%r5670, %r4724, %r4723, %p974;
	xor.b32  	%r4725, %r4720, %r1913;
	shr.s32 	%r4726, %r4720, 31;
	xor.b32  	%r4727, %r4726, %r4720;
	xor.b32  	%r4728, %r4726, %r4721;
	cvt.u64.u32 	%rd1613, %r4727;
	shl.b64 	%rd1614, %rd1613, 32;
	cvt.u64.u32 	%rd1615, %r4728;
	or.b64  	%rd1616, %rd1614, %rd1615;
	cvt.rn.f64.s64 	%fd1872, %rd1616;
	mul.f64 	%fd1873, %fd1872, 0d3BF921FB54442D19;
	cvt.rn.f32.f64 	%f2366, %fd1873;
	neg.f32 	%f2367, %f2366;
	setp.lt.s32 	%p975, %r4725, 0;
	selp.f32 	%f2700, %f2367, %f2366, %p975;
	bra.uni 	$L__BB0_846;
$L__BB0_845:
	mov.f32 	%f2368, 0f00000000;
	mul.rn.f32 	%f2700, %f452, %f2368;
	mov.b32 	%r5670, 0;
$L__BB0_846:
	add.s32 	%r4730, %r5670, 1;
	mul.rn.f32 	%f2369, %f2700, %f2700;
	and.b32  	%r4731, %r5670, 1;
	setp.eq.b32 	%p976, %r4731, 1;
	selp.f32 	%f2370, %f2700, 0f3F800000, %p976;
	fma.rn.f32 	%f2371, %f2369, %f2370, 0f00000000;
	fma.rn.f32 	%f2372, %f2369, 0f37CBAC00, 0fBAB607ED;
	selp.f32 	%f2373, 0fB94D4153, %f2372, %p976;
	selp.f32 	%f2374, 0f3C0885E4, 0f3D2AAABB, %p976;
	fma.rn.f32 	%f2375, %f2373, %f2369, %f2374;
	selp.f32 	%f2376, 0fBE2AAAA8, 0fBEFFFFFF, %p976;
	fma.rn.f32 	%f2377, %f2375, %f2369, %f2376;
	fma.rn.f32 	%f2378, %f2377, %f2371, %f2370;
	and.b32  	%r4732, %r4730, 2;
	setp.eq.s32 	%p977, %r4732, 0;
	mov.f32 	%f2379, 0f00000000;
	sub.f32 	%f2380, %f2379, %f2378;
	selp.f32 	%f2381, %f2378, %f2380, %p977;
	cvt.f64.f32 	%fd1874, %f2381;
	mul.f64 	%fd1875, %fd1874, 0dC024000000000000;
	fma.rn.f64 	%fd1876, %fd1991, %fd1991, %fd1875;
	add.f64 	%fd401, %fd400, %fd1876;
	mul.f64 	%fd1877, %fd1990, 0d401921FB54442D18;
	cvt.rn.f32.f64 	%f458, %fd1877;
	mul.f32 	%f2382, %f458, 0f3F22F983;
	cvt.rni.s32.f32 	%r5674, %f2382;
	cvt.rn.f32.s32 	%f2383, %r5674;
	fma.rn.f32 	%f2384, %f2383, 0fBFC90FDA, %f458;
	fma.rn.f32 	%f2385, %f2383, 0fB3A22168, %f2384;
	fma.rn.f32 	%f2701, %f2383, 0fA7C234C5, %f2385;
	abs.f32 	%f460, %f458;
	setp.ltu.f32 	%p978, %f460, 0f47CE4780;
	@%p978 bra 	$L__BB0_854;
	setp.eq.f32 	%p979, %f460, 0f7F800000;
	@%p979 bra 	$L__BB0_853;
	mov.b32 	%r1927, %f458;
	shl.b32 	%r4734, %r1927, 8;
	or.b32  	%r1928, %r4734, -2147483648;
	mov.b64 	%rd1855, 0;
	mov.b32 	%r5671, 0;
$L__BB0_849:
	.pragma "nounroll";
	mul.wide.u32 	%rd1618, %r5671, 4;
	mov.u64 	%rd1619, __cudart_i2opi_f;
	add.s64 	%rd1620, %rd1619, %rd1618;
	ld.global.nc.u32 	%r4735, [%rd1620];
	mad.wide.u32 	%rd1621, %r4735, %r1928, %rd1855;
	shr.u64 	%rd1855, %rd1621, 32;
	add.s64 	%rd1622, %rd2, %rd1618;
	st.local.u32 	[%rd1622], %rd1621;
	add.s32 	%r5671, %r5671, 1;
	setp.ne.s32 	%p980, %r5671, 6;
	@%p980 bra 	$L__BB0_849;
	shr.u32 	%r4736, %r1927, 23;
	st.local.u32 	[%rd2+24], %rd1855;
	and.b32  	%r1931, %r4736, 31;
	and.b32  	%r4737, %r4736, 224;
	add.s32 	%r4738, %r4737, -128;
	shr.u32 	%r4739, %r4738, 5;
	mul.wide.u32 	%rd1623, %r4739, 4;
	sub.s64 	%rd388, %rd2, %rd1623;
	ld.local.u32 	%r5672, [%rd388+24];
	ld.local.u32 	%r5673, [%rd388+20];
	setp.eq.s32 	%p981, %r1931, 0;
	@%p981 bra 	$L__BB0_852;
	shf.l.wrap.b32 	%r5672, %r5673, %r5672, %r1931;
	ld.local.u32 	%r4740, [%rd388+16];
	shf.l.wrap.b32 	%r5673, %r4740, %r5673, %r1931;
$L__BB0_852:
	shr.u32 	%r4741, %r5672, 30;
	shf.l.wrap.b32 	%r4742, %r5673, %r5672, 2;
	shl.b32 	%r4743, %r5673, 2;
	shr.u32 	%r4744, %r4742, 31;
	add.s32 	%r4745, %r4744, %r4741;
	neg.s32 	%r4746, %r4745;
	setp.lt.s32 	%p982, %r1927, 0;
	selp.b32 	%r5674, %r4746, %r4745, %p982;
	xor.b32  	%r4747, %r4742, %r1927;
	shr.s32 	%r4748, %r4742, 31;
	xor.b32  	%r4749, %r4748, %r4742;
	xor.b32  	%r4750, %r4748, %r4743;
	cvt.u64.u32 	%rd1624, %r4749;
	shl.b64 	%rd1625, %rd1624, 32;
	cvt.u64.u32 	%rd1626, %r4750;
	or.b64  	%rd1627, %rd1625, %rd1626;
	cvt.rn.f64.s64 	%fd1878, %rd1627;
	mul.f64 	%fd1879, %fd1878, 0d3BF921FB54442D19;
	cvt.rn.f32.f64 	%f2386, %fd1879;
	neg.f32 	%f2387, %f2386;
	setp.lt.s32 	%p983, %r4747, 0;
	selp.f32 	%f2701, %f2387, %f2386, %p983;
	bra.uni 	$L__BB0_854;
$L__BB0_853:
	mov.f32 	%f2388, 0f00000000;
	mul.rn.f32 	%f2701, %f458, %f2388;
	mov.b32 	%r5674, 0;
$L__BB0_854:
	add.s32 	%r4752, %r5674, 1;
	mul.rn.f32 	%f2389, %f2701, %f2701;
	and.b32  	%r4753, %r5674, 1;
	setp.eq.b32 	%p984, %r4753, 1;
	selp.f32 	%f2390, %f2701, 0f3F800000, %p984;
	fma.rn.f32 	%f2391, %f2389, %f2390, 0f00000000;
	fma.rn.f32 	%f2392, %f2389, 0f37CBAC00, 0fBAB607ED;
	selp.f32 	%f2393, 0fB94D4153, %f2392, %p984;
	selp.f32 	%f2394, 0f3C0885E4, 0f3D2AAABB, %p984;
	fma.rn.f32 	%f2395, %f2393, %f2389, %f2394;
	selp.f32 	%f2396, 0fBE2AAAA8, 0fBEFFFFFF, %p984;
	fma.rn.f32 	%f2397, %f2395, %f2389, %f2396;
	fma.rn.f32 	%f2398, %f2397, %f2391, %f2390;
	and.b32  	%r4754, %r4752, 2;
	setp.eq.s32 	%p985, %r4754, 0;
	mov.f32 	%f2399, 0f00000000;
	sub.f32 	%f2400, %f2399, %f2398;
	selp.f32 	%f2401, %f2398, %f2400, %p985;
	cvt.f64.f32 	%fd1880, %f2401;
	mul.f64 	%fd1881, %fd1880, 0dC024000000000000;
	fma.rn.f64 	%fd1882, %fd1990, %fd1990, %fd1881;
	add.f64 	%fd402, %fd401, %fd1882;
	setp.geu.f64 	%p986, %fd402, %fd1956;
	@%p986 bra 	$L__BB0_856;
	st.local.v2.f64 	[%rd19], {%fd1999, %fd1998};
	st.local.v2.f64 	[%rd19+16], {%fd1997, %fd1996};
	st.local.v2.f64 	[%rd19+32], {%fd1995, %fd1994};
	st.local.v2.f64 	[%rd19+48], {%fd1993, %fd1992};
	st.local.v2.f64 	[%rd19+64], {%fd1991, %fd1990};
	mov.f64 	%fd1945, %fd1997;
	mov.f64 	%fd1946, %fd1990;
	mov.f64 	%fd1947, %fd1991;
	mov.f64 	%fd1948, %fd1992;
	mov.f64 	%fd1949, %fd1993;
	mov.f64 	%fd1950, %fd1994;
	mov.f64 	%fd1951, %fd1995;
	mov.f64 	%fd1952, %fd1996;
	mov.f64 	%fd1954, %fd1998;
	mov.f64 	%fd1955, %fd1999;
	mov.f64 	%fd1956, %fd402;
$L__BB0_856:
	add.s32 	%r5388, %r5388, 1;
	setp.ne.s32 	%p987, %r5388, 25;
	@%p987 bra 	$L__BB0_333;
$L__BB0_857:
	mul.f64 	%fd1883, %fd1955, 0d401921FB54442D18;
	cvt.rn.f32.f64 	%f464, %fd1883;
	mul.f32 	%f2402, %f464, 0f3F22F983;
	cvt.rni.s32.f32 	%r5678, %f2402;
	cvt.rn.f32.s32 	%f2403, %r5678;
	fma.rn.f32 	%f2404, %f2403, 0fBFC90FDA, %f464;
	fma.rn.f32 	%f2405, %f2403, 0fB3A22168, %f2404;
	fma.rn.f32 	%f2702, %f2403, 0fA7C234C5, %f2405;
	abs.f32 	%f466, %f464;
	setp.ltu.f32 	%p988, %f466, 0f47CE4780;
	@%p988 bra 	$L__BB0_865;
	setp.neu.f32 	%p989, %f466, 0f7F800000;
	@%p989 bra 	$L__BB0_860;
	mov.f32 	%f2408, 0f00000000;
	mul.rn.f32 	%f2702, %f464, %f2408;
	mov.b32 	%r5678, 0;
	bra.uni 	$L__BB0_865;
$L__BB0_860:
	mov.b32 	%r1942, %f464;
	shl.b32 	%r4756, %r1942, 8;
	or.b32  	%r1943, %r4756, -2147483648;
	mov.b64 	%rd1858, 0;
	mov.b32 	%r5675, 0;
	mov.u64 	%rd1856, __cudart_i2opi_f;
	mov.u64 	%rd1857, %rd1;
$L__BB0_861:
	.pragma "nounroll";
	ld.global.nc.u32 	%r4757, [%rd1856];
	mad.wide.u32 	%rd1630, %r4757, %r1943, %rd1858;
	shr.u64 	%rd1858, %rd1630, 32;
	st.local.u32 	[%rd1857], %rd1630;
	add.s32 	%r5675, %r5675, 1;
	add.s64 	%rd1857, %rd1857, 4;
	add.s64 	%rd1856, %rd1856, 4;
	setp.ne.s32 	%p990, %r5675, 6;
	@%p990 bra 	$L__BB0_861;
	shr.u32 	%r4758, %r1942, 23;
	st.local.u32 	[%rd1+24], %rd1858;
	and.b32  	%r1946, %r4758, 31;
	and.b32  	%r4759, %r4758, 224;
	add.s32 	%r4760, %r4759, -128;
	shr.u32 	%r4761, %r4760, 5;
	mul.wide.u32 	%rd1631, %r4761, 4;
	sub.s64 	%rd395, %rd1, %rd1631;
	ld.local.u32 	%r5676, [%rd395+24];
	ld.local.u32 	%r5677, [%rd395+20];
	setp.eq.s32 	%p991, %r1946, 0;
	@%p991 bra 	$L__BB0_864;
	shf.l.wrap.b32 	%r5676, %r5677, %r5676, %r1946;
	ld.local.u32 	%r4762, [%rd395+16];
	shf.l.wrap.b32 	%r5677, %r4762, %r5677, %r1946;
$L__BB0_864:
	shr.u32 	%r4763, %r5676, 30;
	shf.l.wrap.b32 	%r4764, %r5677, %r5676, 2;
	shl.b32 	%r4765, %r5677, 2;
	shr.u32 	%r4766, %r4764, 31;
	add.s32 	%r4767, %r4766, %r4763;
	neg.s32 	%r4768, %r4767;
	setp.lt.s32 	%p992, %r1942, 0;
	selp.b32 	%r5678, %r4768, %r4767, %p992;
	xor.b32  	%r4769, %r4764, %r1942;
	shr.s32 	%r4770, %r4764, 31;
	xor.b32  	%r4771, %r4770, %r4764;
	xor.b32  	%r4772, %r4770, %r4765;
	cvt.u64.u32 	%rd1632, %r4771;
	shl.b64 	%rd1633, %rd1632, 32;
	cvt.u64.u32 	%rd1634, %r4772;
	or.b64  	%rd1635, %rd1633, %rd1634;
	cvt.rn.f64.s64 	%fd1884, %rd1635;
	mul.f64 	%fd1885, %fd1884, 0d3BF921FB54442D19;
	cvt.rn.f32.f64 	%f2406, %fd1885;
	neg.f32 	%f2407, %f2406;
	setp.lt.s32 	%p993, %r4769, 0;
	selp.f32 	%f2702, %f2407, %f2406, %p993;
$L__BB0_865:
	add.s32 	%r4774, %r5678, 1;
	mul.rn.f32 	%f2409, %f2702, %f2702;
	and.b32  	%r4775, %r5678, 1;
	setp.eq.b32 	%p994, %r4775, 1;
	selp.f32 	%f2410, %f2702, 0f3F800000, %p994;
	fma.rn.f32 	%f2411, %f2409, %f2410, 0f00000000;
	fma.rn.f32 	%f2412, %f2409, 0f37CBAC00, 0fBAB607ED;
	selp.f32 	%f2413, 0fB94D4153, %f2412, %p994;
	selp.f32 	%f2414, 0f3C0885E4, 0f3D2AAABB, %p994;
	fma.rn.f32 	%f2415, %f2413, %f2409, %f2414;
	selp.f32 	%f2416, 0fBE2AAAA8, 0fBEFFFFFF, %p994;
	fma.rn.f32 	%f2417, %f2415, %f2409, %f2416;
	fma.rn.f32 	%f2418, %f2417, %f2411, %f2410;
	and.b32  	%r4776, %r4774, 2;
	setp.eq.s32 	%p995, %r4776, 0;
	mov.f32 	%f2419, 0f00000000;
	sub.f32 	%f2420, %f2419, %f2418;
	selp.f32 	%f2421, %f2418, %f2420, %p995;
	cvt.f64.f32 	%fd1886, %f2421;
	mul.f64 	%fd1887, %fd1886, 0dC024000000000000;
	fma.rn.f64 	%fd427, %fd1955, %fd1955, %fd1887;
	mul.f64 	%fd1888, %fd1954, 0d401921FB54442D18;
	cvt.rn.f32.f64 	%f470, %fd1888;
	mul.f32 	%f2422, %f470, 0f3F22F983;
	cvt.rni.s32.f32 	%r5682, %f2422;
	cvt.rn.f32.s32 	%f2423, %r5682;
	fma.rn.f32 	%f2424, %f2423, 0fBFC90FDA, %f470;
	fma.rn.f32 	%f2425, %f2423, 0fB3A22168, %f2424;
	fma.rn.f32 	%f2703, %f2423, 0fA7C234C5, %f2425;
	abs.f32 	%f472, %f470;
	setp.ltu.f32 	%p996, %f472, 0f47CE4780;
	@%p996 bra 	$L__BB0_873;
	setp.eq.f32 	%p997, %f472, 0f7F800000;
	@%p997 bra 	$L__BB0_872;
	mov.b32 	%r1956, %f470;
	shl.b32 	%r4778, %r1956, 8;
	or.b32  	%r1957, %r4778, -2147483648;
	mov.b64 	%rd1861, 0;
	mov.b32 	%r5679, 0;
	mov.u64 	%rd1859, __cudart_i2opi_f;
	mov.u64 	%rd1860, %rd1;
$L__BB0_868:
	.pragma "nounroll";
	ld.global.nc.u32 	%r4779, [%rd1859];
	mad.wide.u32 	%rd1638, %r4779, %r1957, %rd1861;
	shr.u64 	%rd1861, %rd1638, 32;
	st.local.u32 	[%rd1860], %rd1638;
	add.s32 	%r5679, %r5679, 1;
	add.s64 	%rd1860, %rd1860, 4;
	add.s64 	%rd1859, %rd1859, 4;
	setp.ne.s32 	%p998, %r5679, 6;
	@%p998 bra 	$L__BB0_868;
	shr.u32 	%r4780, %r1956, 23;
	st.local.u32 	[%rd1+24], %rd1861;
	and.b32  	%r1960, %r4780, 31;
	and.b32  	%r4781, %r4780, 224;
	add.s32 	%r4782, %r4781, -128;
	shr.u32 	%r4783, %r4782, 5;
	mul.wide.u32 	%rd1639, %r4783, 4;
	sub.s64 	%rd402, %rd1, %rd1639;
	ld.local.u32 	%r5680, [%rd402+24];
	ld.local.u32 	%r5681, [%rd402+20];
	setp.eq.s32 	%p999, %r1960, 0;
	@%p999 bra 	$L__BB0_871;
	shf.l.wrap.b32 	%r5680, %r5681, %r5680, %r1960;
	ld.local.u32 	%r4784, [%rd402+16];
	shf.l.wrap.b32 	%r5681, %r4784, %r5681, %r1960;
$L__BB0_871:
	shr.u32 	%r4785, %r5680, 30;
	shf.l.wrap.b32 	%r4786, %r5681, %r5680, 2;
	shl.b32 	%r4787, %r5681, 2;
	shr.u32 	%r4788, %r4786, 31;
	add.s32 	%r4789, %r4788, %r4785;
	neg.s32 	%r4790, %r4789;
	setp.lt.s32 	%p1000, %r1956, 0;
	selp.b32 	%r5682, %r4790, %r4789, %p1000;
	xor.b32  	%r4791, %r4786, %r1956;
	shr.s32 	%r4792, %r4786, 31;
	xor.b32  	%r4793, %r4792, %r4786;
	xor.b32  	%r4794, %r4792, %r4787;
	cvt.u64.u32 	%rd1640, %r4793;
	shl.b64 	%rd1641, %rd1640, 32;
	cvt.u64.u32 	%rd1642, %r4794;
	or.b64  	%rd1643, %rd1641, %rd1642;
	cvt.rn.f64.s64 	%fd1889, %rd1643;
	mul.f64 	%fd1890, %fd1889, 0d3BF921FB54442D19;
	cvt.rn.f32.f64 	%f2426, %fd1890;
	neg.f32 	%f2427, %f2426;
	setp.lt.s32 	%p1001, %r4791, 0;
	selp.f32 	%f2703, %f2427, %f2426, %p1001;
	bra.uni 	$L__BB0_873;
$L__BB0_872:
	mov.f32 	%f2428, 0f00000000;
	mul.rn.f32 	%f2703, %f470, %f2428;
	mov.b32 	%r5682, 0;
$L__BB0_873:
	add.s32 	%r4796, %r5682, 1;
	mul.rn.f32 	%f2429, %f2703, %f2703;
	and.b32  	%r4797, %r5682, 1;
	setp.eq.b32 	%p1002, %r4797, 1;
	selp.f32 	%f2430, %f2703, 0f3F800000, %p1002;
	fma.rn.f32 	%f2431, %f2429, %f2430, 0f00000000;
	fma.rn.f32 	%f2432, %f2429, 0f37CBAC00, 0fBAB607ED;
	selp.f32 	%f2433, 0fB94D4153, %f2432, %p1002;
	selp.f32 	%f2434, 0f3C0885E4, 0f3D2AAABB, %p1002;
	fma.rn.f32 	%f2435, %f2433, %f2429, %f2434;
	selp.f32 	%f2436, 0fBE2AAAA8, 0fBEFFFFFF, %p1002;
	fma.rn.f32 	%f2437, %f2435, %f2429, %f2436;
	fma.rn.f32 	%f2438, %f2437, %f2431, %f2430;
	and.b32  	%r4798, %r4796, 2;
	setp.eq.s32 	%p1003, %r4798, 0;
	mov.f32 	%f2439, 0f00000000;
	sub.f32 	%f2440, %f2439, %f2438;
	selp.f32 	%f2441, %f2438, %f2440, %p1003;
	cvt.f64.f32 	%fd1891, %f2441;
	mul.f64 	%fd1892, %fd1891, 0dC024000000000000;
	fma.rn.f64 	%fd1893, %fd1954, %fd1954, %fd1892;
	add.f64 	%fd1894, %fd427, 0d4059000000000000;
	add.f64 	%fd428, %fd1894, %fd1893;
	mul.f64 	%fd1895, %fd1945, 0d401921FB54442D18;
	cvt.rn.f32.f64 	%f476, %fd1895;
	mul.f32 	%f2442, %f476, 0f3F22F983;
	cvt.rni.s32.f32 	%r5686, %f2442;
	cvt.rn.f32.s32 	%f2443, %r5686;
	fma.rn.f32 	%f2444, %f2443, 0fBFC90FDA, %f476;
	fma.rn.f32 	%f2445, %f2443, 0fB3A22168, %f2444;
	fma.rn.f32 	%f2704, %f2443, 0fA7C234C5, %f2445;
	abs.f32 	%f478, %f476;
	setp.ltu.f32 	%p1004, %f478, 0f47CE4780;
	@%p1004 bra 	$L__BB0_881;
	setp.eq.f32 	%p1005, %f478, 0f7F800000;
	@%p1005 bra 	$L__BB0_880;
	mov.b32 	%r1970, %f476;
	shl.b32 	%r4800, %r1970, 8;
	or.b32  	%r1971, %r4800, -2147483648;
	mov.b64 	%rd1864, 0;
	mov.b32 	%r5683, 0;
	mov.u64 	%rd1862, __cudart_i2opi_f;
	mov.u64 	%rd1863, %rd1;
$L__BB0_876:
	.pragma "nounroll";
	ld.global.nc.u32 	%r4801, [%rd1862];
	mad.wide.u32 	%rd1646, %r4801, %r1971, %rd1864;
	shr.u64 	%rd1864, %rd1646, 32;
	st.local.u32 	[%rd1863], %rd1646;
	add.s32 	%r5683, %r5683, 1;
	add.s64 	%rd1863, %rd1863, 4;
	add.s64 	%rd1862, %rd1862, 4;
	setp.ne.s32 	%p1006, %r5683, 6;
	@%p1006 bra 	$L__BB0_876;
	shr.u32 	%r4802, %r1970, 23;
	st.local.u32 	[%rd1+24], %rd1864;
	and.b32  	%r1974, %r4802, 31;
	and.b32  	%r4803, %r4802, 224;
	add.s32 	%r4804, %r4803, -128;
	shr.u32 	%r4805, %r4804, 5;
	mul.wide.u32 	%rd1647, %r4805, 4;
	sub.s64 	%rd409, %rd1, %rd1647;
	ld.local.u32 	%r5684, [%rd409+24];
	ld.local.u32 	%r5685, [%rd409+20];
	setp.eq.s32 	%p1007, %r1974, 0;
	@%p1007 bra 	$L__BB0_879;
	shf.l.wrap.b32 	%r5684, %r5685, %r5684, %r1974;
	ld.local.u32 	%r4806, [%rd409+16];
	shf.l.wrap.b32 	%r5685, %r4806, %r5685, %r1974;
$L__BB0_879:
	shr.u32 	%r4807, %r5684, 30;
	shf.l.wrap.b32 	%r4808, %r5685, %r5684, 2;
	shl.b32 	%r4809, %r5685, 2;
	shr.u32 	%r4810, %r4808, 31;
	add.s32 	%r4811, %r4810, %r4807;
	neg.s32 	%r4812, %r4811;
	setp.lt.s32 	%p1008, %r1970, 0;
	selp.b32 	%r5686, %r4812, %r4811, %p1008;
	xor.b32  	%r4813, %r4808, %r1970;
	shr.s32 	%r4814, %r4808, 31;
	xor.b32  	%r4815, %r4814, %r4808;
	xor.b32  	%r4816, %r4814, %r4809;
	cvt.u64.u32 	%rd1648, %r4815;
	shl.b64 	%rd1649, %rd1648, 32;
	cvt.u64.u32 	%rd1650, %r4816;
	or.b64  	%rd1651, %rd1649, %rd1650;
	cvt.rn.f64.s64 	%fd1896, %rd1651;
	mul.f64 	%fd1897, %fd1896, 0d3BF921FB54442D19;
	cvt.rn.f32.f64 	%f2446, %fd1897;
	neg.f32 	%f2447, %f2446;
	setp.lt.s32 	%p1009, %r4813, 0;
	selp.f32 	%f2704, %f2447, %f2446, %p1009;
	bra.uni 	$L__BB0_881;
$L__BB0_880:
	mov.f32 	%f2448, 0f00000000;
	mul.rn.f32 	%f2704, %f476, %f2448;
	mov.b32 	%r5686, 0;
$L__BB0_881:
	add.s32 	%r4818, %r5686, 1;
	mul.rn.f32 	%f2449, %f2704, %f2704;
	and.b32  	%r4819, %r5686, 1;
	setp.eq.b32 	%p1010, %r4819, 1;
	selp.f32 	%f2450, %f2704, 0f3F800000, %p1010;
	fma.rn.f32 	%f2451, %f2449, %f2450, 0f00000000;
	fma.rn.f32 	%f2452, %f2449, 0f37CBAC00, 0fBAB607ED;
	selp.f32 	%f2453, 0fB94D4153, %f2452, %p1010;
	selp.f32 	%f2454, 0f3C0885E4, 0f3D2AAABB, %p1010;
	fma.rn.f32 	%f2455, %f2453, %f2449, %f2454;
	selp.f32 	%f2456, 0fBE2AAAA8, 0fBEFFFFFF, %p1010;
	fma.rn.f32 	%f2457, %f2455, %f2449, %f2456;
	fma.rn.f32 	%f2458, %f2457, %f2451, %f2450;
	and.b32  	%r4820, %r4818, 2;
	setp.eq.s32 	%p1011, %r4820, 0;
	mov.f32 	%f2459, 0f00000000;
	sub.f32 	%f2460, %f2459, %f2458;
	selp.f32 	%f2461, %f2458, %f2460, %p1011;
	cvt.f64.f32 	%fd1898, %f2461;
	mul.f64 	%fd1899, %fd1898, 0dC024000000000000;
	fma.rn.f64 	%fd1900, %fd1945, %fd1945, %fd1899;
	add.f64 	%fd429, %fd428, %fd1900;
	mul.f64 	%fd1901, %fd1952, 0d401921FB54442D18;
	cvt.rn.f32.f64 	%f482, %fd1901;
	mul.f32 	%f2462, %f482, 0f3F22F983;
	cvt.rni.s32.f32 	%r5690, %f2462;
	cvt.rn.f32.s32 	%f2463, %r5690;
	fma.rn.f32 	%f2464, %f2463, 0fBFC90FDA, %f482;
	fma.rn.f32 	%f2465, %f2463, 0fB3A22168, %f2464;
	fma.rn.f32 	%f2705, %f2463, 0fA7C234C5, %f2465;
	abs.f32 	%f484, %f482;
	setp.ltu.f32 	%p1012, %f484, 0f47CE4780;
	@%p1012 bra 	$L__BB0_889;
	setp.eq.f32 	%p1013, %f484, 0f7F800000;
	@%p1013 bra 	$L__BB0_888;
	mov.b32 	%r1984, %f482;
	shl.b32 	%r4822, %r1984, 8;
	or.b32  	%r1985, %r4822, -2147483648;
	mov.b64 	%rd1867, 0;
	mov.b32 	%r5687, 0;
	mov.u64 	%rd1865, __cudart_i2opi_f;
	mov.u64 	%rd1866, %rd1;
$L__BB0_884:
	.pragma "nounroll";
	ld.global.nc.u32 	%r4823, [%rd1865];
	mad.wide.u32 	%rd1654, %r4823, %r1985, %rd1867;
	shr.u64 	%rd1867, %rd1654, 32;
	st.local.u32 	[%rd1866], %rd1654;
	add.s32 	%r5687, %r5687, 1;
	add.s64 	%rd1866, %rd1866, 4;
	add.s64 	%rd1865, %rd1865, 4;
	setp.ne.s32 	%p1014, %r5687, 6;
	@%p1014 bra 	$L__BB0_884;
	shr.u32 	%r4824, %r1984, 23;
	st.local.u32 	[%rd1+24], %rd1867;
	and.b32  	%r1988, %r4824, 31;
	and.b32  	%r4825, %r4824, 224;
	add.s32 	%r4826, %r4825, -128;
	shr.u32 	%r4827, %r4826, 5;
	mul.wide.u32 	%rd1655, %r4827, 4;
	sub.s64 	%rd416, %rd1, %rd1655;
	ld.local.u32 	%r5688, [%rd416+24];
	ld.local.u32 	%r5689, [%rd416+20];
	setp.eq.s32 	%p1015, %r1988, 0;
	@%p1015 bra 	$L__BB0_887;
	shf.l.wrap.b32 	%r5688, %r5689, %r5688, %r1988;
	ld.local.u32 	%r4828, [%rd416+16];
	shf.l.wrap.b32 	%r5689, %r4828, %r5689, %r1988;
$L__BB0_887:
	shr.u32 	%r4829, %r5688, 30;
	shf.l.wrap.b32 	%r4830, %r5689, %r5688, 2;
	shl.b32 	%r4831, %r5689, 2;
	shr.u32 	%r4832, %r4830, 31;
	add.s32 	%r4833, %r4832, %r4829;
	neg.s32 	%r4834, %r4833;
	setp.lt.s32 	%p1016, %r1984, 0;
	selp.b32 	%r5690, %r4834, %r4833, %p1016;
	xor.b32  	%r4835, %r4830, %r1984;
	shr.s32 	%r4836, %r4830, 31;
	xor.b32  	%r4837, %r4836, %r4830;
	xor.b32  	%r4838, %r4836, %r4831;
	cvt.u64.u32 	%rd1656, %r4837;
	shl.b64 	%rd1657, %rd1656, 32;
	cvt.u64.u32 	%rd1658, %r4838;
	or.b64  	%rd1659, %rd1657, %rd1658;
	cvt.rn.f64.s64 	%fd1902, %rd1659;
	mul.f64 	%fd1903, %fd1902, 0d3BF921FB54442D19;
	cvt.rn.f32.f64 	%f2466, %fd1903;
	neg.f32 	%f2467, %f2466;
	setp.lt.s32 	%p1017, %r4835, 0;
	selp.f32 	%f2705, %f2467, %f2466, %p1017;
	bra.uni 	$L__BB0_889;
$L__BB0_888:
	mov.f32 	%f2468, 0f00000000;
	mul.rn.f32 	%f2705, %f482, %f2468;
	mov.b32 	%r5690, 0;
$L__BB0_889:
	add.s32 	%r4840, %r5690, 1;
	mul.rn.f32 	%f2469, %f2705, %f2705;
	and.b32  	%r4841, %r5690, 1;
	setp.eq.b32 	%p1018, %r4841, 1;
	selp.f32 	%f2470, %f2705, 0f3F800000, %p1018;
	fma.rn.f32 	%f2471, %f2469, %f2470, 0f00000000;
	fma.rn.f32 	%f2472, %f2469, 0f37CBAC00, 0fBAB607ED;
	selp.f32 	%f2473, 0fB94D4153, %f2472, %p1018;
	selp.f32 	%f2474, 0f3C0885E4, 0f3D2AAABB, %p1018;
	fma.rn.f32 	%f2475, %f2473, %f2469, %f2474;
	selp.f32 	%f2476, 0fBE2AAAA8, 0fBEFFFFFF, %p1018;
	fma.rn.f32 	%f2477, %f2475, %f2469, %f2476;
	fma.rn.f32 	%f2478, %f2477, %f2471, %f2470;
	and.b32  	%r4842, %r4840, 2;
	setp.eq.s32 	%p1019, %r4842, 0;
	mov.f32 	%f2479, 0f00000000;
	sub.f32 	%f2480, %f2479, %f2478;
	selp.f32 	%f2481, %f2478, %f2480, %p1019;
	cvt.f64.f32 	%fd1904, %f2481;
	mul.f64 	%fd1905, %fd1904, 0dC024000000000000;
	fma.rn.f64 	%fd1906, %fd1952, %fd1952, %fd1905;
	add.f64 	%fd430, %fd429, %fd1906;
	mul.f64 	%fd1907, %fd1951, 0d401921FB54442D18;
	cvt.rn.f32.f64 	%f488, %fd1907;
	mul.f32 	%f2482, %f488, 0f3F22F983;
	cvt.rni.s32.f32 	%r5694, %f2482;
	cvt.rn.f32.s32 	%f2483, %r5694;
	fma.rn.f32 	%f2484, %f2483, 0fBFC90FDA, %f488;
	fma.rn.f32 	%f2485, %f2483, 0fB3A22168, %f2484;
	fma.rn.f32 	%f2706, %f2483, 0fA7C234C5, %f2485;
	abs.f32 	%f490, %f488;
	setp.ltu.f32 	%p1020, %f490, 0f47CE4780;
	@%p1020 bra 	$L__BB0_897;
	setp.eq.f32 	%p1021, %f490, 0f7F800000;
	@%p1021 bra 	$L__BB0_896;
	mov.b32 	%r1998, %f488;
	shl.b32 	%r4844, %r1998, 8;
	or.b32  	%r1999, %r4844, -2147483648;
	mov.b64 	%rd1870, 0;
	mov.b32 	%r5691, 0;
	mov.u64 	%rd1868, __cudart_i2opi_f;
	mov.u64 	%rd1869, %rd1;
$L__BB0_892:
	.pragma "nounroll";
	ld.global.nc.u32 	%r4845, [%rd1868];
	mad.wide.u32 	%rd1662, %r4845, %r1999, %rd1870;
	shr.u64 	%rd1870, %rd1662, 32;
	st.local.u32 	[%rd1869], %rd1662;
	add.s32 	%r5691, %r5691, 1;
	add.s64 	%rd1869, %rd1869, 4;
	add.s64 	%rd1868, %rd1868, 4;
	setp.ne.s32 	%p1022, %r5691, 6;
	@%p1022 bra 	$L__BB0_892;
	shr.u32 	%r4846, %r1998, 23;
	st.local.u32 	[%rd1+24], %rd1870;
	and.b32  	%r2002, %r4846, 31;
	and.b32  	%r4847, %r4846, 224;
	add.s32 	%r4848, %r4847, -128;
	shr.u32 	%r4849, %r4848, 5;
	mul.wide.u32 	%rd1663, %r4849, 4;
	sub.s64 	%rd423, %rd1, %rd1663;
	ld.local.u32 	%r5692, [%rd423+24];
	ld.local.u32 	%r5693, [%rd423+20];
	setp.eq.s32 	%p1023, %r2002, 0;
	@%p1023 bra 	$L__BB0_895;
	shf.l.wrap.b32 	%r5692, %r5693, %r5692, %r2002;
	ld.local.u32 	%r4850, [%rd423+16];
	shf.l.wrap.b32 	%r5693, %r4850, %r5693, %r2002;
$L__BB0_895:
	shr.u32 	%r4851, %r5692, 30;
	shf.l.wrap.b32 	%r4852, %r5693, %r5692, 2;
	shl.b32 	%r4853, %r5693, 2;
	shr.u32 	%r4854, %r4852, 31;
	add.s32 	%r4855, %r4854, %r4851;
	neg.s32 	%r4856, %r4855;
	setp.lt.s32 	%p1024, %r1998, 0;
	selp.b32 	%r5694, %r4856, %r4855, %p1024;
	xor.b32  	%r4857, %r4852, %r1998;
	shr.s32 	%r4858, %r4852, 31;
	xor.b32  	%r4859, %r4858, %r4852;
	xor.b32  	%r4860, %r4858, %r4853;
	cvt.u64.u32 	%rd1664, %r4859;
	shl.b64 	%rd1665, %rd1664, 32;
	cvt.u64.u32 	%rd1666, %r4860;
	or.b64  	%rd1667, %rd1665, %rd1666;
	cvt.rn.f64.s64 	%fd1908, %rd1667;
	mul.f64 	%fd1909, %fd1908, 0d3BF921FB54442D19;
	cvt.rn.f32.f64 	%f2486, %fd1909;
	neg.f32 	%f2487, %f2486;
	setp.lt.s32 	%p1025, %r4857, 0;
	selp.f32 	%f2706, %f2487, %f2486, %p1025;
	bra.uni 	$L__BB0_897;
$L__BB0_896:
	mov.f32 	%f2488, 0f00000000;
	mul.rn.f32 	%f2706, %f488, %f2488;
	mov.b32 	%r5694, 0;
$L__BB0_897:
	add.s32 	%r4862, %r5694, 1;
	mul.rn.f32 	%f2489, %f2706, %f2706;
	and.b32  	%r4863, %r5694, 1;
	setp.eq.b32 	%p1026, %r4863, 1;
	selp.f32 	%f2490, %f2706, 0f3F800000, %p1026;
	fma.rn.f32 	%f2491, %f2489, %f2490, 0f00000000;
	fma.rn.f32 	%f2492, %f2489, 0f37CBAC00, 0fBAB607ED;
	selp.f32 	%f2493, 0fB94D4153, %f2492, %p1026;
	selp.f32 	%f2494, 0f3C0885E4, 0f3D2AAABB, %p1026;
	fma.rn.f32 	%f2495, %f2493, %f2489, %f2494;
	selp.f32 	%f2496, 0fBE2AAAA8, 0fBEFFFFFF, %p1026;
	fma.rn.f32 	%f2497, %f2495, %f2489, %f2496;
	fma.rn.f32 	%f2498, %f2497, %f2491, %f2490;
	and.b32  	%r4864, %r4862, 2;
	setp.eq.s32 	%p1027, %r4864, 0;
	mov.f32 	%f2499, 0f00000000;
	sub.f32 	%f2500, %f2499, %f2498;
	selp.f32 	%f2501, %f2498, %f2500, %p1027;
	cvt.f64.f32 	%fd1910, %f2501;
	mul.f64 	%fd1911, %fd1910, 0dC024000000000000;
	fma.rn.f64 	%fd1912, %fd1951, %fd1951, %fd1911;
	add.f64 	%fd431, %fd430, %fd1912;
	mul.f64 	%fd1913, %fd1950, 0d401921FB54442D18;
	cvt.rn.f32.f64 	%f494, %fd1913;
	mul.f32 	%f2502, %f494, 0f3F22F983;
	cvt.rni.s32.f32 	%r5698, %f2502;
	cvt.rn.f32.s32 	%f2503, %r5698;
	fma.rn.f32 	%f2504, %f2503, 0fBFC90FDA, %f494;
	fma.rn.f32 	%f2505, %f2503, 0fB3A22168, %f2504;
	fma.rn.f32 	%f2707, %f2503, 0fA7C234C5, %f2505;
	abs.f32 	%f496, %f494;
	setp.ltu.f32 	%p1028, %f496, 0f47CE4780;
	@%p1028 bra 	$L__BB0_905;
	setp.eq.f32 	%p1029, %f496, 0f7F800000;
	@%p1029 bra 	$L__BB0_904;
	mov.b32 	%r2012, %f494;
	shl.b32 	%r4866, %r2012, 8;
	or.b32  	%r2013, %r4866, -2147483648;
	mov.b64 	%rd1873, 0;
	mov.b32 	%r5695, 0;
	mov.u64 	%rd1871, __cudart_i2opi_f;
	mov.u64 	%rd1872, %rd1;
$L__BB0_900:
	.pragma "nounroll";
	ld.global.nc.u32 	%r4867, [%rd1871];
	mad.wide.u32 	%rd1670, %r4867, %r2013, %rd1873;
	shr.u64 	%rd1873, %rd1670, 32;
	st.local.u32 	[%rd1872], %rd1670;
	add.s32 	%r5695, %r5695, 1;
	add.s64 	%rd1872, %rd1872, 4;
	add.s64 	%rd1871, %rd1871, 4;
	setp.ne.s32 	%p1030, %r5695, 6;
	@%p1030 bra 	$L__BB0_900;
	shr.u32 	%r4868, %r2012, 23;
	st.local.u32 	[%rd1+24], %rd1873;
	and.b32  	%r2016, %r4868, 31;
	and.b32  	%r4869, %r4868, 224;
	add.s32 	%r4870, %r4869, -128;
	shr.u32 	%r4871, %r4870, 5;
	mul.wide.u32 	%rd1671, %r4871, 4;
	sub.s64 	%rd430, %rd1, %rd1671;
	ld.local.u32 	%r5696, [%rd430+24];
	ld.local.u32 	%r5697, [%rd430+20];
	setp.eq.s32 	%p1031, %r2016, 0;
	@%p1031 bra 	$L__BB0_903;
	shf.l.wrap.b32 	%r5696, %r5697, %r5696, %r2016;
	ld.local.u32 	%r4872, [%rd430+16];
	shf.l.wrap.b32 	%r5697, %r4872, %r5697, %r2016;
$L__BB0_903:
	shr.u32 	%r4873, %r5696, 30;
	shf.l.wrap.b32 	%r4874, %r5697, %r5696, 2;
	shl.b32 	%r4875, %r5697, 2;
	shr.u32 	%r4876, %r4874, 31;
	add.s32 	%r4877, %r4876, %r4873;
	neg.s32 	%r4878, %r4877;
	setp.lt.s32 	%p1032, %r2012, 0;
	selp.b32 	%r5698, %r4878, %r4877, %p1032;
	xor.b32  	%r4879, %r4874, %r2012;
	shr.s32 	%r4880, %r4874, 31;
	xor.b32  	%r4881, %r4880, %r4874;
	xor.b32  	%r4882, %r4880, %r4875;
	cvt.u64.u32 	%rd1672, %r4881;
	shl.b64 	%rd1673, %rd1672, 32;
	cvt.u64.u32 	%rd1674, %r4882;
	or.b64  	%rd1675, %rd1673, %rd1674;
	cvt.rn.f64.s64 	%fd1914, %rd1675;
	mul.f64 	%fd1915, %fd1914, 0d3BF921FB54442D19;
	cvt.rn.f32.f64 	%f2506, %fd1915;
	neg.f32 	%f2507, %f2506;
	setp.lt.s32 	%p1033, %r4879, 0;
	selp.f32 	%f2707, %f2507, %f2506, %p1033;
	bra.uni 	$L__BB0_905;
$L__BB0_904:
	mov.f32 	%f2508, 0f00000000;
	mul.rn.f32 	%f2707, %f494, %f2508;
	mov.b32 	%r5698, 0;
$L__BB0_905:
	add.s32 	%r4884, %r5698, 1;
	mul.rn.f32 	%f2509, %f2707, %f2707;
	and.b32  	%r4885, %r5698, 1;
	setp.eq.b32 	%p1034, %r4885, 1;
	selp.f32 	%f2510, %f2707, 0f3F800000, %p1034;
	fma.rn.f32 	%f2511, %f2509, %f2510, 0f00000000;
	fma.rn.f32 	%f2512, %f2509, 0f37CBAC00, 0fBAB607ED;
	selp.f32 	%f2513, 0fB94D4153, %f2512, %p1034;
	selp.f32 	%f2514, 0f3C0885E4, 0f3D2AAABB, %p1034;
	fma.rn.f32 	%f2515, %f2513, %f2509, %f2514;
	selp.f32 	%f2516, 0fBE2AAAA8, 0fBEFFFFFF, %p1034;
	fma.rn.f32 	%f2517, %f2515, %f2509, %f2516;
	fma.rn.f32 	%f2518, %f2517, %f2511, %f2510;
	and.b32  	%r4886, %r4884, 2;
	setp.eq.s32 	%p1035, %r4886, 0;
	mov.f32 	%f2519, 0f00000000;
	sub.f32 	%f2520, %f2519, %f2518;
	selp.f32 	%f2521, %f2518, %f2520, %p1035;
	cvt.f64.f32 	%fd1916, %f2521;
	mul.f64 	%fd1917, %fd1916, 0dC024000000000000;
	fma.rn.f64 	%fd1918, %fd1950, %fd1950, %fd1917;
	add.f64 	%fd432, %fd431, %fd1918;
	mul.f64 	%fd1919, %fd1949, 0d401921FB54442D18;
	cvt.rn.f32.f64 	%f500, %fd1919;
	mul.f32 	%f2522, %f500, 0f3F22F983;
	cvt.rni.s32.f32 	%r5702, %f2522;
	cvt.rn.f32.s32 	%f2523, %r5702;
	fma.rn.f32 	%f2524, %f2523, 0fBFC90FDA, %f500;
	fma.rn.f32 	%f2525, %f2523, 0fB3A22168, %f2524;
	fma.rn.f32 	%f2708, %f2523, 0fA7C234C5, %f2525;
	abs.f32 	%f502, %f500;
	setp.ltu.f32 	%p1036, %f502, 0f47CE4780;
	@%p1036 bra 	$L__BB0_913;
	setp.eq.f32 	%p1037, %f502, 0f7F800000;
	@%p1037 bra 	$L__BB0_912;
	mov.b32 	%r2026, %f500;
	shl.b32 	%r4888, %r2026, 8;
	or.b32  	%r2027, %r4888, -2147483648;
	mov.b64 	%rd1876, 0;
	mov.b32 	%r5699, 0;
	mov.u64 	%rd1874, __cudart_i2opi_f;
	mov.u64 	%rd1875, %rd1;
$L__BB0_908:
	.pragma "nounroll";
	ld.global.nc.u32 	%r4889, [%rd1874];
	mad.wide.u32 	%rd1678, %r4889, %r2027, %rd1876;
	shr.u64 	%rd1876, %rd1678, 32;
	st.local.u32 	[%rd1875], %rd1678;
	add.s32 	%r5699, %r5699, 1;
	add.s64 	%rd1875, %rd1875, 4;
	add.s64 	%rd1874, %rd1874, 4;
	setp.ne.s32 	%p1038, %r5699, 6;
	@%p1038 bra 	$L__BB0_908;
	shr.u32 	%r4890, %r2026, 23;
	st.local.u32 	[%rd1+24], %rd1876;
	and.b32  	%r2030, %r4890, 31;
	and.b32  	%r4891, %r4890, 224;
	add.s32 	%r4892, %r4891, -128;
	shr.u32 	%r4893, %r4892, 5;
	mul.wide.u32 	%rd1679, %r4893, 4;
	sub.s64 	%rd437, %rd1, %rd1679;
	ld.local.u32 	%r5700, [%rd437+24];
	ld.local.u32 	%r5701, [%rd437+20];
	setp.eq.s32 	%p1039, %r2030, 0;
	@%p1039 bra 	$L__BB0_911;
	shf.l.wrap.b32 	%r5700, %r5701, %r5700, %r2030;
	ld.local.u32 	%r4894, [%rd437+16];
	shf.l.wrap.b32 	%r5701, %r4894, %r5701, %r2030;
$L__BB0_911:
	shr.u32 	%r4895, %r5700, 30;
	shf.l.wrap.b32 	%r4896, %r5701, %r5700, 2;
	shl.b32 	%r4897, %r5701, 2;
	shr.u32 	%r4898, %r4896, 31;
	add.s32 	%r4899, %r4898, %r4895;
	neg.s32 	%r4900, %r4899;
	setp.lt.s32 	%p1040, %r2026, 0;
	selp.b32 	%r5702, %r4900, %r4899, %p1040;
	xor.b32  	%r4901, %r4896, %r2026;
	shr.s32 	%r4902, %r4896, 31;
	xor.b32  	%r4903, %r4902, %r4896;
	xor.b32  	%r4904, %r4902, %r4897;
	cvt.u64.u32 	%rd1680, %r4903;
	shl.b64 	%rd1681, %rd1680, 32;
	cvt.u64.u32 	%rd1682, %r4904;
	or.b64  	%rd1683, %rd1681, %rd1682;
	cvt.rn.f64.s64 	%fd1920, %rd1683;
	mul.f64 	%fd1921, %fd1920, 0d3BF921FB54442D19;
	cvt.rn.f32.f64 	%f2526, %fd1921;
	neg.f32 	%f2527, %f2526;
	setp.lt.s32 	%p1041, %r4901, 0;
	selp.f32 	%f2708, %f2527, %f2526, %p1041;
	bra.uni 	$L__BB0_913;
$L__BB0_912:
	mov.f32 	%f2528, 0f00000000;
	mul.rn.f32 	%f2708, %f500, %f2528;
	mov.b32 	%r5702, 0;
$L__BB0_913:
	add.s32 	%r4906, %r5702, 1;
	mul.rn.f32 	%f2529, %f2708, %f2708;
	and.b32  	%r4907, %r5702, 1;
	setp.eq.b32 	%p1042, %r4907, 1;
	selp.f32 	%f2530, %f2708, 0f3F800000, %p1042;
	fma.rn.f32 	%f2531, %f2529, %f2530, 0f00000000;
	fma.rn.f32 	%f2532, %f2529, 0f37CBAC00, 0fBAB607ED;
	selp.f32 	%f2533, 0fB94D4153, %f2532, %p1042;
	selp.f32 	%f2534, 0f3C0885E4, 0f3D2AAABB, %p1042;
	fma.rn.f32 	%f2535, %f2533, %f2529, %f2534;
	selp.f32 	%f2536, 0fBE2AAAA8, 0fBEFFFFFF, %p1042;
	fma.rn.f32 	%f2537, %f2535, %f2529, %f2536;
	fma.rn.f32 	%f2538, %f2537, %f2531, %f2530;
	and.b32  	%r4908, %r4906, 2;
	setp.eq.s32 	%p1043, %r4908, 0;
	mov.f32 	%f2539, 0f00000000;
	sub.f32 	%f2540, %f2539, %f2538;
	selp.f32 	%f2541, %f2538, %f2540, %p1043;
	cvt.f64.f32 	%fd1922, %f2541;
	mul.f64 	%fd1923, %fd1922, 0dC024000000000000;
	fma.rn.f64 	%fd1924, %fd1949, %fd1949, %fd1923;
	add.f64 	%fd433, %fd432, %fd1924;
	mul.f64 	%fd1925, %fd1948, 0d401921FB54442D18;
	cvt.rn.f32.f64 	%f506, %fd1925;
	mul.f32 	%f2542, %f506, 0f3F22F983;
	cvt.rni.s32.f32 	%r5706, %f2542;
	cvt.rn.f32.s32 	%f2543, %r5706;
	fma.rn.f32 	%f2544, %f2543, 0fBFC90FDA, %f506;
	fma.rn.f32 	%f2545, %f2543, 0fB3A22168, %f2544;
	fma.rn.f32 	%f2709, %f2543, 0fA7C234C5, %f2545;
	abs.f32 	%f508, %f506;
	setp.ltu.f32 	%p1044, %f508, 0f47CE4780;
	@%p1044 bra 	$L__BB0_921;
	setp.eq.f32 	%p1045, %f508, 0f7F800000;
	@%p1045 bra 	$L__BB0_920;
	mov.b32 	%r2040, %f506;
	shl.b32 	%r4910, %r2040, 8;
	or.b32  	%r2041, %r4910, -2147483648;
	mov.b64 	%rd1879, 0;
	mov.b32 	%r5703, 0;
	mov.u64 	%rd1877, __cudart_i2opi_f;
	mov.u64 	%rd1878, %rd1;
$L__BB0_916:
	.pragma "nounroll";
	ld.global.nc.u32 	%r4911, [%rd1877];
	mad.wide.u32 	%rd1686, %r4911, %r2041, %rd1879;
	shr.u64 	%rd1879, %rd1686, 32;
	st.local.u32 	[%rd1878], %rd1686;
	add.s32 	%r5703, %r5703, 1;
	add.s64 	%rd1878, %rd1878, 4;
	add.s64 	%rd1877, %rd1877, 4;
	setp.ne.s32 	%p1046, %r5703, 6;
	@%p1046 bra 	$L__BB0_916;
	shr.u32 	%r4912, %r2040, 23;
	st.local.u32 	[%rd1+24], %rd1879;
	and.b32  	%r2044, %r4912, 31;
	and.b32  	%r4913, %r4912, 224;
	add.s32 	%r4914, %r4913, -128;
	shr.u32 	%r4915, %r4914, 5;
	mul.wide.u32 	%rd1687, %r4915, 4;
	sub.s64 	%rd444, %rd1, %rd1687;
	ld.local.u32 	%r5704, [%rd444+24];
	ld.local.u32 	%r5705, [%rd444+20];
	setp.eq.s32 	%p1047, %r2044, 0;
	@%p1047 bra 	$L__BB0_919;
	shf.l.wrap.b32 	%r5704, %r5705, %r5704, %r2044;
	ld.local.u32 	%r4916, [%rd444+16];
	shf.l.wrap.b32 	%r5705, %r4916, %r5705, %r2044;
$L__BB0_919:
	shr.u32 	%r4917, %r5704, 30;
	shf.l.wrap.b32 	%r4918, %r5705, %r5704, 2;
	shl.b32 	%r4919, %r5705, 2;
	shr.u32 	%r4920, %r4918, 31;
	add.s32 	%r4921, %r4920, %r4917;
	neg.s32 	%r4922, %r4921;
	setp.lt.s32 	%p1048, %r2040, 0;
	selp.b32 	%r5706, %r4922, %r4921, %p1048;
	xor.b32  	%r4923, %r4918, %r2040;
	shr.s32 	%r4924, %r4918, 31;
	xor.b32  	%r4925, %r4924, %r4918;
	xor.b32  	%r4926, %r4924, %r4919;
	cvt.u64.u32 	%rd1688, %r4925;
	shl.b64 	%rd1689, %rd1688, 32;
	cvt.u64.u32 	%rd1690, %r4926;
	or.b64  	%rd1691, %rd1689, %rd1690;
	cvt.rn.f64.s64 	%fd1926, %rd1691;
	mul.f64 	%fd1927, %fd1926, 0d3BF921FB54442D19;
	cvt.rn.f32.f64 	%f2546, %fd1927;
	neg.f32 	%f2547, %f2546;
	setp.lt.s32 	%p1049, %r4923, 0;
	selp.f32 	%f2709, %f2547, %f2546, %p1049;
	bra.uni 	$L__BB0_921;
$L__BB0_920:
	mov.f32 	%f2548, 0f00000000;
	mul.rn.f32 	%f2709, %f506, %f2548;
	mov.b32 	%r5706, 0;
$L__BB0_921:
	add.s32 	%r4928, %r5706, 1;
	mul.rn.f32 	%f2549, %f2709, %f2709;
	and.b32  	%r4929, %r5706, 1;
	setp.eq.b32 	%p1050, %r4929, 1;
	selp.f32 	%f2550, %f2709, 0f3F800000, %p1050;
	fma.rn.f32 	%f2551, %f2549, %f2550, 0f00000000;
	fma.rn.f32 	%f2552, %f2549, 0f37CBAC00, 0fBAB607ED;
	selp.f32 	%f2553, 0fB94D4153, %f2552, %p1050;
	selp.f32 	%f2554, 0f3C0885E4, 0f3D2AAABB, %p1050;
	fma.rn.f32 	%f2555, %f2553, %f2549, %f2554;
	selp.f32 	%f2556, 0fBE2AAAA8, 0fBEFFFFFF, %p1050;
	fma.rn.f32 	%f2557, %f2555, %f2549, %f2556;
	fma.rn.f32 	%f2558, %f2557, %f2551, %f2550;
	and.b32  	%r4930, %r4928, 2;
	setp.eq.s32 	%p1051, %r4930, 0;
	mov.f32 	%f2559, 0f00000000;
	sub.f32 	%f2560, %f2559, %f2558;
	selp.f32 	%f2561, %f2558, %f2560, %p1051;
	cvt.f64.f32 	%fd1928, %f2561;
	mul.f64 	%fd1929, %fd1928, 0dC024000000000000;
	fma.rn.f64 	%fd1930, %fd1948, %fd1948, %fd1929;
	add.f64 	%fd434, %fd433, %fd1930;
	mul.f64 	%fd1931, %fd1947, 0d401921FB54442D18;
	cvt.rn.f32.f64 	%f512, %fd1931;
	mul.f32 	%f2562, %f512, 0f3F22F983;
	cvt.rni.s32.f32 	%r5710, %f2562;
	cvt.rn.f32.s32 	%f2563, %r5710;
	fma.rn.f32 	%f2564, %f2563, 0fBFC90FDA, %f512;
	fma.rn.f32 	%f2565, %f2563, 0fB3A22168, %f2564;
	fma.rn.f32 	%f2710, %f2563, 0fA7C234C5, %f2565;
	abs.f32 	%f514, %f512;
	setp.ltu.f32 	%p1052, %f514, 0f47CE4780;
	@%p1052 bra 	$L__BB0_929;
	setp.eq.f32 	%p1053, %f514, 0f7F800000;
	@%p1053 bra 	$L__BB0_928;
	mov.b32 	%r2054, %f512;
	shl.b32 	%r4932, %r2054, 8;
	or.b32  	%r2055, %r4932, -2147483648;
	mov.b64 	%rd1882, 0;
	mov.b32 	%r5707, 0;
	mov.u64 	%rd1880, __cudart_i2opi_f;
	mov.u64 	%rd1881, %rd1;
$L__BB0_924:
	.pragma "nounroll";
	ld.global.nc.u32 	%r4933, [%rd1880];
	mad.wide.u32 	%rd1694, %r4933, %r2055, %rd1882;
	shr.u64 	%rd1882, %rd1694, 32;
	st.local.u32 	[%rd1881], %rd1694;
	add.s32 	%r5707, %r5707, 1;
	add.s64 	%rd1881, %rd1881, 4;
	add.s64 	%rd1880, %rd1880, 4;
	setp.ne.s32 	%p1054, %r5707, 6;
	@%p1054 bra 	$L__BB0_924;
	shr.u32 	%r4934, %r2054, 23;
	st.local.u32 	[%rd1+24], %rd1882;
	and.b32  	%r2058, %r4934, 31;
	and.b32  	%r4935, %r4934, 224;
	add.s32 	%r4936, %r4935, -128;
	shr.u32 	%r4937, %r4936, 5;
	mul.wide.u32 	%rd1695, %r4937, 4;
	sub.s64 	%rd451, %rd1, %rd1695;
	ld.local.u32 	%r5708, [%rd451+24];
	ld.local.u32 	%r5709, [%rd451+20];
	setp.eq.s32 	%p1055, %r2058, 0;
	@%p1055 bra 	$L__BB0_927;
	shf.l.wrap.b32 	%r5708, %r5709, %r5708, %r2058;
	ld.local.u32 	%r4938, [%rd451+16];
	shf.l.wrap.b32 	%r5709, %r4938, %r5709, %r2058;
$L__BB0_927:
	shr.u32 	%r4939, %r5708, 30;
	shf.l.wrap.b32 	%r4940, %r5709, %r5708, 2;
	shl.b32 	%r4941, %r5709, 2;
	shr.u32 	%r4942, %r4940, 31;
	add.s32 	%r4943, %r4942, %r4939;
	neg.s32 	%r4944, %r4943;
	setp.lt.s32 	%p1056, %r2054, 0;
	selp.b32 	%r5710, %r4944, %r4943, %p1056;
	xor.b32  	%r4945, %r4940, %r2054;
	shr.s32 	%r4946, %r4940, 31;
	xor.b32  	%r4947, %r4946, %r4940;
	xor.b32  	%r4948, %r4946, %r4941;
	cvt.u64.u32 	%rd1696, %r4947;
	shl.b64 	%rd1697, %rd1696, 32;
	cvt.u64.u32 	%rd1698, %r4948;
	or.b64  	%rd1699, %rd1697, %rd1698;
	cvt.rn.f64.s64 	%fd1932, %rd1699;
	mul.f64 	%fd1933, %fd1932, 0d3BF921FB54442D19;
	cvt.rn.f32.f64 	%f2566, %fd1933;
	neg.f32 	%f2567, %f2566;
	setp.lt.s32 	%p1057, %r4945, 0;
	selp.f32 	%f2710, %f2567, %f2566, %p1057;
	bra.uni 	$L__BB0_929;
$L__BB0_928:
	mov.f32 	%f2568, 0f00000000;
	mul.rn.f32 	%f2710, %f512, %f2568;
	mov.b32 	%r5710, 0;
$L__BB0_929:
	add.s32 	%r4950, %r5710, 1;
	mul.rn.f32 	%f2569, %f2710, %f2710;
	and.b32  	%r4951, %r5710, 1;
	setp.eq.b32 	%p1058, %r4951, 1;
	selp.f32 	%f2570, %f2710, 0f3F800000, %p1058;
	fma.rn.f32 	%f2571, %f2569, %f2570, 0f00000000;
	fma.rn.f32 	%f2572, %f2569, 0f37CBAC00, 0fBAB607ED;
	selp.f32 	%f2573, 0fB94D4153, %f2572, %p1058;
	selp.f32 	%f2574, 0f3C0885E4, 0f3D2AAABB, %p1058;
	fma.rn.f32 	%f2575, %f2573, %f2569, %f2574;
	selp.f32 	%f2576, 0fBE2AAAA8, 0fBEFFFFFF, %p1058;
	fma.rn.f32 	%f2577, %f2575, %f2569, %f2576;
	fma.rn.f32 	%f2578, %f2577, %f2571, %f2570;
	and.b32  	%r4952, %r4950, 2;
	setp.eq.s32 	%p1059, %r4952, 0;
	mov.f32 	%f2579, 0f00000000;
	sub.f32 	%f2580, %f2579, %f2578;
	selp.f32 	%f2581, %f2578, %f2580, %p1059;
	cvt.f64.f32 	%fd1934, %f2581;
	mul.f64 	%fd1935, %fd1934, 0dC024000000000000;
	fma.rn.f64 	%fd1936, %fd1947, %fd1947, %fd1935;
	add.f64 	%fd435, %fd434, %fd1936;
	mul.f64 	%fd1937, %fd1946, 0d401921FB54442D18;
	cvt.rn.f32.f64 	%f518, %fd1937;
	mul.f32 	%f2582, %f518, 0f3F22F983;
	cvt.rni.s32.f32 	%r5714, %f2582;
	cvt.rn.f32.s32 	%f2583, %r5714;
	fma.rn.f32 	%f2584, %f2583, 0fBFC90FDA, %f518;
	fma.rn.f32 	%f2585, %f2583, 0fB3A22168, %f2584;
	fma.rn.f32 	%f2711, %f2583, 0fA7C234C5, %f2585;
	abs.f32 	%f520, %f518;
	setp.ltu.f32 	%p1060, %f520, 0f47CE4780;
	@%p1060 bra 	$L__BB0_937;
	setp.eq.f32 	%p1061, %f520, 0f7F800000;
	@%p1061 bra 	$L__BB0_936;
	mov.b32 	%r2068, %f518;
	shl.b32 	%r4954, %r2068, 8;
	or.b32  	%r2069, %r4954, -2147483648;
	mov.b64 	%rd1885, 0;
	mov.b32 	%r5711, 0;
	mov.u64 	%rd1883, __cudart_i2opi_f;
	mov.u64 	%rd1884, %rd1;
$L__BB0_932:
	.pragma "nounroll";
	ld.global.nc.u32 	%r4955, [%rd1883];
	mad.wide.u32 	%rd1702, %r4955, %r2069, %rd1885;
	shr.u64 	%rd1885, %rd1702, 32;
	st.local.u32 	[%rd1884], %rd1702;
	add.s32 	%r5711, %r5711, 1;
	add.s64 	%rd1884, %rd1884, 4;
	add.s64 	%rd1883, %rd1883, 4;
	setp.ne.s32 	%p1062, %r5711, 6;
	@%p1062 bra 	$L__BB0_932;
	shr.u32 	%r4956, %r2068, 23;
	st.local.u32 	[%rd1+24], %rd1885;
	and.b32  	%r2072, %r4956, 31;
	and.b32  	%r4957, %r4956, 224;
	add.s32 	%r4958, %r4957, -128;
	shr.u32 	%r4959, %r4958, 5;
	mul.wide.u32 	%rd1703, %r4959, 4;
	sub.s64 	%rd458, %rd1, %rd1703;
	ld.local.u32 	%r5712, [%rd458+24];
	ld.local.u32 	%r5713, [%rd458+20];
	setp.eq.s32 	%p1063, %r2072, 0;
	@%p1063 bra 	$L__BB0_935;
	shf.l.wrap.b32 	%r5712, %r5713, %r5712, %r2072;
	ld.local.u32 	%r4960, [%rd458+16];
	shf.l.wrap.b32 	%r5713, %r4960, %r5713, %r2072;
$L__BB0_935:
	shr.u32 	%r4961, %r5712, 30;
	shf.l.wrap.b32 	%r4962, %r5713, %r5712, 2;
	shl.b32 	%r4963, %r5713, 2;
	shr.u32 	%r4964, %r4962, 31;
	add.s32 	%r4965, %r4964, %r4961;
	neg.s32 	%r4966, %r4965;
	setp.lt.s32 	%p1064, %r2068, 0;
	selp.b32 	%r5714, %r4966, %r4965, %p1064;
	xor.b32  	%r4967, %r4962, %r2068;
	shr.s32 	%r4968, %r4962, 31;
	xor.b32  	%r4969, %r4968, %r4962;
	xor.b32  	%r4970, %r4968, %r4963;
	cvt.u64.u32 	%rd1704, %r4969;
	shl.b64 	%rd1705, %rd1704, 32;
	cvt.u64.u32 	%rd1706, %r4970;
	or.b64  	%rd1707, %rd1705, %rd1706;
	cvt.rn.f64.s64 	%fd1938, %rd1707;
	mul.f64 	%fd1939, %fd1938, 0d3BF921FB54442D19;
	cvt.rn.f32.f64 	%f2586, %fd1939;
	neg.f32 	%f2587, %f2586;
	setp.lt.s32 	%p1065, %r4967, 0;
	selp.f32 	%f2711, %f2587, %f2586, %p1065;
	bra.uni 	$L__BB0_937;
$L__BB0_936:
	mov.f32 	%f2588, 0f00000000;
	mul.rn.f32 	%f2711, %f518, %f2588;
	mov.b32 	%r5714, 0;
$L__BB0_937:
	ld.param.u64 	%rd1712, [_Z14optimizeKernelIN4cuda9RastriginILi10EEELi10EEvPdi_param_0];
	add.s32 	%r4972, %r5714, 1;
	mul.rn.f32 	%f2589, %f2711, %f2711;
	and.b32  	%r4973, %r5714, 1;
	setp.eq.b32 	%p1066, %r4973, 1;
	selp.f32 	%f2590, %f2711, 0f3F800000, %p1066;
	fma.rn.f32 	%f2591, %f2589, %f2590, 0f00000000;
	fma.rn.f32 	%f2592, %f2589, 0f37CBAC00, 0fBAB607ED;
	selp.f32 	%f2593, 0fB94D4153, %f2592, %p1066;
	selp.f32 	%f2594, 0f3C0885E4, 0f3D2AAABB, %p1066;
	fma.rn.f32 	%f2595, %f2593, %f2589, %f2594;
	selp.f32 	%f2596, 0fBE2AAAA8, 0fBEFFFFFF, %p1066;
	fma.rn.f32 	%f2597, %f2595, %f2589, %f2596;
	fma.rn.f32 	%f2598, %f2597, %f2591, %f2590;
	and.b32  	%r4974, %r4972, 2;
	setp.eq.s32 	%p1067, %r4974, 0;
	mov.f32 	%f2599, 0f00000000;
	sub.f32 	%f2600, %f2599, %f2598;
	selp.f32 	%f2601, %f2598, %f2600, %p1067;
	cvt.f64.f32 	%fd1940, %f2601;
	mul.f64 	%fd1941, %fd1940, 0dC024000000000000;
	fma.rn.f64 	%fd1942, %fd1946, %fd1946, %fd1941;
	add.f64 	%fd1943, %fd435, %fd1942;
	cvta.to.global.u64 	%rd1708, %rd1712;
	mov.u32 	%r4975, %ctaid.x;
	mov.u32 	%r4976, %ntid.x;
	mov.u32 	%r4977, %tid.x;
	mad.lo.s32 	%r4978, %r4975, %r4976, %r4977;
	mul.wide.s32 	%rd1709, %r4978, 8;
	add.s64 	%rd1710, %rd1708, %rd1709;
	st.global.f64 	[%rd1710], %fd1943;
$L__BB0_938:
	ret;

}


// ===== COMPILED SASS (sm_100) =====

	.target	sm_100

	.elftype	@"ET_EXEC"


//--------------------- .note.nv.tkinfo           --------------------------
	.section	.note.nv.tkinfo,"",@"SHT_NOTE"
	.sectionflags	@"SHF_NOTE_NV_TKINFO"
	.tkinfo
        /*0018*/ 	.word	0x00000002
        /*0030*/ 	.string	""
        /*0030*/ 	.string	"ptxas"
        /*0030*/ 	.string	"Cuda compilation tools, release 13.0, V13.0.88"
        /*0030*/ 	.string	"Build cuda_13.0.r13.0/compiler.36424714_0"
        /*0030*/ 	.string	"-arch sm_100 -m 64 "



//--------------------- .note.nv.cuinfo           --------------------------
	.section	.note.nv.cuinfo,"",@"SHT_NOTE"
	.sectionflags	@"SHF_NOTE_NV_CUINFO"
        /*0018*/ 	.short	0x0002
        /*001a*/ 	.short	0x0064
        /*001c*/ 	.short	0x0082
	.zero		2


//--------------------- .nv.info                  --------------------------
	.section	.nv.info,"",@"SHT_CUDA_INFO"
	.align	4


	//----- nvinfo : EIATTR_REGCOUNT
	.align		4
        /*0000*/ 	.byte	0x04, 0x2f
        /*0002*/ 	.short	(.L_12 - .L_11)
	.align		4
.L_11:
        /*0004*/ 	.word	index@(_Z14optimizeKernelIN4cuda9RastriginILi10EEELi10EEvPdi)
        /*0008*/ 	.word	0x000000ff


	//----- nvinfo : EIATTR_FRAME_SIZE
	.align		4
.L_12:
        /*000c*/ 	.byte	0x04, 0x11
        /*000e*/ 	.short	(.L_14 - .L_13)
	.align		4
.L_13:
        /*0010*/ 	.word	index@($__internal_2_$__cuda_sm20_dsqrt_rn_f64_mediumpath_v1)
        /*0014*/ 	.word	0x00000da0


	//----- nvinfo : EIATTR_FRAME_SIZE
	.align		4
.L_14:
        /*0018*/ 	.byte	0x04, 0x11
        /*001a*/ 	.short	(.L_16 - .L_15)
	.align		4
.L_15:
        /*001c*/ 	.word	index@($__internal_1_$__cuda_sm20_div_rn_f64_full)
        /*0020*/ 	.word	0x00000da0


	//----- nvinfo : EIATTR_FRAME_SIZE
	.align		4
.L_16:
        /*0024*/ 	.byte	0x04, 0x11
        /*0026*/ 	.short	(.L_18 - .L_17)
	.align		4
.L_17:
        /*0028*/ 	.word	index@($__internal_0_$__cuda_sm20_dblrcp_rn_slowpath_v3)
        /*002c*/ 	.word	0x00000da0


	//----- nvinfo : EIATTR_FRAME_SIZE
	.align		4
.L_18:
        /*0030*/ 	.byte	0x04, 0x11
        /*0032*/ 	.short	(.L_20 - .L_19)
	.align		4
.L_19:
        /*0034*/ 	.word	index@(_Z14optimizeKernelIN4cuda9RastriginILi10EEELi10EEvPdi)
        /*0038*/ 	.word	0x00000da0


	//----- nvinfo : EIATTR_MIN_STACK_SIZE
	.align		4
.L_20:
        /*003c*/ 	.byte	0x04, 0x12
        /*003e*/ 	.short	(.L_22 - .L_21)
	.align		4
.L_21:
        /*0040*/ 	.word	index@(_Z14optimizeKernelIN4cuda9RastriginILi10EEELi10EEvPdi)
        /*0044*/ 	.word	0x00000da0
.L_22:


//--------------------- .nv.compat                --------------------------
	.section	.nv.compat,"",@"SHT_CUDA_COMPAT_INFO"
	.align	4
        /*0000*/ 	.byte	0x02, 0x09, 0x00, 0x00, 0x02, 0x02, 0x01, 0x00, 0x02, 0x05, 0x05, 0x00, 0x03, 0x07, 0x01, 0x01
        /*0010*/ 	.byte	0x02, 0x03, 0x00, 0x00, 0x02, 0x06, 0x01, 0x00, 0x04, 0x0b, 0x08, 0x00, 0x01, 0x00, 0x00, 0x00
        /*0020*/ 	.byte	0x00, 0x00, 0x00, 0x00


//--------------------- .nv.info._Z14optimizeKernelIN4cuda9RastriginILi10EEELi10EEvPdi --------------------------
	.section	.nv.info._Z14optimizeKernelIN4cuda9RastriginILi10EEELi10EEvPdi,"",@"SHT_CUDA_INFO"
	.sectionflags	@""
	.align	4


	//----- nvinfo : EIATTR_CUDA_API_VERSION
	.align		4
        /*0000*/ 	.byte	0x04, 0x37
        /*0002*/ 	.short	(.L_24 - .L_23)
.L_23:
        /*0004*/ 	.word	0x00000082


	//----- nvinfo : EIATTR_KPARAM_INFO
	.align		4
.L_24:
        /*0008*/ 	.byte	0x04, 0x17
        /*000a*/ 	.short	(.L_26 - .L_25)
.L_25:
        /*000c*/ 	.word	0x00000000
        /*0010*/ 	.short	0x0001
        /*0012*/ 	.short	0x0008
        /*0014*/ 	.byte	0x00, 0xf0, 0x11, 0x00


	//----- nvinfo : EIATTR_KPARAM_INFO
	.align		4
.L_26:
        /*0018*/ 	.byte	0x04, 0x17
        /*001a*/ 	.short	(.L_28 - .L_27)
.L_27:
        /*001c*/ 	.word	0x00000000
        /*0020*/ 	.short	0x0000
        /*0022*/ 	.short	0x0000
        /*0024*/ 	.byte	0x00, 0xf5, 0x21, 0x00


	//----- nvinfo : EIATTR_SPARSE_MMA_MASK
	.align		4
.L_28:
        /*0028*/ 	.byte	0x03, 0x50
        /*002a*/ 	.short	0x0000


	//----- nvinfo : EIATTR_MAXREG_COUNT
	.align		4
        /*002c*/ 	.byte	0x03, 0x1b
        /*002e*/ 	.short	0x00ff


	//----- nvinfo : EIATTR_EXTERNS
	.align		4
        /*0030*/ 	.byte	0x04, 0x0f
        /*0032*/ 	.short	(.L_30 - .L_29)


	//   ....[0]....
	.align		4
.L_29:
        /*0034*/ 	.word	index@(vprintf)


	//----- nvinfo : EIATTR_ANNOTATIONS
	.align		4
.L_30:
        /*0038*/ 	.byte	0x04, 0x55
        /*003a*/ 	.short	(.L_32 - .L_31)


	//   ....[0]....
.L_31:
        /*003c*/ 	.word	0x00000001
        /*0040*/ 	.byte	0x20, 0xc7, 0x00, 0x00, 0x01, 0x00, 0x00, 0x00, 0x60, 0xc7, 0x00, 0x00, 0x01, 0x00, 0x00, 0x00
        /*0050*/ 	.byte	0x80, 0xc7, 0x00, 0x00, 0x01, 0x00, 0x00, 0x00, 0xd0, 0x4b, 0x02, 0x00, 0x01, 0x00, 0x00, 0x00
        /*0060*/ 	.byte	0x40, 0x4d, 0x02, 0x00, 0x01, 0x00, 0x00, 0x00, 0xc0, 0xb0, 0x02, 0x00, 0x01, 0x00, 0x00, 0x00
        /*0070*/ 	.byte	0xd0, 0xb0, 0x02, 0x00, 0x01, 0x00, 0x00, 0x00, 0xd0, 0xb2, 0x02, 0x00, 0x01, 0x00, 0x00, 0x00
        /*0080*/ 	.byte	0x50, 0xb3, 0x02, 0x00


	//----- nvinfo : EIATTR_MERCURY_ISA_VERSION
	.align		4
.L_32:
        /*0084*/ 	.byte	0x03, 0x5f
        /*0086*/ 	.short	0x0101


	//----- nvinfo : EIATTR_VRC_CTA_INIT_COUNT
	.align		4
        /*0088*/ 	.byte	0x02, 0x4a
	.zero		1
	.zero		1


	//----- nvinfo : EIATTR_SYSCALL_OFFSETS
	.align		4
        /*008c*/ 	.byte	0x04, 0x46
        /*008e*/ 	.short	(.L_34 - .L_33)


	//   ....[0]....
.L_33:
        /*0090*/ 	.word	0x0000c6f0


	//----- nvinfo : EIATTR_EXIT_INSTR_OFFSETS
	.align		4
.L_34:
        /*0094*/ 	.byte	0x04, 0x1c
        /*0096*/ 	.short	(.L_36 - .L_35)


	//   ....[0]....
.L_35:
        /*0098*/ 	.word	0x00000090


	//   ....[1]....
        /*009c*/ 	.word	0x0002ed10


	//----- nvinfo : EIATTR_CRS_STACK_SIZE
	.align		4
.L_36:
        /*00a0*/ 	.byte	0x04, 0x1e
        /*00a2*/ 	.short	(.L_38 - .L_37)
.L_37:
        /*00a4*/ 	.word	0x00000000


	//----- nvinfo : EIATTR_CBANK_PARAM_SIZE
	.align		4
.L_38:
        /*00a8*/ 	.byte	0x03, 0x19
        /*00aa*/ 	.short	0x000c


	//----- nvinfo : EIATTR_PARAM_CBANK
	.align		4
        /*00ac*/ 	.byte	0x04, 0x0a
        /*00ae*/ 	.short	(.L_40 - .L_39)
	.align		4
.L_39:
        /*00b0*/ 	.word	index@(.nv.constant0._Z14optimizeKernelIN4cuda9RastriginILi10EEELi10EEvPdi)
        /*00b4*/ 	.short	0x0380
        /*00b6*/ 	.short	0x000c


	//----- nvinfo : EIATTR_SW_WAR
	.align		4
.L_40:
        /*00b8*/ 	.byte	0x04, 0x36
        /*00ba*/ 	.short	(.L_42 - .L_41)
.L_41:
        /*00bc*/ 	.word	0x00000008
.L_42:


//--------------------- .nv.callgraph             --------------------------
	.section	.nv.callgraph,"",@"SHT_CUDA_CALLGRAPH"
	.align	4
	.sectionentsize	8
	.align		4
        /*0000*/ 	.word	0x00000000
	.align		4
        /*0004*/ 	.word	0xffffffff
	.align		4
        /*0008*/ 	.word	index@(_Z14optimizeKernelIN4cuda9RastriginILi10EEELi10EEvPdi)
	.align		4
        /*000c*/ 	.word	index@(vprintf)
	.align		4
        /*0010*/ 	.word	0x00000000
	.align		4
        /*0014*/ 	.word	0xfffffffe
	.align		4
        /*0018*/ 	.word	0x00000000
	.align		4
        /*001c*/ 	.word	0xfffffffd
	.align		4
        /*0020*/ 	.word	0x00000000
	.align		4
        /*0024*/ 	.word	0xfffffffc


//--------------------- .nv.constant4             --------------------------
	.section	.nv.constant4,"a",@progbits
	.align	8
	.align		8
.nv.constant4:
        /*0000*/ 	.dword	vprintf
	.align		8
        /*0008*/ 	.dword	precalc_xorwow_matrix
	.align		8
        /*0010*/ 	.dword	precalc_xorwow_offset_matrix
	.align		8
        /*0018*/ 	.dword	mrg32k3aM1
	.align		8
        /*0020*/ 	.dword	mrg32k3aM2
	.align		8
        /*0028*/ 	.dword	mrg32k3aM1SubSeq
	.align		8
        /*0030*/ 	.dword	mrg32k3aM2SubSeq
	.align		8
        /*0038*/ 	.dword	mrg32k3aM1Seq
	.align		8
        /*0040*/ 	.dword	mrg32k3aM2Seq
	.align		8
        /*0048*/ 	.dword	$str
	.align		8
        /*0050*/ 	.dword	__cudart_i2opi_f


//--------------------- .nv.constant3             --------------------------
	.section	.nv.constant3,"a",@progbits
	.align	8
.nv.constant3:
	.type		__cr_lgamma_table,@object
	.size		__cr_lgamma_table,(.L_8 - __cr_lgamma_table)
__cr_lgamma_table:
        /*0000*/ 	.byte	0x00, 0x00, 0x00, 0x00, 0x00, 0x00, 0x00, 0x00, 0x00, 0x00, 0x00, 0x00, 0x00, 0x00, 0x00, 0x00
        /*0010*/ 	.byte	0xef, 0x39, 0xfa, 0xfe, 0x42, 0x2e, 0xe6, 0x3f, 0x02, 0x20, 0x2a, 0xfa, 0x0b, 0xab, 0xfc, 0x3f
        /*0020*/ 	.byte	0xf9, 0x2c, 0x92, 0x7c, 0xa7, 0x6c, 0x09, 0x40, 0xc9, 0x79, 0x44, 0x3c, 0x64, 0x26, 0x13, 0x40
        /*0030*/ 	.byte	0xca, 0x01, 0xcf, 0x3a, 0x27, 0x51, 0x1a, 0x40, 0x30, 0xcc, 0x2d, 0xf3, 0xe1, 0x0c, 0x21, 0x40
        /*0040*/ 	.byte	0x0d, 0xb7, 0xfc, 0x82, 0x8e, 0x35, 0x25, 0x40
.L_8:


//--------------------- .text._Z14optimizeKernelIN4cuda9RastriginILi10EEELi10EEvPdi --------------------------
	.section	.text._Z14optimizeKernelIN4cuda9RastriginILi10EEELi10EEvPdi,"ax",@progbits
	.align	128
        .global         _Z14optimizeKernelIN4cuda9RastriginILi10EEELi10EEvPdi
        .type           _Z14optimizeKernelIN4cuda9RastriginILi10EEELi10EEvPdi,@function
        .size           _Z14optimizeKernelIN4cuda9RastriginILi10EEELi10EEvPdi,(.L_x_541 - _Z14optimizeKernelIN4cuda9RastriginILi10EEELi10EEvPdi)
        .other          _Z14optimizeKernelIN4cuda9RastriginILi10EEELi10EEvPdi,@"STO_CUDA_ENTRY STV_DEFAULT"
_Z14optimizeKernelIN4cuda9RastriginILi10EEELi10EEvPdi:
.text._Z14optimizeKernelIN4cuda9RastriginILi10EEELi10EEvPdi:
[----:B------:R-:W0:Y:S01]  /*0000*/  LDC R1, c[0x0][0x37c] ;  /* 0x0000df00ff017b82 */ /* 0x000e220000000800 */
[----:B------:R-:W1:Y:S01]  /*0010*/  S2R R0, SR_TID.X ;  /* 0x0000000000007919 */ /* 0x000e620000002100 */
[----:B------:R-:W2:Y:S06]  /*0020*/  LDCU UR38, c[0x0][0x2fc] ;  /* 0x00005f80ff2677ac */ /* 0x000eac0008000800 */
[----:B------:R-:W1:Y:S01]  /*0030*/  S2UR UR4, SR_CTAID.X ;  /* 0x00000000000479c3 */ /* 0x000e620000002500 */
[----:B0-----:R-:W-:Y:S01]  /*0040*/  VIADD R1, R1, 0xfffff260 ;  /* 0xfffff26001017836 */ /* 0x001fe20000000000 */
[----:B------:R-:W0:Y:S06]  /*0050*/  LDCU UR5, c[0x0][0x388] ;  /* 0x00007100ff0577ac */ /* 0x000e2c0008000800 */
[----:B------:R-:W1:Y:S02]  /*0060*/  LDC R49, c[0x0][0x360] ;  /* 0x0000d800ff317b82 */ /* 0x000e640000000800 */
[----:B-1----:R-:W-:-:S05]  /*0070*/  IMAD R49, R49, UR4, R0 ;  /* 0x0000000431317c24 */ /* 0x002fca000f8e0200 */
[----:B0-----:R-:W-:-:S13]  /*0080*/  ISETP.GE.AND P0, PT, R49, UR5, PT ;  /* 0x0000000531007c0c */ /* 0x001fda000bf06270 */
[----:B--2---:R-:W-:Y:S05]  /*0090*/  @P0 EXIT ;  /* 0x000000000000094d */ /* 0x004fea0003800000 */
[----:B------:R0:W-:Y:S01]  /*00a0*/  STL.128 [R1], RZ ;  /* 0x000000ff01007387 */ /* 0x0001e20000100c00 */
[----:B------:R-:W1:Y:S01]  /*00b0*/  LDC R6, c[0x0][0x2f8] ;  /* 0x0000be00ff067b82 */ /* 0x000e620000000800 */
[----:B------:R-:W-:Y:S01]  /*00c0*/  VIADD R0, R49, 0x4d2 ;  /* 0x000004d231007836 */ /* 0x000fe20000000000 */
[----:B------:R-:W-:Y:S01]  /*00d0*/  SHF.R.S32.HI R8, RZ, 0x1f, R49 ;  /* 0x0000001fff087819 */ /* 0x000fe20000011431 */
[----:B------:R0:W-:Y:S01]  /*00e0*/  STL.128 [R1+0x10], RZ ;  /* 0x000010ff01007387 */ /* 0x0001e20000100c00 */
[----:B------:R-:W-:Y:S01]  /*00f0*/  IMAD.MOV.U32 R7, RZ, RZ, RZ ;  /* 0x000000ffff077224 */ /* 0x000fe200078e00ff */
[----:B------:R-:W2:Y:S01]  /*0100*/  LDCU.64 UR36, c[0x0][0x358] ;  /* 0x00006b00ff2477ac */ /* 0x000ea20008000a00 */
[----:B------:R-:W-:Y:S01]  /*0110*/  LOP3.LUT R2, R0, 0xaad26b49, RZ, 0x3c, !PT ;  /* 0xaad26b4900027812 */ /* 0x000fe200078e3cff */
[----:B------:R0:W-:Y:S01]  /*0120*/  STL.128 [R1+0x20], RZ ;  /* 0x000020ff01007387 */ /* 0x0001e20000100c00 */
[C---:B------:R-:W-:Y:S02]  /*0130*/  VIADD R0, R1.reuse, 0xd20 ;  /* 0x00000d2001007836 */ /* 0x040fe40000000000 */
[----:B------:R-:W-:Y:S01]  /*0140*/  VIADD R9, R1, 0x320 ;  /* 0x0000032001097836 */ /* 0x000fe20000000000 */
[----:B------:R0:W-:Y:S01]  /*0150*/  STL.128 [R1+0x30], RZ ;  /* 0x000030ff01007387 */ /* 0x0001e20000100c00 */
[----:B------:R-:W-:-:S03]  /*0160*/  IMAD R2, R2, 0x4182bed5, RZ ;  /* 0x4182bed502027824 */ /* 0x000fc600078e02ff */
[----:B------:R0:W-:Y:S01]  /*0170*/  STL.128 [R1+0x40], RZ ;  /* 0x000040ff01007387 */ /* 0x0001e20000100c00 */
[C---:B------:R-:W-:Y:S01]  /*0180*/  VIADD R17, R2.reuse, 0xd9fc63dd ;  /* 0xd9fc63dd02117836 */ /* 0x040fe20000000000 */
[C---:B------:R-:W-:Y:S01]  /*0190*/  LOP3.LUT R14, R2.reuse, 0x159a55e5, RZ, 0x3c, !PT ;  /* 0x159a55e5020e7812 */ /* 0x040fe200078e3cff */
[C---:B------:R-:W-:Y:S01]  /*01a0*/  VIADD R20, R2.reuse, 0xda01eba2 ;  /* 0xda01eba202147836 */ /* 0x040fe20000000000 */
[----:B------:R0:W-:Y:S01]  /*01b0*/  STL.128 [R1+0xc80], RZ ;  /* 0x000c80ff01007387 */ /* 0x0001e20000100c00 */
[C---:B------:R-:W-:Y:S02]  /*01c0*/  VIADD R3, R2.reuse, 0x583f19 ;  /* 0x00583f1902037836 */ /* 0x040fe40000000000 */
[C---:B------:R-:W-:Y:S01]  /*01d0*/  VIADD R12, R2.reuse, 0xd9f6dc18 ;  /* 0xd9f6dc18020c7836 */ /* 0x040fe20000000000 */
[----:B------:R0:W-:Y:S01]  /*01e0*/  STL.128 [R1+0xd20], RZ ;  /* 0x000d20ff01007387 */ /* 0x0001e20000100c00 */
[----:B------:R-:W-:-:S03]  /*01f0*/  VIADD R13, R2, 0x75bcd15 ;  /* 0x075bcd15020d7836 */ /* 0x000fc60000000000 */
[----:B------:R0:W-:Y:S04]  /*0200*/  STL.128 [R1+0xcd0], RZ ;  /* 0x000cd0ff01007387 */ /* 0x0001e80000100c00 */
        /* <DEDUP_REMOVED lines=11> */
[----:B-12---:R0:W-:Y:S02]  /*02c0*/  STL.128 [R1+0xd10], RZ ;  /* 0x000d10ff01007387 */ /* 0x0061e40000100c00 */
.L_x_11:
[----:B-1----:R-:W-:Y:S01]  /*02d0*/  IMAD.MOV.U32 R15, RZ, RZ, -0x75bd8fc ;  /* 0xf8a42704ff0f7424 */ /* 0x002fe200078e00ff */
[----:B------:R-:W-:Y:S01]  /*02e0*/  ISETP.NE.AND P0, PT, R49, RZ, PT ;  /* 0x000000ff3100720c */ /* 0x000fe20003f05270 */
[----:B------:R-:W-:Y:S01]  /*02f0*/  IMAD.MOV.U32 R2, RZ, RZ, -0x23270784 ;  /* 0xdcd8f87cff027424 */ /* 0x000fe200078e00ff */
[----:B------:R-:W-:Y:S01]  /*0300*/  BSSY.RECONVERGENT B0, `(.L_x_0) ;  /* 0x000025a000007945 */ /* 0x000fe20003800200 */
[----:B------:R-:W-:Y:S01]  /*0310*/  IMAD.MOV.U32 R16, RZ, RZ, R13 ;  /* 0x000000ffff107224 */ /* 0x000fe200078e000d */
[----:B------:R1:W-:Y:S01]  /*0320*/  STL.128 [R1+0x320], R12 ;  /* 0x0003200c01007387 */ /* 0x0003e20000100c00 */
[----:B------:R-:W-:Y:S02]  /*0330*/  IMAD.MOV.U32 R5, RZ, RZ, R3 ;  /* 0x000000ffff057224 */ /* 0x000fe400078e0003 */
[----:B------:R-:W-:Y:S01]  /*0340*/  IMAD.MOV.U32 R10, RZ, RZ, R14 ;  /* 0x000000ffff0a7224 */ /* 0x000fe200078e000e */
[----:B------:R1:W-:Y:S05]  /*0350*/  STL.64 [R1+0x330], R2 ;  /* 0x0003300201007387 */ /* 0x0003ea0000100a00 */
[----:B------:R-:W-:Y:S05]  /*0360*/  @!P0 BRA `(.L_x_1) ;  /* 0x00000024004c8947 */ /* 0x000fea0003800000 */
[----:B-1----:R-:W-:Y:S02]  /*0370*/  IMAD.MOV.U32 R2, RZ, RZ, RZ ;  /* 0x000000ffff027224 */ /* 0x002fe400078e00ff */
[----:B------:R-:W-:Y:S02]  /*0380*/  IMAD.MOV.U32 R16, RZ, RZ, R13 ;  /* 0x000000ffff107224 */ /* 0x000fe400078e000d */
[----:B------:R-:W-:Y:S02]  /*0390*/  IMAD.MOV.U32 R15, RZ, RZ, R49 ;  /* 0x000000ffff0f7224 */ /* 0x000fe400078e0031 */
[----:B------:R-:W-:Y:S02]  /*03a0*/  IMAD.MOV.U32 R22, RZ, RZ, R8 ;  /* 0x000000ffff167224 */ /* 0x000fe400078e0008 */
[----:B------:R-:W-:Y:S02]  /*03b0*/  IMAD.MOV.U32 R5, RZ, RZ, R3 ;  /* 0x000000ffff057224 */ /* 0x000fe400078e0003 */
[----:B------:R-:W-:-:S07]  /*03c0*/  IMAD.MOV.U32 R10, RZ, RZ, R14 ;  /* 0x000000ffff0a7224 */ /* 0x000fce00078e000e */
.L_x_10:
[----:B------:R-:W-:Y:S01]  /*03d0*/  LOP3.LUT R60, R15, 0x3, RZ, 0xc0, !PT ;  /* 0x000000030f3c7812 */ /* 0x000fe200078ec0ff */
[----:B------:R-:W-:Y:S03]  /*03e0*/  BSSY.RECONVERGENT B1, `(.L_x_2) ;  /* 0x0000245000017945 */ /* 0x000fe60003800200 */
[----:B------:R-:W-:-:S04]  /*03f0*/  ISETP.NE.U32.AND P0, PT, R60, RZ, PT ;  /* 0x000000ff3c00720c */ /* 0x000fc80003f05070 */
[----:B------:R-:W-:-:S13]  /*0400*/  ISETP.NE.AND.EX P0, PT, RZ, RZ, PT, P0 ;  /* 0x000000ffff00720c */ /* 0x000fda0003f05300 */
[----:B-12---:R-:W-:Y:S05]  /*0410*/  @!P0 BRA `(.L_x_3) ;  /* 0x0000002400048947 */ /* 0x006fea0003800000 */
[----:B------:R-:W1:Y:S01]  /*0420*/  LDC.64 R18, c[0x4][0x8] ;  /* 0x01000200ff127b82 */ /* 0x000e620000000a00 */
[----:B------:R-:W-:Y:S01]  /*0430*/  IMAD.MOV.U32 R16, RZ, RZ, RZ ;  /* 0x000000ffff107224 */ /* 0x000fe200078e00ff */
[----:B------:R-:W-:Y:S01]  /*0440*/  CS2R R4, SRZ ;  /* 0x0000000000047805 */ /* 0x000fe2000001ff00 */
[----:B------:R-:W-:Y:S01]  /*0450*/  IMAD.MOV.U32 R26, RZ, RZ, RZ ;  /* 0x000000ffff1a7224 */ /* 0x000fe200078e00ff */
[----:B------:R-:W-:Y:S01]  /*0460*/  CS2R R10, SRZ ;  /* 0x00000000000a7805 */ /* 0x000fe2000001ff00 */
[----:B-1----:R-:W-:-:S07]  /*0470*/  IMAD.WIDE.U32 R18, R2, 0xc80, R18 ;  /* 0x00000c8002127825 */ /* 0x002fce00078e0012 */
.L_x_5:
[----:B------:R-:W-:-:S05]  /*0480*/  IMAD R21, R26, 0x4, R9 ;  /* 0x000000041a157824 */ /* 0x000fca00078e0209 */
[----:B------:R1:W5:Y:S01]  /*0490*/  LDL R56, [R21+0x4] ;  /* 0x0000040015387983 */ /* 0x0003620000100800 */
[----:B------:R-:W-:Y:S01]  /*04a0*/  IMAD.SHL.U32 R58, R26, 0x20, RZ ;  /* 0x000000201a3a7824 */ /* 0x000fe200078e00ff */
[----:B------:R-:W-:-:S06]  /*04b0*/  UMOV UR4, URZ ;  /* 0x000000ff00047c82 */ /* 0x000fcc0008000000 */
.L_x_4:
[----:B-----5:R-:W-:Y:S01]  /*04c0*/  SHF.R.U32.HI R62, RZ, UR4, R56 ;  /* 0x00000004ff3e7c19 */ /* 0x020fe20008011638 */
[----:B-1----:R-:W-:-:S03]  /*04d0*/  VIADD R21, R58, UR4 ;  /* 0x000000043a157c36 */ /* 0x002fc60008000000 */
[----:B------:R-:W-:Y:S01]  /*04e0*/  LOP3.LUT R23, R62, 0x1, RZ, 0xc0, !PT ;  /* 0x000000013e177812 */ /* 0x000fe200078ec0ff */
[----:B------:R-:W-:-:S03]  /*04f0*/  IMAD R21, R21, 0x5, RZ ;  /* 0x0000000515157824 */ /* 0x000fc600078e02ff */
[----:B------:R-:W-:Y:S01]  /*0500*/  ISETP.NE.U32.AND P0, PT, R23, 0x1, PT ;  /* 0x000000011700780c */ /* 0x000fe20003f05070 */
[----:B------:R-:W-:-:S12]  /*0510*/  IMAD.WIDE.U32 R24, R21, 0x4, R18 ;  /* 0x0000000415187825 */ /* 0x000fd800078e0012 */
[----:B------:R-:W2:Y:S04]  /*0520*/  @!P0 LDG.E R21, desc[UR36][R24.64] ;  /* 0x0000002418158981 */ /* 0x000ea8000c1e1900 */
[----:B------:R-:W3:Y:S04]  /*0530*/  @!P0 LDG.E R23, desc[UR36][R24.64+0x4] ;  /* 0x0000042418178981 */ /* 0x000ee8000c1e1900 */
[----:B------:R-:W4:Y:S04]  /*0540*/  @!P0 LDG.E R28, desc[UR36][R24.64+0x8] ;  /* 0x00000824181c8981 */ /* 0x000f28000c1e1900 */
[----:B------:R-:W4:Y:S04]  /*0550*/  @!P0 LDG.E R30, desc[UR36][R24.64+0x10] ;  /* 0x00001024181e8981 */ /* 0x000f28000c1e1900 */
[----:B------:R-:W4:Y:S01]  /*0560*/  @!P0 LDG.E R27, desc[UR36][R24.64+0xc] ;  /* 0x00000c24181b8981 */ /* 0x000f22000c1e1900 */
[----:B------:R-:W-:-:S13]  /*0570*/  R2P PR, R62, 0x7e ;  /* 0x0000007e3e007804 */ /* 0x000fda0000000000 */
[----:B------:R-:W4:Y:S04]  /*0580*/  @P1 LDG.E R29, desc[UR36][R24.64+0x14] ;  /* 0x00001424181d1981 */ /* 0x000f28000c1e1900 */
        /* <DEDUP_REMOVED lines=23> */
[----:B------:R-:W4:Y:S01]  /*0700*/  @P6 LDG.E R50, desc[UR36][R24.64+0x88] ;  /* 0x0000882418326981 */ /* 0x000f22000c1e1900 */
[----:B--2---:R-:W-:-:S03]  /*0710*/  @!P0 LOP3.LUT R16, R16, R21, RZ, 0x3c, !PT ;  /* 0x0000001510108212 */ /* 0x004fc600078e3cff */
[----:B------:R-:W2:Y:S01]  /*0720*/  @P1 LDG.E R21, desc[UR36][R24.64+0x18] ;  /* 0x0000182418151981 */ /* 0x000ea2000c1e1900 */
[----:B---3--:R-:W-:-:S03]  /*0730*/  @!P0 LOP3.LUT R10, R10, R23, RZ, 0x3c, !PT ;  /* 0x000000170a0a8212 */ /* 0x008fc600078e3cff */
[----:B------:R-:W3:Y:S01]  /*0740*/  @P1 LDG.E R23, desc[UR36][R24.64+0x20] ;  /* 0x0000202418171981 */ /* 0x000ee2000c1e1900 */
[----:B----4-:R-:W-:-:S03]  /*0750*/  @!P0 LOP3.LUT R11, R11, R28, RZ, 0x3c, !PT ;  /* 0x0000001c0b0b8212 */ /* 0x010fc600078e3cff */
[----:B------:R-:W4:Y:S01]  /*0760*/  @P1 LDG.E R28, desc[UR36][R24.64+0x1c] ;  /* 0x00001c24181c1981 */ /* 0x000f22000c1e1900 */
[----:B------:R-:W-:-:S03]  /*0770*/  @!P0 LOP3.LUT R5, R5, R30, RZ, 0x3c, !PT ;  /* 0x0000001e05058212 */ /* 0x000fc600078e3cff */
[----:B------:R-:W4:Y:S01]  /*0780*/  @P1 LDG.E R30, desc[UR36][R24.64+0x24] ;  /* 0x00002424181e1981 */ /* 0x000f22000c1e1900 */
[----:B------:R-:W-:-:S03]  /*0790*/  @!P0 LOP3.LUT R4, R4, R27, RZ, 0x3c, !PT ;  /* 0x0000001b04048212 */ /* 0x000fc600078e3cff */
[----:B------:R-:W4:Y:S01]  /*07a0*/  @P2 LDG.E R27, desc[UR36][R24.64+0x2c] ;  /* 0x00002c24181b2981 */ /* 0x000f22000c1e1900 */
[----:B------:R-:W-:-:S13]  /*07b0*/  LOP3.LUT P0, RZ, R62, 0x80, RZ, 0xc0, !PT ;  /* 0x000000803eff7812 */ /* 0x000fda000780c0ff */
[----:B------:R-:W4:Y:S04]  /*07c0*/  @P0 LDG.E R61, desc[UR36][R24.64+0x8c] ;  /* 0x00008c24183d0981 */ /* 0x000f28000c1e1900 */
[----:B------:R-:W4:Y:S04]  /*07d0*/  @P0 LDG.E R63, desc[UR36][R24.64+0x90] ;  /* 0x00009024183f0981 */ /* 0x000f28000c1e1900 */
[----:B------:R-:W4:Y:S04]  /*07e0*/  @P0 LDG.E R52, desc[UR36][R24.64+0x94] ;  /* 0x0000942418340981 */ /* 0x000f28000c1e1900 */
[----:B------:R-:W4:Y:S04]  /*07f0*/  @P0 LDG.E R65, desc[UR36][R24.64+0x98] ;  /* 0x0000982418410981 */ /* 0x000f28000c1e1900 */
[----:B------:R-:W4:Y:S01]  /*0800*/  @P0 LDG.E R54, desc[UR36][R24.64+0x9c] ;  /* 0x00009c2418360981 */ /* 0x000f22000c1e1900 */
[----:B------:R-:W-:-:S04]  /*0810*/  @P1 LOP3.LUT R16, R16, R29, RZ, 0x3c, !PT ;  /* 0x0000001d10101212 */ /* 0x000fc800078e3cff */
[----:B------:R-:W-:-:S04]  /*0820*/  @P2 LOP3.LUT R16, R16, R31, RZ, 0x3c, !PT ;  /* 0x0000001f10102212 */ /* 0x000fc800078e3cff */
[----:B------:R-:W-:-:S04]  /*0830*/  @P3 LOP3.LUT R16, R16, R35, RZ, 0x3c, !PT ;  /* 0x0000002310103212 */ /* 0x000fc800078e3cff */
[----:B------:R-:W-:-:S04]  /*0840*/  @P4 LOP3.LUT R16, R16, R41, RZ, 0x3c, !PT ;  /* 0x0000002910104212 */ /* 0x000fc800078e3cff */
[----:B------:R-:W-:-:S04]  /*0850*/  @P5 LOP3.LUT R16, R16, R47, RZ, 0x3c, !PT ;  /* 0x0000002f10105212 */ /* 0x000fc800078e3cff */
[----:B------:R-:W-:Y:S02]  /*0860*/  @P6 LOP3.LUT R16, R16, R55, RZ, 0x3c, !PT ;  /* 0x0000003710106212 */ /* 0x000fe400078e3cff */
[----:B--2---:R-:W-:Y:S02]  /*0870*/  @P1 LOP3.LUT R10, R10, R21, RZ, 0x3c, !PT ;  /* 0x000000150a0a1212 */ /* 0x004fe400078e3cff */
[----:B---3--:R-:W-:Y:S02]  /*0880*/  @P1 LOP3.LUT R4, R4, R23, RZ, 0x3c, !PT ;  /* 0x0000001704041212 */ /* 0x008fe400078e3cff */
[----:B----4-:R-:W-:Y:S02]  /*0890*/  @P1 LOP3.LUT R11, R11, R28, RZ, 0x3c, !PT ;  /* 0x0000001c0b0b1212 */ /* 0x010fe400078e3cff */
[----:B------:R-:W-:Y:S02]  /*08a0*/  @P1 LOP3.LUT R5, R5, R30, RZ, 0x3c, !PT ;  /* 0x0000001e05051212 */ /* 0x000fe400078e3cff */
[----:B------:R-:W-:-:S02]  /*08b0*/  @P2 LOP3.LUT R11, R11, R32, RZ, 0x3c, !PT ;  /* 0x000000200b0b2212 */ /* 0x000fc400078e3cff */
[----:B------:R-:W-:Y:S02]  /*08c0*/  @P2 LOP3.LUT R10, R10, R27, RZ, 0x3c, !PT ;  /* 0x0000001b0a0a2212 */ /* 0x000fe400078e3cff */
[----:B------:R-:W-:Y:S02]  /*08d0*/  @P2 LOP3.LUT R4, R4, R33, RZ, 0x3c, !PT ;  /* 0x0000002104042212 */ /* 0x000fe400078e3cff */
[----:B------:R-:W-:Y:S02]  /*08e0*/  @P2 LOP3.LUT R5, R5, R34, RZ, 0x3c, !PT ;  /* 0x0000002205052212 */ /* 0x000fe400078e3cff */
[----:B------:R-:W-:Y:S02]  /*08f0*/  @P3 LOP3.LUT R10, R10, R37, RZ, 0x3c, !PT ;  /* 0x000000250a0a3212 */ /* 0x000fe400078e3cff */
        /* <DEDUP_REMOVED lines=20> */
[----:B------:R-:W-:-:S13]  /*0a40*/  R2P PR, R62.B1, 0x7f ;  /* 0x0000007f3e007804 */ /* 0x000fda0000001000 */
[----:B------:R-:W2:Y:S04]  /*0a50*/  @P0 LDG.E R21, desc[UR36][R24.64+0xa0] ;  /* 0x0000a02418150981 */ /* 0x000ea8000c1e1900 */
[----:B------:R-:W3:Y:S04]  /*0a60*/  @P0 LDG.E R23, desc[UR36][R24.64+0xa4] ;  /* 0x0000a42418170981 */ /* 0x000ee8000c1e1900 */
        /* <DEDUP_REMOVED lines=28> */
[----:B--2---:R-:W-:-:S03]  /*0c30*/  @P0 LOP3.LUT R16, R16, R21, RZ, 0x3c, !PT ;  /* 0x0000001510100212 */ /* 0x004fc600078e3cff */
[----:B------:R-:W2:Y:S01]  /*0c40*/  @P1 LDG.E R21, desc[UR36][R24.64+0xb8] ;  /* 0x0000b82418151981 */ /* 0x000ea2000c1e1900 */
[----:B---3--:R-:W-:-:S03]  /*0c50*/  @P0 LOP3.LUT R10, R10, R23, RZ, 0x3c, !PT ;  /* 0x000000170a0a0212 */ /* 0x008fc600078e3cff */
[----:B------:R-:W3:Y:S01]  /*0c60*/  @P1 LDG.E R23, desc[UR36][R24.64+0xc0] ;  /* 0x0000c02418171981 */ /* 0x000ee2000c1e1900 */
[----:B----4-:R-:W-:-:S03]  /*0c70*/  @P0 LOP3.LUT R11, R11, R28, RZ, 0x3c, !PT ;  /* 0x0000001c0b0b0212 */ /* 0x010fc600078e3cff */
[----:B------:R-:W4:Y:S01]  /*0c80*/  @P1 LDG.E R28, desc[UR36][R24.64+0xbc] ;  /* 0x0000bc24181c1981 */ /* 0x000f22000c1e1900 */
[----:B------:R-:W-:-:S03]  /*0c90*/  @P0 LOP3.LUT R5, R5, R30, RZ, 0x3c, !PT ;  /* 0x0000001e05050212 */ /* 0x000fc600078e3cff */
[----:B------:R-:W4:Y:S01]  /*0ca0*/  @P1 LDG.E R30, desc[UR36][R24.64+0xc4] ;  /* 0x0000c424181e1981 */ /* 0x000f22000c1e1900 */
[----:B------:R-:W-:-:S03]  /*0cb0*/  @P0 LOP3.LUT R4, R4, R27, RZ, 0x3c, !PT ;  /* 0x0000001b04040212 */ /* 0x000fc600078e3cff */
        /* <DEDUP_REMOVED lines=8> */
[----:B------:R-:W-:Y:S01]  /*0d40*/  @P2 LOP3.LUT R16, R16, R31, RZ, 0x3c, !PT ;  /* 0x0000001f10102212 */ /* 0x000fe200078e3cff */
[----:B------:R-:W-:-:S03]  /*0d50*/  UIADD3 UR4, UPT, UPT, UR4, 0x10, URZ ;  /* 0x0000001004047890 */ /* 0x000fc6000fffe0ff */
[----:B------:R-:W-:Y:S01]  /*0d60*/  @P3 LOP3.LUT R16, R16, R35, RZ, 0x3c, !PT ;  /* 0x0000002310103212 */ /* 0x000fe200078e3cff */
[----:B------:R-:W-:-:S03]  /*0d70*/  UISETP.NE.AND UP0, UPT, UR4, 0x20, UPT ;  /* 0x000000200400788c */ /* 0x000fc6000bf05270 */
        /* <DEDUP_REMOVED lines=31> */
[----:B------:R-:W-:Y:S01]  /*0f70*/  @P0 LOP3.LUT R4, R4, R65, RZ, 0x3c, !PT ;  /* 0x0000004104040212 */ /* 0x000fe200078e3cff */
[----:B------:R-:W-:Y:S06]  /*0f80*/  BRA.U UP0, `(.L_x_4) ;  /* 0xfffffff5004c7547 */ /* 0x000fec000b83ffff */
[----:B------:R-:W-:-:S05]  /*0f90*/  VIADD R26, R26, 0x1 ;  /* 0x000000011a1a7836 */ /* 0x000fca0000000000 */
[----:B------:R-:W-:-:S13]  /*0fa0*/  ISETP.NE.AND P0, PT, R26, 0x5, PT ;  /* 0x000000051a00780c */ /* 0x000fda0003f05270 */
[----:B------:R-:W-:Y:S05]  /*0fb0*/  @P0 BRA `(.L_x_5) ;  /* 0xfffffff400300947 */ /* 0x000fea000383ffff */
[----:B------:R1:W-:Y:S01]  /*0fc0*/  STL.64 [R1+0x328], R10 ;  /* 0x0003280a01007387 */ /* 0x0003e20000100a00 */
[----:B------:R-:W-:-:S03]  /*0fd0*/  ISETP.NE.U32.AND P0, PT, R60, 0x1, PT ;  /* 0x000000013c00780c */ /* 0x000fc60003f05070 */
[----:B------:R1:W-:Y:S01]  /*0fe0*/  STL.64 [R1+0x330], R4 ;  /* 0x0003300401007387 */ /* 0x0003e20000100a00 */
[----:B------:R-:W-:-:S03]  /*0ff0*/  ISETP.NE.AND.EX P0, PT, RZ, RZ, PT, P0 ;  /* 0x000000ffff00720c */ /* 0x000fc60003f05300 */
[----:B------:R1:W-:Y:S10]  /*1000*/  STL [R1+0x324], R16 ;  /* 0x0003241001007387 */ /* 0x0003f40000100800 */
[----:B-1----:R-:W-:Y:S05]  /*1010*/  @!P0 BRA `(.L_x_3) ;  /* 0x0000001800048947 */ /* 0x002fea0003800000 */
[----:B------:R-:W-:Y:S01]  /*1020*/  UMOV UR4, URZ ;  /* 0x000000ff00047c82 */ /* 0x000fe20008000000 */
[----:B------:R-:W-:Y:S01]  /*1030*/  UMOV UR5, URZ ;  /* 0x000000ff00057c82 */ /* 0x000fe20008000000 */
[----:B------:R-:W-:Y:S02]  /*1040*/  IMAD.MOV.U32 R16, RZ, RZ, RZ ;  /* 0x000000ffff107224 */ /* 0x000fe400078e00ff */
[----:B------:R-:W-:Y:S02]  /*1050*/  IMAD.MOV.U32 R26, RZ, RZ, RZ ;  /* 0x000000ffff1a7224 */ /* 0x000fe400078e00ff */
[----:B------:R-:W-:Y:S02]  /*1060*/  IMAD.MOV.U32 R4, RZ, RZ, RZ ;  /* 0x000000ffff047224 */ /* 0x000fe400078e00ff */
[----:B------:R-:W-:Y:S02]  /*1070*/  IMAD.MOV.U32 R11, RZ, RZ, RZ ;  /* 0x000000ffff0b7224 */ /* 0x000fe400078e00ff */
[----:B------:R-:W-:-:S02]  /*1080*/  IMAD.U32 R5, RZ, RZ, UR4 ;  /* 0x00000004ff057e24 */ /* 0x000fc4000f8e00ff */
[----:B------:R-:W-:-:S07]  /*1090*/  IMAD.U32 R10, RZ, RZ, UR5 ;  /* 0x00000005ff0a7e24 */ /* 0x000fce000f8e00ff */
.L_x_7:
[----:B------:R-:W-:-:S05]  /*10a0*/  IMAD R21, R26, 0x4, R9 ;  /* 0x000000041a157824 */ /* 0x000fca00078e0209 */
[----:B------:R1:W5:Y:S01]  /*10b0*/  LDL R56, [R21+0x4] ;  /* 0x0000040015387983 */ /* 0x0003620000100800 */
[----:B------:R-:W-:Y:S01]  /*10c0*/  IMAD.SHL.U32 R58, R26, 0x20, RZ ;  /* 0x000000201a3a7824 */ /* 0x000fe200078e00ff */
[----:B------:R-:W-:-:S06]  /*10d0*/  UMOV UR4, URZ ;  /* 0x000000ff00047c82 */ /* 0x000fcc0008000000 */
.L_x_6:
        /* <DEDUP_REMOVED lines=176> */
[----:B------:R1:W-:Y:S01]  /*1be0*/  STL [R1+0x324], R16 ;  /* 0x0003241001007387 */ /* 0x0003e20000100800 */
[----:B------:R-:W-:-:S03]  /*1bf0*/  ISETP.NE.U32.AND P0, PT, R60, 0x3, PT ;  /* 0x000000033c00780c */ /* 0x000fc60003f05070 */
[----:B------:R1:W-:Y:S01]  /*1c00*/  STL.64 [R1+0x328], R10 ;  /* 0x0003280a01007387 */ /* 0x0003e20000100a00 */
[----:B------:R-:W-:-:S03]  /*1c10*/  ISETP.NE.AND.EX P0, PT, RZ, RZ, PT, P0 ;  /* 0x000000ffff00720c */ /* 0x000fc60003f05300 */
[----:B------:R1:W-:Y:S10]  /*1c20*/  STL.64 [R1+0x330], R4 ;  /* 0x0003300401007387 */ /* 0x0003f40000100a00 */
[----:B------:R-:W-:Y:S05]  /*1c30*/  @P0 BRA `(.L_x_3) ;  /* 0x0000000800fc0947 */ /* 0x000fea0003800000 */
[----:B------:R-:W-:Y:S01]  /*1c40*/  UMOV UR4, URZ ;  /* 0x000000ff00047c82 */ /* 0x000fe20008000000 */
[----:B------:R-:W-:Y:S01]  /*1c50*/  UMOV UR5, URZ ;  /* 0x000000ff00057c82 */ /* 0x000fe20008000000 */
[----:B-1----:R-:W-:Y:S02]  /*1c60*/  IMAD.MOV.U32 R16, RZ, RZ, RZ ;  /* 0x000000ffff107224 */ /* 0x002fe400078e00ff */
[----:B------:R-:W-:Y:S02]  /*1c70*/  IMAD.MOV.U32 R26, RZ, RZ, RZ ;  /* 0x000000ffff1a7224 */ /* 0x000fe400078e00ff */
[----:B------:R-:W-:Y:S02]  /*1c80*/  IMAD.MOV.U32 R4, RZ, RZ, RZ ;  /* 0x000000ffff047224 */ /* 0x000fe400078e00ff */
[----:B------:R-:W-:Y:S02]  /*1c90*/  IMAD.MOV.U32 R11, RZ, RZ, RZ ;  /* 0x000000ffff0b7224 */ /* 0x000fe400078e00ff */
[----:B------:R-:W-:-:S02]  /*1ca0*/  IMAD.U32 R5, RZ, RZ, UR4 ;  /* 0x00000004ff057e24 */ /* 0x000fc4000f8e00ff */
[----:B------:R-:W-:-:S07]  /*1cb0*/  IMAD.U32 R10, RZ, RZ, UR5 ;  /* 0x00000005ff0a7e24 */ /* 0x000fce000f8e00ff */
.L_x_9:
[----:B------:R-:W-:-:S05]  /*1cc0*/  IMAD R21, R26, 0x4, R9 ;  /* 0x000000041a157824 */ /* 0x000fca00078e0209 */
[----:B------:R1:W5:Y:S01]  /*1cd0*/  LDL R56, [R21+0x4] ;  /* 0x0000040015387983 */ /* 0x0003620000100800 */
[----:B------:R-:W-:Y:S01]  /*1ce0*/  IMAD.SHL.U32 R58, R26, 0x20, RZ ;  /* 0x000000201a3a7824 */ /* 0x000fe200078e00ff */
[----:B------:R-:W-:-:S06]  /*1cf0*/  UMOV UR4, URZ ;  /* 0x000000ff00047c82 */ /* 0x000fcc0008000000 */
.L_x_8:
        /* <DEDUP_REMOVED lines=176> */
[----:B------:R2:W-:Y:S04]  /*2800*/  STL [R1+0x324], R16 ;  /* 0x0003241001007387 */ /* 0x0005e80000100800 */
[----:B------:R2:W-:Y:S04]  /*2810*/  STL.64 [R1+0x328], R10 ;  /* 0x0003280a01007387 */ /* 0x0005e80000100a00 */
[----:B------:R2:W-:Y:S02]  /*2820*/  STL.64 [R1+0x330], R4 ;  /* 0x0003300401007387 */ /* 0x0005e40000100a00 */
.L_x_3:
[----:B------:R-:W-:Y:S05]  /*2830*/  BSYNC.RECONVERGENT B1 ;  /* 0x0000000000017941 */ /* 0x000fea0003800200 */
.L_x_2:
[C---:B------:R-:W-:Y:S01]  /*2840*/  ISETP.GT.U32.AND P0, PT, R15.reuse, 0x3, PT ;  /* 0x000000030f00780c */ /* 0x040fe20003f04070 */
[----:B------:R-:W-:Y:S01]  /*2850*/  VIADD R2, R2, 0x1 ;  /* 0x0000000102027836 */ /* 0x000fe20000000000 */
[--C-:B------:R-:W-:Y:S02]  /*2860*/  SHF.R.U64 R15, R15, 0x2, R22.reuse ;  /* 0x000000020f0f7819 */ /* 0x100fe40000001216 */
[----:B------:R-:W-:Y:S02]  /*2870*/  ISETP.GT.U32.AND.EX P0, PT, R22, RZ, PT, P0 ;  /* 0x000000ff1600720c */ /* 0x000fe40003f04100 */
[----:B------:R-:W-:-:S11]  /*2880*/  SHF.R.U32.HI R22, RZ, 0x2, R22 ;  /* 0x00000002ff167819 */ /* 0x000fd60000011616 */
[----:B------:R-:W-:Y:S05]  /*2890*/  @P0 BRA `(.L_x_10) ;  /* 0xffffffd800cc0947 */ /* 0x000fea000383ffff */
.L_x_1:
[----:B------:R-:W-:Y:S05]  /*28a0*/  BSYNC.RECONVERGENT B0 ;  /* 0x0000000000007941 */ /* 0x000fea0003800200 */
.L_x_0:
[----:B-12---:R-:W-:Y:S01]  /*28b0*/  SHF.R.U32.HI R11, RZ, 0x2, R16 ;  /* 0x00000002ff0b7819 */ /* 0x006fe20000011610 */
[----:B------:R-:W-:Y:S01]  /*28c0*/  IMAD.SHL.U32 R2, R5, 0x10, RZ ;  /* 0x0000001005027824 */ /* 0x000fe200078e00ff */
[----:B------:R-:W-:Y:S01]  /*28d0*/  SHF.R.U32.HI R15, RZ, 0x2, R10 ;  /* 0x00000002ff0f7819 */ /* 0x000fe2000001160a */
[----:B------:R-:W-:Y:S01]  /*28e0*/  IMAD.MOV.U32 R18, RZ, RZ, 0x0 ;  /* 0x00000000ff127424 */ /* 0x000fe200078e00ff */
[----:B------:R-:W-:Y:S01]  /*28f0*/  LOP3.LUT R11, R11, R16, RZ, 0x3c, !PT ;  /* 0x000000100b0b7212 */ /* 0x000fe200078e3cff */
[----:B------:R-:W-:Y:S01]  /*2900*/  IMAD.MOV.U32 R19, RZ, RZ, 0x3ca00000 ;  /* 0x3ca00000ff137424 */ /* 0x000fe200078e00ff */
[----:B------:R-:W-:-:S03]  /*2910*/  LOP3.LUT R15, R15, R10, RZ, 0x3c, !PT ;  /* 0x0000000a0f0f7212 */ /* 0x000fc600078e3cff */
[----:B------:R-:W-:-:S05]  /*2920*/  IMAD.SHL.U32 R4, R11, 0x2, RZ ;  /* 0x000000020b047824 */ /* 0x000fca00078e00ff */
[----:B------:R-:W-:-:S04]  /*2930*/  LOP3.LUT R2, R11, R4, R2, 0x96, !PT ;  /* 0x000000040b027212 */ /* 0x000fc800078e9602 */
[----:B------:R-:W-:Y:S01]  /*2940*/  LOP3.LUT R2, R2, R5, RZ, 0x3c, !PT ;  /* 0x0000000502027212 */ /* 0x000fe200078e3cff */
[----:B------:R-:W-:-:S04]  /*2950*/  IMAD.SHL.U32 R5, R15, 0x2, RZ ;  /* 0x000000020f057824 */ /* 0x000fc800078e00ff */
[----:B------:R-:W-:Y:S02]  /*2960*/  IMAD.SHL.U32 R4, R2, 0x10, RZ ;  /* 0x0000001002047824 */ /* 0x000fe400078e00ff */
[----:B------:R-:W-:-:S03]  /*2970*/  IMAD.IADD R11, R17, 0x1, R2 ;  /* 0x00000001110b7824 */ /* 0x000fc600078e0202 */
[----:B------:R-:W-:Y:S01]  /*2980*/  LOP3.LUT R5, R15, R5, R4, 0x96, !PT ;  /* 0x000000050f057212 */ /* 0x000fe200078e9604 */
[C---:B------:R-:W-:Y:S02]  /*2990*/  IMAD R15, R7.reuse, 0x8, R0 ;  /* 0x00000008070f7824 */ /* 0x040fe400078e0200 */
[----:B------:R-:W-:Y:S01]  /*29a0*/  VIADD R7, R7, 0x1 ;  /* 0x0000000107077836 */ /* 0x000fe20000000000 */
[----:B------:R-:W-:-:S04]  /*29b0*/  LOP3.LUT R5, R5, R2, RZ, 0x3c, !PT ;  /* 0x0000000205057212 */ /* 0x000fc800078e3cff */
[----:B------:R-:W-:Y:S01]  /*29c0*/  ISETP.NE.AND P0, PT, R7, 0xa, PT ;  /* 0x0000000a0700780c */ /* 0x000fe20003f05270 */
[----:B------:R-:W-:-:S04]  /*29d0*/  IMAD.IADD R5, R20, 0x1, R5 ;  /* 0x0000000114057824 */ /* 0x000fc800078e0205 */
[----:B------:R-:W-:-:S03]  /*29e0*/  IMAD.WIDE.U32 R4, R5, 0x200000, RZ ;  /* 0x0020000005047825 */ /* 0x000fc600078e00ff */
[----:B------:R-:W-:Y:S01]  /*29f0*/  LOP3.LUT R10, R4, R11, RZ, 0x3c, !PT ;  /* 0x0000000b040a7212 */ /* 0x000fe200078e3cff */
[----:B------:R-:W-:-:S04]  /*2a00*/  IMAD.MOV.U32 R11, RZ, RZ, R5 ;  /* 0x000000ffff0b7224 */ /* 0x000fc800078e0005 */
[----:B------:R-:W1:Y:S02]  /*2a10*/  I2F.F64.U64 R4, R10 ;  /* 0x0000000a00047312 */ /* 0x000e640000301800 */
[----:B-1----:R-:W-:Y:S01]  /*2a20*/  DFMA R4, R4, R18, 5.5511151231257827021e-17 ;  /* 0x3c9000000404742b */ /* 0x002fe20000000012 */
[----:B------:R-:W-:-:S07]  /*2a30*/  IMAD.MOV.U32 R19, RZ, RZ, 0x40240000 ;  /* 0x40240000ff137424 */ /* 0x000fce00078e00ff */
[----:B------:R-:W-:-:S07]  /*2a40*/  DFMA R4, R4, R18, -5 ;  /* 0xc01400000404742b */ /* 0x000fce0000000012 */
[----:B------:R1:W-:Y:S01]  /*2a50*/  STL.64 [R15], R4 ;  /* 0x000000040f007387 */ /* 0x0003e20000100a00 */
[----:B------:R-:W-:Y:S05]  /*2a60*/  @P0 BRA `(.L_x_11) ;  /* 0xffffffd800180947 */ /* 0x000fea000383ffff */
[----:B------:R-:W1:Y:S01]  /*2a70*/  LDL.64 R36, [R1+0xd20] ;  /* 0x000d200001247983 */ /* 0x000e620000100a00 */
[----:B------:R-:W-:Y:S01]  /*2a80*/  UMOV UR6, 0x54442d18 ;  /* 0x54442d1800067882 */ /* 0x000fe20000000000 */
[----:B------:R-:W-:Y:S01]  /*2a90*/  UMOV UR7, 0x401921fb ;  /* 0x401921fb00077882 */ /* 0x000fe20000000000 */
[----:B------:R-:W-:Y:S01]  /*2aa0*/  BSSY.RECONVERGENT B0, `(.L_x_12) ;  /* 0x0000046000007945 */ /* 0x000fe20003800200 */
[----:B------:R-:W-:Y:S01]  /*2ab0*/  VIADD R58, R1, 0x960 ;  /* 0x00000960013a7836 */ /* 0x000fe20000000000 */
[C---:B-1----:R-:W-:Y:S02]  /*2ac0*/  DMUL R4, R36.reuse, UR6 ;  /* 0x0000000624047c28 */ /* 0x042fe40008000000 */
[----:B------:R-:W-:-:S04]  /*2ad0*/  DMUL R40, R36, R36 ;  /* 0x0000002424287228 */ /* 0x000fc80000000000 */
[----:B------:R-:W1:Y:S02]  /*2ae0*/  F2F.F32.F64 R0, R4 ;  /* 0x0000000400007310 */ /* 0x000e640000301000 */
[C---:B-1----:R-:W-:Y:S01]  /*2af0*/  FMUL R3, R0.reuse, 0.63661974668502807617 ;  /* 0x3f22f98300037820 */ /* 0x042fe20000400000 */
[----:B------:R-:W-:-:S05]  /*2b00*/  FSETP.GE.AND P0, PT, |R0|, 105615, PT ;  /* 0x47ce47800000780b */ /* 0x000fca0003f06200 */
[----:B------:R-:W1:Y:S02]  /*2b10*/  F2I.NTZ R9, R3 ;  /* 0x0000000300097305 */ /* 0x000e640000203100 */
[----:B-1----:R-:W-:Y:S01]  /*2b20*/  I2FP.F32.S32 R7, R9 ;  /* 0x0000000900077245 */ /* 0x002fe20000201400 */
[----:B------:R-:W-:-:S04]  /*2b30*/  IMAD.MOV.U32 R59, RZ, RZ, R9 ;  /* 0x000000ffff3b7224 */ /* 0x000fc800078e0009 */
[----:B------:R-:W-:-:S04]  /*2b40*/  FFMA R2, R7, -1.5707962512969970703, R0 ;  /* 0xbfc90fda07027823 */ /* 0x000fc80000000000 */
[----:B------:R-:W-:-:S04]  /*2b50*/  FFMA R2, R7, -7.5497894158615963534e-08, R2 ;  /* 0xb3a2216807027823 */ /* 0x000fc80000000002 */
[----:B------:R-:W-:-:S04]  /*2b60*/  FFMA R2, R7, -5.3903029534742383927e-15, R2 ;  /* 0xa7c234c507027823 */ /* 0x000fc80000000002 */
[----:B------:R-:W-:Y:S01]  /*2b70*/  IMAD.MOV.U32 R16, RZ, RZ, R2 ;  /* 0x000000ffff107224 */ /* 0x000fe200078e0002 */
[----:B------:R-:W-:Y:S06]  /*2b80*/  @!P0 BRA `(.L_x_13) ;  /* 0x0000000000dc8947 */ /* 0x000fec0003800000 */
[----:B------:R-:W-:-:S13]  /*2b90*/  FSETP.NEU.AND P0, PT, |R0|, +INF , PT ;  /* 0x7f8000000000780b */ /* 0x000fda0003f0d200 */
[----:B------:R-:W-:Y:S01]  /*2ba0*/  @!P0 FMUL R16, RZ, R0 ;  /* 0x00000000ff108220 */ /* 0x000fe20000400000 */
[----:B------:R-:W-:Y:S01]  /*2bb0*/  @!P0 IMAD.MOV.U32 R9, RZ, RZ, RZ ;  /* 0x000000ffff098224 */ /* 0x000fe200078e00ff */
[----:B------:R-:W-:Y:S06]  /*2bc0*/  @!P0 BRA `(.L_x_13) ;  /* 0x0000000000cc8947 */ /* 0x000fec0003800000 */
[----:B------:R-:W-:Y:S01]  /*2bd0*/  IMAD.SHL.U32 R3, R0, 0x100, RZ ;  /* 0x0000010000037824 */ /* 0x000fe200078e00ff */
[----:B------:R-:W1:Y:S01]  /*2be0*/  LDCU.64 UR8, c[0x4][0x50] ;  /* 0x01000a00ff0877ac */ /* 0x000e620008000a00 */
[----:B------:R-:W-:Y:S02]  /*2bf0*/  IMAD.MOV.U32 R12, RZ, RZ, RZ ;  /* 0x000000ffff0c7224 */ /* 0x000fe400078e00ff */
[----:B------:R-:W-:Y:S01]  /*2c00*/  IMAD.MOV.U32 R7, RZ, RZ, R58 ;  /* 0x000000ffff077224 */ /* 0x000fe200078e003a */
[----:B------:R-:W-:Y:S01]  /*2c10*/  LOP3.LUT R3, R3, 0x80000000, RZ, 0xfc, !PT ;  /* 0x8000000003037812 */ /* 0x000fe200078efcff */
[----:B------:R-:W-:Y:S01]  /*2c20*/  UMOV UR5, URZ ;  /* 0x000000ff00057c82 */ /* 0x000fe20008000000 */
[----:B------:R-:W-:-:S05]  /*2c30*/  UMOV UR4, URZ ;  /* 0x000000ff00047c82 */ /* 0x000fca0008000000 */
.L_x_14:
[----:B-1----:R-:W-:Y:S02]  /*2c40*/  IMAD.U32 R10, RZ, RZ, UR8 ;  /* 0x00000008ff0a7e24 */ /* 0x002fe4000f8e00ff */
[----:B------:R-:W-:-:S05]  /*2c50*/  IMAD.U32 R11, RZ, RZ, UR9 ;  /* 0x00000009ff0b7e24 */ /* 0x000fca000f8e00ff */
[----:B------:R-:W2:Y:S01]  /*2c60*/  LDG.E.CONSTANT R4, desc[UR36][R10.64] ;  /* 0x000000240a047981 */ /* 0x000ea2000c1e9900 */
[----:B------:R-:W-:Y:S02]  /*2c70*/  UIADD3 UR8, UP0, UPT, UR8, 0x4, URZ ;  /* 0x0000000408087890 */ /* 0x000fe4000ff1e0ff */
[----:B------:R-:W-:Y:S02]  /*2c80*/  UIADD3 UR4, UPT, UPT, UR4, 0x1, URZ ;  /* 0x0000000104047890 */ /* 0x000fe4000fffe0ff */
[----:B------:R-:W-:Y:S02]  /*2c90*/  UIADD3.X UR9, UPT, UPT, URZ, UR9, URZ, UP0, !UPT ;  /* 0x00000009ff097290 */ /* 0x000fe400087fe4ff */
[----:B------:R-:W-:Y:S01]  /*2ca0*/  UISETP.NE.AND UP0, UPT, UR4, 0x6, UPT ;  /* 0x000000060400788c */ /* 0x000fe2000bf05270 */
[----:B--2---:R-:W-:-:S03]  /*2cb0*/  IMAD.WIDE.U32 R4, R4, R3, RZ ;  /* 0x0000000304047225 */ /* 0x004fc600078e00ff */
[----:B------:R-:W-:-:S04]  /*2cc0*/  IADD3 R4, P0, PT, R4, R12, RZ ;  /* 0x0000000c04047210 */ /* 0x000fc80007f1e0ff */
[----:B------:R-:W-:Y:S01]  /*2cd0*/  IADD3.X R12, PT, PT, R5, UR5, RZ, P0, !PT ;  /* 0x00000005050c7c10 */ /* 0x000fe200087fe4ff */
[----:B------:R1:W-:Y:S02]  /*2ce0*/  STL [R7], R4 ;  /* 0x0000000407007387 */ /* 0x0003e40000100800 */
[----:B-1----:R-:W-:Y:S01]  /*2cf0*/  VIADD R7, R7, 0x4 ;  /* 0x0000000407077836 */ /* 0x002fe20000000000 */
[----:B------:R-:W-:Y:S06]  /*2d00*/  BRA.U UP0, `(.L_x_14) ;  /* 0xfffffffd00cc7547 */ /* 0x000fec000b83ffff */
[----:B------:R-:W-:Y:S01]  /*2d10*/  SHF.R.U32.HI R3, RZ, 0x17, R0 ;  /* 0x00000017ff037819 */ /* 0x000fe20000011600 */
[----:B------:R1:W-:Y:S03]  /*2d20*/  STL [R1+0x978], R12 ;  /* 0x0009780c01007387 */ /* 0x0003e60000100800 */
[C---:B------:R-:W-:Y:S02]  /*2d30*/  LOP3.LUT R4, R3.reuse, 0xe0, RZ, 0xc0, !PT ;  /* 0x000000e003047812 */ /* 0x040fe400078ec0ff */
[----:B------:R-:W-:-:S03]  /*2d40*/  LOP3.LUT P0, RZ, R3, 0x1f, RZ, 0xc0, !PT ;  /* 0x0000001f03ff7812 */ /* 0x000fc6000780c0ff */
[----:B------:R-:W-:-:S05]  /*2d50*/  VIADD R4, R4, 0xffffff80 ;  /* 0xffffff8004047836 */ /* 0x000fca0000000000 */
[----:B------:R-:W-:-:S05]  /*2d60*/  SHF.R.U32.HI R5, RZ, 0x5, R4 ;  /* 0x00000005ff057819 */ /* 0x000fca0000011604 */
[----:B------:R-:W-:-:S05]  /*2d70*/  IMAD R7, R5, -0x4, R58 ;  /* 0xfffffffc05077824 */ /* 0x000fca00078e023a */
[----:B------:R-:W2:Y:S04]  /*2d80*/  LDL R4, [R7+0x18] ;  /* 0x0000180007047983 */ /* 0x000ea80000100800 */
[----:B------:R-:W2:Y:S04]  /*2d90*/  LDL R5, [R7+0x14] ;  /* 0x0000140007057983 */ /* 0x000ea80000100800 */
[----:B------:R-:W3:Y:S01]  /*2da0*/  @P0 LDL R10, [R7+0x10] ;  /* 0x00001000070a0983 */ /* 0x000ee20000100800 */
[----:B------:R-:W-:Y:S01]  /*2db0*/  LOP3.LUT R3, R3, 0x1f, RZ, 0xc0, !PT ;  /* 0x0000001f03037812 */ /* 0x000fe200078ec0ff */
[----:B------:R-:W-:Y:S01]  /*2dc0*/  UMOV UR4, 0x54442d19 ;  /* 0x54442d1900047882 */ /* 0x000fe20000000000 */
[----:B------:R-:W-:-:S02]  /*2dd0*/  UMOV UR5, 0x3bf921fb ;  /* 0x3bf921fb00057882 */ /* 0x000fc40000000000 */
[-C--:B--2---:R-:W-:Y:S02]  /*2de0*/  @P0 SHF.L.W.U32.HI R4, R5, R3.reuse, R4 ;  /* 0x0000000305040219 */ /* 0x084fe40000010e04 */
[----:B---3--:R-:W-:Y:S02]  /*2df0*/  @P0 SHF.L.W.U32.HI R5, R10, R3, R5 ;  /* 0x000000030a050219 */ /* 0x008fe40000010e05 */
[----:B------:R-:W-:Y:S02]  /*2e00*/  ISETP.GE.AND P0, PT, R0, RZ, PT ;  /* 0x000000ff0000720c */ /* 0x000fe40003f06270 */
[C-C-:B------:R-:W-:Y:S01]  /*2e10*/  SHF.L.W.U32.HI R9, R5.reuse, 0x2, R4.reuse ;  /* 0x0000000205097819 */ /* 0x140fe20000010e04 */
[----:B------:R-:W-:Y:S01]  /*2e20*/  IMAD.SHL.U32 R5, R5, 0x4, RZ ;  /* 0x0000000405057824 */ /* 0x000fe200078e00ff */
[----:B------:R-:W-:Y:S02]  /*2e30*/  SHF.R.U32.HI R4, RZ, 0x1e, R4 ;  /* 0x0000001eff047819 */ /* 0x000fe40000011604 */
[----:B------:R-:W-:-:S02]  /*2e40*/  SHF.R.S32.HI R10, RZ, 0x1f, R9 ;  /* 0x0000001fff0a7819 */ /* 0x000fc40000011409 */
[C---:B------:R-:W-:Y:S02]  /*2e50*/  LOP3.LUT R3, R9.reuse, R0, RZ, 0x3c, !PT ;  /* 0x0000000009037212 */ /* 0x040fe400078e3cff */
[C---:B------:R-:W-:Y:S02]  /*2e60*/  LOP3.LUT R14, R10.reuse, R5, RZ, 0x3c, !PT ;  /* 0x000000050a0e7212 */ /* 0x040fe400078e3cff */
[----:B------:R-:W-:Y:S02]  /*2e70*/  LOP3.LUT R15, R10, R9, RZ, 0x3c, !PT ;  /* 0x000000090a0f7212 */ /* 0x000fe400078e3cff */
[----:B------:R-:W-:Y:S02]  /*2e80*/  LEA.HI R9, R9, R4, RZ, 0x1 ;  /* 0x0000000409097211 */ /* 0x000fe400078f08ff */
[----:B------:R-:W-:Y:S02]  /*2e90*/  ISETP.GE.AND P1, PT, R3, RZ, PT ;  /* 0x000000ff0300720c */ /* 0x000fe40003f26270 */
[----:B------:R-:W2:Y:S01]  /*2ea0*/  I2F.F64.S64 R14, R14 ;  /* 0x0000000e000e7312 */ /* 0x000ea20000301c00 */
[----:B------:R-:W-:-:S04]  /*2eb0*/  IMAD.MOV R3, RZ, RZ, -R9 ;  /* 0x000000ffff037224 */ /* 0x000fc800078e0a09 */
[----:B------:R-:W-:Y:S01]  /*2ec0*/  @!P0 IMAD.MOV.U32 R9, RZ, RZ, R3 ;  /* 0x000000ffff098224 */ /* 0x000fe200078e0003 */
[----:B--2---:R-:W-:-:S10]  /*2ed0*/  DMUL R10, R14, UR4 ;  /* 0x000000040e0a7c28 */ /* 0x004fd40008000000 */
[----:B------:R-:W2:Y:S02]  /*2ee0*/  F2F.F32.F64 R10, R10 ;  /* 0x0000000a000a7310 */ /* 0x000ea40000301000 */
[----:B-12---:R-:W-:-:S07]  /*2ef0*/  FSEL R16, -R10, R10, !P1 ;  /* 0x0000000a0a107208 */ /* 0x006fce0004800100 */
.L_x_13:
[----:B------:R-:W-:Y:S05]  /*2f00*/  BSYNC.RECONVERGENT B0 ;  /* 0x0000000000007941 */ /* 0x000fea0003800200 */
.L_x_12:
[----:B------:R-:W2:Y:S01]  /*2f10*/  LDL.64 R38, [R1+0xd28] ;  /* 0x000d280001267983 */ /* 0x000ea20000100a00 */
[----:B------:R-:W-:Y:S02]  /*2f20*/  IMAD.MOV.U32 R14, RZ, RZ, 0x37cbac00 ;  /* 0x37cbac00ff0e7424 */ /* 0x000fe400078e00ff */
[----:B------:R-:W-:Y:S01]  /*2f30*/  FMUL R5, R16, R16 ;  /* 0x0000001010057220 */ /* 0x000fe20000400000 */
[----:B------:R-:W-:Y:S01]  /*2f40*/  LOP3.LUT R4, R9, 0x1, RZ, 0xc0, !PT ;  /* 0x0000000109047812 */ /* 0x000fe200078ec0ff */
[----:B------:R-:W-:Y:S01]  /*2f50*/  IMAD.MOV.U32 R15, RZ, RZ, 0x3c0885e4 ;  /* 0x3c0885e4ff0f7424 */ /* 0x000fe200078e00ff */
[----:B------:R-:W-:Y:S01]  /*2f60*/  BSSY.RECONVERGENT B0, `(.L_x_15) ;  /* 0x0000056000007945 */ /* 0x000fe20003800200 */
[----:B------:R-:W-:Y:S01]  /*2f70*/  FFMA R7, R5, R14, -0.0013887860113754868507 ;  /* 0xbab607ed05077423 */ /* 0x000fe2000000000e */
[----:B------:R-:W-:Y:S01]  /*2f80*/  ISETP.NE.U32.AND P0, PT, R4, 0x1, PT ;  /* 0x000000010400780c */ /* 0x000fe20003f05070 */
[----:B------:R-:W-:Y:S02]  /*2f90*/  VIADD R4, R9, 0x1 ;  /* 0x0000000109047836 */ /* 0x000fe40000000000 */
[----:B------:R-:W-:Y:S01]  /*2fa0*/  IMAD.MOV.U32 R82, RZ, RZ, 0x3e2aaaa8 ;  /* 0x3e2aaaa8ff527424 */ /* 0x000fe200078e00ff */
[----:B------:R-:W-:-:S02]  /*2fb0*/  FSEL R10, R7, -0.00019574658654164522886, P0 ;  /* 0xb94d4153070a7808 */ /* 0x000fc40000000000 */
[----:B------:R-:W-:Y:S02]  /*2fc0*/  FSEL R18, R15, 0.041666727513074874878, !P0 ;  /* 0x3d2aaabb0f127808 */ /* 0x000fe40004000000 */
[----:B------:R-:W-:Y:S02]  /*2fd0*/  LOP3.LUT P1, RZ, R4, 0x2, RZ, 0xc0, !PT ;  /* 0x0000000204ff7812 */ /* 0x000fe4000782c0ff */
[----:B------:R-:W-:Y:S01]  /*2fe0*/  FSEL R4, R16, 1, !P0 ;  /* 0x3f80000010047808 */ /* 0x000fe20004000000 */
[----:B------:R-:W-:Y:S01]  /*2ff0*/  FFMA R10, R5, R10, R18 ;  /* 0x0000000a050a7223 */ /* 0x000fe20000000012 */
[----:B------:R-:W-:-:S05]  /*3000*/  FSEL R18, -R82, -0.4999999701976776123, !P0 ;  /* 0xbeffffff52127808 */ /* 0x000fca0004000100 */
[C---:B------:R-:W-:Y:S01]  /*3010*/  FFMA R10, R5.reuse, R10, R18 ;  /* 0x0000000a050a7223 */ /* 0x040fe20000000012 */
[----:B------:R-:W-:-:S04]  /*3020*/  FFMA R5, R5, R4, RZ ;  /* 0x0000000405057223 */ /* 0x000fc800000000ff */
[----:B------:R-:W-:-:S04]  /*3030*/  FFMA R4, R5, R10, R4 ;  /* 0x0000000a05047223 */ /* 0x000fc80000000004 */
[----:B------:R-:W-:-:S06]  /*3040*/  @P1 FADD R4, RZ, -R4 ;  /* 0x80000004ff041221 */ /* 0x000fcc0000000000 */
[----:B------:R-:W1:Y:S02]  /*3050*/  F2F.F64.F32 R4, R4 ;  /* 0x0000000400047310 */ /* 0x000e640000201800 */
[----:B-1----:R-:W-:Y:S02]  /*3060*/  DFMA R18, R4, -10, R40 ;  /* 0xc02400000412782b */ /* 0x002fe40000000028 */
[C---:B--2---:R-:W-:Y:S02]  /*3070*/  DMUL R12, R38.reuse, UR6 ;  /* 0x00000006260c7c28 */ /* 0x044fe40008000000 */
        /* <DEDUP_REMOVED lines=13> */
[----:B------:R-:W-:Y:S05]  /*3150*/  @!P0 BRA `(.L_x_17) ;  /* 0x0000000000d08947 */ /* 0x000fea0003800000 */
[----:B------:R-:W-:Y:S01]  /*3160*/  IMAD.SHL.U32 R4, R3, 0x100, RZ ;  /* 0x0000010003047824 */ /* 0x000fe200078e00ff */
[----:B------:R-:W1:Y:S01]  /*3170*/  LDCU.64 UR8, c[0x4][0x50] ;  /* 0x01000a00ff0877ac */ /* 0x000e620008000a00 */
[----:B------:R-:W-:Y:S02]  /*3180*/  IMAD.MOV.U32 R10, RZ, RZ, RZ ;  /* 0x000000ffff0a7224 */ /* 0x000fe400078e00ff */
[----:B------:R-:W-:Y:S01]  /*3190*/  IMAD.MOV.U32 R9, RZ, RZ, R58 ;  /* 0x000000ffff097224 */ /* 0x000fe200078e003a */
[----:B------:R-:W-:Y:S01]  /*31a0*/  LOP3.LUT R7, R4, 0x80000000, RZ, 0xfc, !PT ;  /* 0x8000000004077812 */ /* 0x000fe200078efcff */
[----:B------:R-:W-:Y:S01]  /*31b0*/  UMOV UR5, URZ ;  /* 0x000000ff00057c82 */ /* 0x000fe20008000000 */
[----:B------:R-:W-:-:S05]  /*31c0*/  UMOV UR4, URZ ;  /* 0x000000ff00047c82 */ /* 0x000fca0008000000 */
.L_x_18:
        /* <DEDUP_REMOVED lines=33> */
[C---:B------:R-:W-:Y:S02]  /*33e0*/  LEA.HI R20, R4.reuse, R5, RZ, 0x1 ;  /* 0x0000000504147211 */ /* 0x040fe400078f08ff */
[C---:B------:R-:W-:Y:S02]  /*33f0*/  LOP3.LUT R12, R9.reuse, R7, RZ, 0x3c, !PT ;  /* 0x00000007090c7212 */ /* 0x040fe400078e3cff */
[----:B------:R-:W-:Y:S02]  /*3400*/  LOP3.LUT R13, R9, R4, RZ, 0x3c, !PT ;  /* 0x00000004090d7212 */ /* 0x000fe400078e3cff */
[----:B------:R-:W-:Y:S01]  /*3410*/  LOP3.LUT R7, R4, R3, RZ, 0x3c, !PT ;  /* 0x0000000304077212 */ /* 0x000fe200078e3cff */
[----:B------:R-:W-:-:S03]  /*3420*/  IMAD.MOV R4, RZ, RZ, -R20 ;  /* 0x000000ffff047224 */ /* 0x000fc600078e0a14 */
[----:B------:R-:W1:Y:S01]  /*3430*/  I2F.F64.S64 R12, R12 ;  /* 0x0000000c000c7312 */ /* 0x000e620000301c00 */
[----:B------:R-:W-:Y:S01]  /*3440*/  ISETP.GE.AND P1, PT, R7, RZ, PT ;  /* 0x000000ff0700720c */ /* 0x000fe20003f26270 */
[----:B------:R-:W-:Y:S01]  /*3450*/  @!P0 IMAD.MOV.U32 R20, RZ, RZ, R4 ;  /* 0x000000ffff148224 */ /* 0x000fe200078e0004 */
[----:B-1----:R-:W-:-:S10]  /*3460*/  DMUL R10, R12, UR4 ;  /* 0x000000040c0a7c28 */ /* 0x002fd40008000000 */
[----:B------:R-:W1:Y:S02]  /*3470*/  F2F.F32.F64 R10, R10 ;  /* 0x0000000a000a7310 */ /* 0x000e640000301000 */
[----:B-1----:R-:W-:Y:S01]  /*3480*/  FSEL R13, -R10, R10, !P1 ;  /* 0x0000000a0a0d7208 */ /* 0x002fe20004800100 */
[----:B------:R-:W-:Y:S06]  /*3490*/  BRA `(.L_x_16) ;  /* 0x0000000000087947 */ /* 0x000fec0003800000 */
.L_x_17:
[----:B------:R-:W-:Y:S01]  /*34a0*/  FMUL R13, RZ, R3 ;  /* 0x00000003ff0d7220 */ /* 0x000fe20000400000 */
[----:B------:R-:W-:-:S07]  /*34b0*/  IMAD.MOV.U32 R20, RZ, RZ, RZ ;  /* 0x000000ffff147224 */ /* 0x000fce00078e00ff */
.L_x_16:
[----:B------:R-:W-:Y:S05]  /*34c0*/  BSYNC.RECONVERGENT B0 ;  /* 0x0000000000007941 */ /* 0x000fea0003800200 */
.L_x_15:
[----:B------:R-:W2:Y:S01]  /*34d0*/  LDL.64 R32, [R1+0xd30] ;  /* 0x000d300001207983 */ /* 0x000ea20000100a00 */
[C---:B------:R-:W-:Y:S01]  /*34e0*/  LOP3.LUT R4, R20.reuse, 0x1, RZ, 0xc0, !PT ;  /* 0x0000000114047812 */ /* 0x040fe200078ec0ff */
[----:B------:R-:W-:Y:S01]  /*34f0*/  FMUL R7, R13, R13 ;  /* 0x0000000d0d077220 */ /* 0x000fe20000400000 */
[----:B------:R-:W-:Y:S01]  /*3500*/  VIADD R5, R20, 0x1 ;  /* 0x0000000114057836 */ /* 0x000fe20000000000 */
[----:B------:R-:W-:Y:S01]  /*3510*/  BSSY.RECONVERGENT B0, `(.L_x_19) ;  /* 0x0000056000007945 */ /* 0x000fe20003800200 */
[----:B------:R-:W-:Y:S01]  /*3520*/  ISETP.NE.U32.AND P0, PT, R4, 0x1, PT ;  /* 0x000000010400780c */ /* 0x000fe20003f05070 */
[----:B------:R-:W-:Y:S02]  /*3530*/  FFMA R9, R7, R14, -0.0013887860113754868507 ;  /* 0xbab607ed07097423 */ /* 0x000fe4000000000e */
[----:B------:R-:W-:Y:S02]  /*3540*/  LOP3.LUT P1, RZ, R5, 0x2, RZ, 0xc0, !PT ;  /* 0x0000000205ff7812 */ /* 0x000fe4000782c0ff */
[----:B------:R-:W-:-:S02]  /*3550*/  FSEL R12, R15, 0.041666727513074874878, !P0 ;  /* 0x3d2aaabb0f0c7808 */ /* 0x000fc40004000000 */
[----:B------:R-:W-:Y:S02]  /*3560*/  FSEL R10, R9, -0.00019574658654164522886, P0 ;  /* 0xb94d4153090a7808 */ /* 0x000fe40000000000 */
[----:B------:R-:W-:-:S03]  /*3570*/  FSEL R5, -R82, -0.4999999701976776123, !P0 ;  /* 0xbeffffff52057808 */ /* 0x000fc60004000100 */
[----:B------:R-:W-:Y:S01]  /*3580*/  FFMA R12, R7, R10, R12 ;  /* 0x0000000a070c7223 */ /* 0x000fe2000000000c */
[----:B------:R-:W-:-:S03]  /*3590*/  FSEL R10, R13, 1, !P0 ;  /* 0x3f8000000d0a7808 */ /* 0x000fc60004000000 */
[C---:B------:R-:W-:Y:S01]  /*35a0*/  FFMA R5, R7.reuse, R12, R5 ;  /* 0x0000000c07057223 */ /* 0x040fe20000000005 */
[----:B------:R-:W-:Y:S01]  /*35b0*/  DADD R12, R18, 100 ;  /* 0x40590000120c7429 */ /* 0x000fe20000000000 */
[----:B------:R-:W-:-:S04]  /*35c0*/  FFMA R7, R7, R10, RZ ;  /* 0x0000000a07077223 */ /* 0x000fc800000000ff */
[----:B------:R-:W-:-:S04]  /*35d0*/  FFMA R5, R7, R5, R10 ;  /* 0x0000000507057223 */ /* 0x000fc8000000000a */
[----:B------:R-:W-:-:S04]  /*35e0*/  @P1 FADD R5, RZ, -R5 ;  /* 0x80000005ff051221 */ /* 0x000fc80000000000 */
[----:B------:R-:W1:Y:S02]  /*35f0*/  F2F.F64.F32 R10, R5 ;  /* 0x00000005000a7310 */ /* 0x000e640000201800 */
[----:B-1----:R-:W-:-:S08]  /*3600*/  DFMA R10, R10, -10, R42 ;  /* 0xc02400000a0a782b */ /* 0x002fd0000000002a */
[----:B------:R-:W-:Y:S02]  /*3610*/  DADD R20, R10, R12 ;  /* 0x000000000a147229 */ /* 0x000fe4000000000c */
        /* <DEDUP_REMOVED lines=22> */
.L_x_22:
        /* <DEDUP_REMOVED lines=38> */
[----:B------:R-:W2:Y:S01]  /*39e0*/  I2F.F64.S64 R18, R18 ;  /* 0x0000001200127312 */ /* 0x000ea20000301c00 */
[----:B------:R-:W-:Y:S01]  /*39f0*/  ISETP.GE.AND P1, PT, R7, RZ, PT ;  /* 0x000000ff0700720c */ /* 0x000fe20003f26270 */
[----:B------:R-:W-:Y:S01]  /*3a00*/  @!P0 IMAD.MOV.U32 R22, RZ, RZ, R5 ;  /* 0x000000ffff168224 */ /* 0x000fe200078e0005 */
[----:B--2---:R-:W-:-:S10]  /*3a10*/  DMUL R12, R18, UR4 ;  /* 0x00000004120c7c28 */ /* 0x004fd40008000000 */
[----:B------:R-:W2:Y:S02]  /*3a20*/  F2F.F32.F64 R12, R12 ;  /* 0x0000000c000c7310 */ /* 0x000ea40000301000 */
[----:B--2---:R-:W-:Y:S01]  /*3a30*/  FSEL R11, -R12, R12, !P1 ;  /* 0x0000000c0c0b7208 */ /* 0x004fe20004800100 */
[----:B-1----:R-:W-:Y:S06]  /*3a40*/  BRA `(.L_x_20) ;  /* 0x0000000000087947 */ /* 0x002fec0003800000 */
.L_x_21:
[----:B------:R-:W-:Y:S01]  /*3a50*/  FMUL R11, RZ, R4 ;  /* 0x00000004ff0b7220 */ /* 0x000fe20000400000 */
[----:B------:R-:W-:-:S07]  /*3a60*/  IMAD.MOV.U32 R22, RZ, RZ, RZ ;  /* 0x000000ffff167224 */ /* 0x000fce00078e00ff */
.L_x_20:
[----:B------:R-:W-:Y:S05]  /*3a70*/  BSYNC.RECONVERGENT B0 ;  /* 0x0000000000007941 */ /* 0x000fea0003800200 */
.L_x_19:
        /* <DEDUP_REMOVED lines=13> */
[C---:B------:R-:W-:Y:S02]  /*3b50*/  FFMA R7, R9.reuse, R12, R7 ;  /* 0x0000000c09077223 */ /* 0x040fe40000000007 */
        /* <DEDUP_REMOVED lines=28> */
.L_x_26:
        /* <DEDUP_REMOVED lines=29> */
[C---:B------:R-:W-:Y:S01]  /*3ef0*/  SHF.L.W.U32.HI R12, R9.reuse, 0x2, R10 ;  /* 0x00000002090c7819 */ /* 0x040fe20000010e0a */
[----:B------:R-:W-:-:S03]  /*3f00*/  IMAD.SHL.U32 R9, R9, 0x4, RZ ;  /* 0x0000000409097824 */ /* 0x000fc600078e00ff */
[----:B------:R-:W-:-:S04]  /*3f10*/  SHF.R.S32.HI R7, RZ, 0x1f, R12 ;  /* 0x0000001fff077819 */ /* 0x000fc8000001140c */
[C---:B------:R-:W-:Y:S02]  /*3f20*/  LOP3.LUT R18, R7.reuse, R9, RZ, 0x3c, !PT ;  /* 0x0000000907127212 */ /* 0x040fe400078e3cff */
[----:B------:R-:W-:Y:S02]  /*3f30*/  LOP3.LUT R19, R7, R12, RZ, 0x3c, !PT ;  /* 0x0000000c07137212 */ /* 0x000fe400078e3cff */
[----:B------:R-:W-:Y:S02]  /*3f40*/  SHF.R.U32.HI R7, RZ, 0x1e, R10 ;  /* 0x0000001eff077819 */ /* 0x000fe4000001160a */
[C---:B------:R-:W-:Y:S02]  /*3f50*/  LOP3.LUT R9, R12.reuse, R5, RZ, 0x3c, !PT ;  /* 0x000000050c097212 */ /* 0x040fe400078e3cff */
[----:B------:R-:W1:Y:S01]  /*3f60*/  I2F.F64.S64 R18, R18 ;  /* 0x0000001200127312 */ /* 0x000e620000301c00 */
[----:B------:R-:W-:Y:S02]  /*3f70*/  LEA.HI R12, R12, R7, RZ, 0x1 ;  /* 0x000000070c0c7211 */ /* 0x000fe400078f08ff */
[----:B------:R-:W-:-:S03]  /*3f80*/  ISETP.GE.AND P1, PT, R9, RZ, PT ;  /* 0x000000ff0900720c */ /* 0x000fc60003f26270 */
[----:B------:R-:W-:-:S04]  /*3f90*/  IMAD.MOV R7, RZ, RZ, -R12 ;  /* 0x000000ffff077224 */ /* 0x000fc800078e0a0c */
[----:B------:R-:W-:Y:S01]  /*3fa0*/  @!P0 IMAD.MOV.U32 R12, RZ, RZ, R7 ;  /* 0x000000ffff0c8224 */ /* 0x000fe200078e0007 */
[----:B-1----:R-:W-:-:S10]  /*3fb0*/  DMUL R16, R18, UR4 ;  /* 0x0000000412107c28 */ /* 0x002fd40008000000 */
[----:B------:R-:W1:Y:S02]  /*3fc0*/  F2F.F32.F64 R16, R16 ;  /* 0x0000001000107310 */ /* 0x000e640000301000 */
[----:B-1----:R-:W-:Y:S01]  /*3fd0*/  FSEL R13, -R16, R16, !P1 ;  /* 0x00000010100d7208 */ /* 0x002fe20004800100 */
[----:B------:R-:W-:Y:S06]  /*3fe0*/  BRA `(.L_x_24) ;  /* 0x0000000000087947 */ /* 0x000fec0003800000 */
.L_x_25:
[----:B------:R-:W-:Y:S01]  /*3ff0*/  FMUL R13, RZ, R5 ;  /* 0x00000005ff0d7220 */ /* 0x000fe20000400000 */
[----:B------:R-:W-:-:S07]  /*4000*/  IMAD.MOV.U32 R12, RZ, RZ, RZ ;  /* 0x000000ffff0c7224 */ /* 0x000fce00078e00ff */
.L_x_24:
[----:B------:R-:W-:Y:S05]  /*4010*/  BSYNC.RECONVERGENT B0 ;  /* 0x0000000000007941 */ /* 0x000fea0003800200 */
.L_x_23:
        /* <DEDUP_REMOVED lines=42> */
.L_x_30:
        /* <DEDUP_REMOVED lines=45> */
.L_x_29:
[----:B------:R-:W-:Y:S01]  /*4590*/  FMUL R13, RZ, R7 ;  /* 0x00000007ff0d7220 */ /* 0x000fe20000400000 */
[----:B------:R-:W-:-:S07]  /*45a0*/  IMAD.MOV.U32 R22, RZ, RZ, RZ ;  /* 0x000000ffff167224 */ /* 0x000fce00078e00ff */
.L_x_28:
[----:B------:R-:W-:Y:S05]  /*45b0*/  BSYNC.RECONVERGENT B0 ;  /* 0x0000000000007941 */ /* 0x000fea0003800200 */
.L_x_27:
        /* <DEDUP_REMOVED lines=10> */
[----:B------:R-:W-:Y:S02]  /*4660*/  FSEL R17, -R82, -0.4999999701976776123, !P0 ;  /* 0xbeffffff52117808 */ /* 0x000fe40004000100 */
[----:B------:R-:W-:Y:S01]  /*4670*/  FSEL R10, R13, 1, !P0 ;  /* 0x3f8000000d0a7808 */ /* 0x000fe20004000000 */
[----:B------:R-:W-:-:S04]  /*4680*/  FFMA R12, R11, R12, R16 ;  /* 0x0000000c0b0c7223 */ /* 0x000fc80000000010 */
[C---:B------:R-:W-:Y:S01]  /*4690*/  FFMA R12, R11.reuse, R12, R17 ;  /* 0x0000000c0b0c7223 */ /* 0x040fe20000000011 */
        /* <DEDUP_REMOVED lines=28> */
.L_x_34:
        /* <DEDUP_REMOVED lines=45> */
.L_x_33:
[----:B------:R-:W-:Y:S01]  /*4b30*/  FMUL R23, RZ, R9 ;  /* 0x00000009ff177220 */ /* 0x000fe20000400000 */
[----:B------:R-:W-:-:S07]  /*4b40*/  IMAD.MOV.U32 R22, RZ, RZ, RZ ;  /* 0x000000ffff167224 */ /* 0x000fce00078e00ff */
.L_x_32:
[----:B------:R-:W-:Y:S05]  /*4b50*/  BSYNC.RECONVERGENT B0 ;  /* 0x0000000000007941 */ /* 0x000fea0003800200 */
.L_x_31:
        /* <DEDUP_REMOVED lines=42> */
.L_x_38:
        /* <DEDUP_REMOVED lines=45> */
.L_x_37:
[----:B------:R-:W-:Y:S01]  /*50d0*/  FMUL R48, RZ, R10 ;  /* 0x0000000aff307220 */ /* 0x000fe20000400000 */
[----:B------:R-:W-:-:S07]  /*50e0*/  IMAD.MOV.U32 R19, RZ, RZ, RZ ;  /* 0x000000ffff137224 */ /* 0x000fce00078e00ff */
.L_x_36:
[----:B------:R-:W-:Y:S05]  /*50f0*/  BSYNC.RECONVERGENT B0 ;  /* 0x0000000000007941 */ /* 0x000fea0003800200 */
.L_x_35:
        /* <DEDUP_REMOVED lines=42> */
.L_x_42:
        /* <DEDUP_REMOVED lines=45> */
.L_x_41:
[----:B------:R-:W-:Y:S01]  /*5670*/  FMUL R21, RZ, R11 ;  /* 0x0000000bff157220 */ /* 0x000fe20000400000 */
[----:B------:R-:W-:-:S07]  /*5680*/  IMAD.MOV.U32 R20, RZ, RZ, RZ ;  /* 0x000000ffff147224 */ /* 0x000fce00078e00ff */
.L_x_40:
[----:B------:R-:W-:Y:S05]  /*5690*/  BSYNC.RECONVERGENT B0 ;  /* 0x0000000000007941 */ /* 0x000fea0003800200 */
.L_x_39:
        /* <DEDUP_REMOVED lines=42> */
.L_x_46:
        /* <DEDUP_REMOVED lines=45> */
.L_x_45:
[----:B------:R-:W-:Y:S01]  /*5c10*/  FMUL R83, RZ, R12 ;  /* 0x0000000cff537220 */ /* 0x000fe20000400000 */
[----:B------:R-:W-:-:S07]  /*5c20*/  IMAD.MOV.U32 R23, RZ, RZ, RZ ;  /* 0x000000ffff177224 */ /* 0x000fce00078e00ff */
.L_x_44:
[----:B------:R-:W-:Y:S05]  /*5c30*/  BSYNC.RECONVERGENT B0 ;  /* 0x0000000000007941 */ /* 0x000fea0003800200 */
.L_x_43:
[----:B------:R-:W2:Y:S01]  /*5c40*/  LDL.64 R18, [R1+0xd68] ;  /* 0x000d680001127983 */ /* 0x000ea20000100a00 */
[----:B------:R-:W-:Y:S01]  /*5c50*/  LOP3.LUT R13, R23, 0x1, RZ, 0xc0, !PT ;  /* 0x00000001170d7812 */ /* 0x000fe200078ec0ff */
        /* <DEDUP_REMOVED lines=34> */
[----:B------:R-:W-:Y:S01]  /*5e80*/  UMOV UR4, URZ ;  /* 0x000000ff00047c82 */ /* 0x000fe20008000000 */
[----:B------:R-:W-:Y:S02]  /*5e90*/  IMAD.MOV.U32 R48, RZ, RZ, RZ ;  /* 0x000000ffff307224 */ /* 0x000fe400078e00ff */
[----:B------:R-:W-:Y:S01]  /*5ea0*/  IMAD.MOV.U32 R51, RZ, RZ, RZ ;  /* 0x000000ffff337224 */ /* 0x000fe200078e00ff */
[----:B------:R-:W-:-:S07]  /*5eb0*/  LOP3.LUT R50, R20, 0x80000000, RZ, 0xfc, !PT ;  /* 0x8000000014327812 */ /* 0x000fce00078efcff */
.L_x_50:
[----:B-1----:R-:W1:Y:S02]  /*5ec0*/  LDC.64 R20, c[0x4][0x50] ;  /* 0x01001400ff147b82 */ /* 0x002e640000000a00 */
[----:B-1----:R-:W-:-:S06]  /*5ed0*/  IMAD.WIDE.U32 R20, R51, 0x4, R20 ;  /* 0x0000000433147825 */ /* 0x002fcc00078e0014 */
[----:B------:R-:W2:Y:S01]  /*5ee0*/  LDG.E.CONSTANT R21, desc[UR36][R20.64] ;  /* 0x0000002414157981 */ /* 0x000ea2000c1e9900 */
[C---:B------:R-:W-:Y:S02]  /*5ef0*/  IMAD R83, R51.reuse, 0x4, R1 ;  /* 0x0000000433537824 */ /* 0x040fe400078e0201 */
[----:B------:R-:W-:-:S05]  /*5f00*/  VIADD R51, R51, 0x1 ;  /* 0x0000000133337836 */ /* 0x000fca0000000000 */
[----:B------:R-:W-:Y:S01]  /*5f10*/  ISETP.NE.AND P0, PT, R51, 0x6, PT ;  /* 0x000000063300780c */ /* 0x000fe20003f05270 */
[----:B--2---:R-:W-:-:S03]  /*5f20*/  IMAD.WIDE.U32 R22, R21, R50, RZ ;  /* 0x0000003215167225 */ /* 0x004fc600078e00ff */
[----:B------:R-:W-:-:S04]  /*5f30*/  IADD3 R22, P1, PT, R22, R48, RZ ;  /* 0x0000003016167210 */ /* 0x000fc80007f3e0ff */
[----:B------:R-:W-:Y:S01]  /*5f40*/  IADD3.X R48, PT, PT, R23, UR4, RZ, P1, !PT ;  /* 0x0000000417307c10 */ /* 0x000fe20008ffe4ff */
[----:B------:R1:W-:Y:S04]  /*5f50*/  STL [R83+0x960], R22 ;  /* 0x0009601653007387 */ /* 0x0003e80000100800 */
[----:B------:R-:W-:Y:S05]  /*5f60*/  @P0 BRA `(.L_x_50) ;  /* 0xfffffffc00d40947 */ /* 0x000fea000383ffff */
[----:B------:R-:W-:Y:S01]  /*5f70*/  SHF.R.U32.HI R20, RZ, 0x17, R13 ;  /* 0x00000017ff147819 */ /* 0x000fe2000001160d */
[----:B------:R2:W-:Y:S03]  /*5f80*/  STL [R1+0x978], R48 ;  /* 0x0009783001007387 */ /* 0x0005e60000100800 */
[C---:B------:R-:W-:Y:S02]  /*5f90*/  LOP3.LUT R21, R20.reuse, 0xe0, RZ, 0xc0, !PT ;  /* 0x000000e014157812 */ /* 0x040fe400078ec0ff */
[----:B------:R-:W-:-:S03]  /*5fa0*/  LOP3.LUT P0, RZ, R20, 0x1f, RZ, 0xc0, !PT ;  /* 0x0000001f14ff7812 */ /* 0x000fc6000780c0ff */
[----:B------:R-:W-:-:S05]  /*5fb0*/  VIADD R21, R21, 0xffffff80 ;  /* 0xffffff8015157836 */ /* 0x000fca0000000000 */
[----:B------:R-:W-:-:S05]  /*5fc0*/  SHF.R.U32.HI R21, RZ, 0x5, R21 ;  /* 0x00000005ff157819 */ /* 0x000fca0000011615 */
[----:B------:R-:W-:-:S05]  /*5fd0*/  IMAD R50, R21, -0x4, R58 ;  /* 0xfffffffc15327824 */ /* 0x000fca00078e023a */
[----:B------:R-:W3:Y:S04]  /*5fe0*/  LDL R21, [R50+0x18] ;  /* 0x0000180032157983 */ /* 0x000ee80000100800 */
[----:B-1----:R-:W3:Y:S04]  /*5ff0*/  LDL R22, [R50+0x14] ;  /* 0x0000140032167983 */ /* 0x002ee80000100800 */
[----:B------:R-:W4:Y:S01]  /*6000*/  @P0 LDL R23, [R50+0x10] ;  /* 0x0000100032170983 */ /* 0x000f220000100800 */
[----:B------:R-:W-:Y:S01]  /*6010*/  LOP3.LUT R20, R20, 0x1f, RZ, 0xc0, !PT ;  /* 0x0000001f14147812 */ /* 0x000fe200078ec0ff */
[----:B------:R-:W-:Y:S01]  /*6020*/  UMOV UR4, 0x54442d19 ;  /* 0x54442d1900047882 */ /* 0x000fe20000000000 */
[----:B------:R-:W-:-:S02]  /*6030*/  UMOV UR5, 0x3bf921fb ;  /* 0x3bf921fb00057882 */ /* 0x000fc40000000000 */
[-C--:B---3--:R-:W-:Y:S02]  /*6040*/  @P0 SHF.L.W.U32.HI R21, R22, R20.reuse, R21 ;  /* 0x0000001416150219 */ /* 0x088fe40000010e15 */
[----:B----4-:R-:W-:Y:S02]  /*6050*/  @P0 SHF.L.W.U32.HI R22, R23, R20, R22 ;  /* 0x0000001417160219 */ /* 0x010fe40000010e16 */
        /* <DEDUP_REMOVED lines=8> */
[----:B--2---:R-:W-:Y:S01]  /*60e0*/  LOP3.LUT R48, R20, R13, RZ, 0x3c, !PT ;  /* 0x0000000d14307212 */ /* 0x004fe200078e3cff */
        /* <DEDUP_REMOVED lines=8> */
.L_x_49:
[----:B------:R-:W-:Y:S01]  /*6170*/  FMUL R20, RZ, R13 ;  /* 0x0000000dff147220 */ /* 0x000fe20000400000 */
[----:B------:R-:W-:-:S07]  /*6180*/  IMAD.MOV.U32 R83, RZ, RZ, RZ ;  /* 0x000000ffff537224 */ /* 0x000fce00078e00ff */
.L_x_48:
[----:B------:R-:W-:Y:S05]  /*6190*/  BSYNC.RECONVERGENT B0 ;  /* 0x0000000000007941 */ /* 0x000fea0003800200 */
.L_x_47:
[----:B------:R-:W-:Y:S01]  /*61a0*/  FMUL R21, R20, R20 ;  /* 0x0000001414157220 */ /* 0x000fe20000400000 */
[C---:B------:R-:W-:Y:S01]  /*61b0*/  LOP3.LUT R22, R83.reuse, 0x1, RZ, 0xc0, !PT ;  /* 0x0000000153167812 */ /* 0x040fe200078ec0ff */
[----:B------:R-:W-:Y:S01]  /*61c0*/  VIADD R23, R83, 0x1 ;  /* 0x0000000153177836 */ /* 0x000fe20000000000 */
[----:B------:R-:W1:Y:S01]  /*61d0*/  LDCU.64 UR4, c[0x0][0x380] ;  /* 0x00007000ff0477ac */ /* 0x000e620008000a00 */
[----:B------:R-:W-:Y:S01]  /*61e0*/  FFMA R14, R21, R14, -0.0013887860113754868507 ;  /* 0xbab607ed150e7423 */ /* 0x000fe2000000000e */
[----:B------:R-:W-:Y:S01]  /*61f0*/  ISETP.NE.U32.AND P0, PT, R22, 0x1, PT ;  /* 0x000000011600780c */ /* 0x000fe20003f05070 */
[----:B------:R-:W-:Y:S01]  /*6200*/  IMAD.MOV.U32 R88, RZ, RZ, R38 ;  /* 0x000000ffff587224 */ /* 0x000fe200078e0026 */
[----:B------:R-:W-:Y:S01]  /*6210*/  LOP3.LUT P1, RZ, R23, 0x2, RZ, 0xc0, !PT ;  /* 0x0000000217ff7812 */ /* 0x000fe2000782c0ff */
[----:B------:R-:W-:Y:S01]  /*6220*/  IMAD.MOV.U32 R89, RZ, RZ, R39 ;  /* 0x000000ffff597224 */ /* 0x000fe200078e0027 */
[----:B------:R-:W-:Y:S02]  /*6230*/  FSEL R48, R15, 0.041666727513074874878, !P0 ;  /* 0x3d2aaabb0f307808 */ /* 0x000fe40004000000 */
[----:B------:R-:W-:-:S02]  /*6240*/  CS2R R90, SRZ ;  /* 0x00000000005a7805 */ /* 0x000fc4000001ff00 */
[----:B------:R-:W-:Y:S01]  /*6250*/  FSEL R22, R14, -0.00019574658654164522886, P0 ;  /* 0xb94d41530e167808 */ /* 0x000fe20000000000 */
[----:B------:R-:W-:Y:S01]  /*6260*/  IMAD.MOV.U32 R100, RZ, RZ, R28 ;  /* 0x000000ffff647224 */ /* 0x000fe200078e001c */
[----:B------:R-:W-:Y:S01]  /*6270*/  FSEL R14, R20, 1, !P0 ;  /* 0x3f800000140e7808 */ /* 0x000fe20004000000 */
[----:B------:R-:W-:Y:S01]  /*6280*/  IMAD.MOV.U32 R20, RZ, RZ, R36 ;  /* 0x000000ffff147224 */ /* 0x000fe200078e0024 */
[----:B------:R-:W-:Y:S01]  /*6290*/  FSEL R23, -R82, -0.4999999701976776123, !P0 ;  /* 0xbeffffff52177808 */ /* 0x000fe20004000100 */
[C---:B------:R-:W-:Y:S01]  /*62a0*/  FFMA R22, R21.reuse, R22, R48 ;  /* 0x0000001615167223 */ /* 0x040fe20000000030 */
[----:B------:R2:W-:Y:S01]  /*62b0*/  STL.128 [R1+0x330], R88 ;  /* 0x0003305801007387 */ /* 0x0005e20000100c00 */
[C---:B------:R-:W-:Y:S01]  /*62c0*/  FFMA R15, R21.reuse, R14, RZ ;  /* 0x0000000e150f7223 */ /* 0x040fe200000000ff */
[----:B------:R-:W-:Y:S02]  /*62d0*/  IMAD.MOV.U32 R101, RZ, RZ, R29 ;  /* 0x000000ffff657224 */ /* 0x000fe400078e001d */
[----:B------:R-:W-:Y:S01]  /*62e0*/  FFMA R22, R21, R22, R23 ;  /* 0x0000001615167223 */ /* 0x000fe20000000017 */
[----:B------:R-:W-:Y:S01]  /*62f0*/  IMAD.MOV.U32 R21, RZ, RZ, R37 ;  /* 0x000000ffff157224 */ /* 0x000fe200078e0025 */
[----:B------:R-:W-:Y:S01]  /*6300*/  CS2R R102, SRZ ;  /* 0x0000000000667805 */ /* 0x000fe2000001ff00 */
[----:B------:R-:W-:-:S02]  /*6310*/  IMAD.MOV.U32 R104, RZ, RZ, R30 ;  /* 0x000000ffff687224 */ /* 0x000fc400078e001e */
[----:B------:R-:W-:Y:S01]  /*6320*/  FFMA R14, R15, R22, R14 ;  /* 0x000000160f0e7223 */ /* 0x000fe2000000000e */
[----:B------:R-:W-:Y:S01]  /*6330*/  CS2R R22, SRZ ;  /* 0x0000000000167805 */ /* 0x000fe2000001ff00 */
[----:B------:R-:W-:Y:S01]  /*6340*/  IMAD.MOV.U32 R105, RZ, RZ, R31 ;  /* 0x000000ffff697224 */ /* 0x000fe200078e001f */
[----:B------:R-:W-:Y:S01]  /*6350*/  CS2R R106, SRZ ;  /* 0x00000000006a7805 */ /* 0x000fe2000001ff00 */
[----:B------:R-:W-:Y:S01]  /*6360*/  @P1 FADD R14, RZ, -R14 ;  /* 0x8000000eff0e1221 */ /* 0x000fe20000000000 */
[----:B------:R-:W-:Y:S01]  /*6370*/  IMAD.MOV.U32 R112, RZ, RZ, R26 ;  /* 0x000000ffff707224 */ /* 0x000fe200078e001a */
[----:B------:R-:W-:Y:S01]  /*6380*/  CS2R R114, SRZ ;  /* 0x0000000000727805 */ /* 0x000fe2000001ff00 */
[----:B------:R-:W-:Y:S01]  /*6390*/  IMAD.MOV.U32 R113, RZ, RZ, R27 ;  /* 0x000000ffff717224 */ /* 0x000fe200078e001b */
[----:B------:R1:W3:Y:S01]  /*63a0*/  F2F.F64.F32 R172, R14 ;  /* 0x0000000e00ac7310 */ /* 0x0002e20000201800 */
[----:B--2---:R-:W-:Y:S01]  /*63b0*/  IMAD.MOV.U32 R88, RZ, RZ, R18 ;  /* 0x000000ffff587224 */ /* 0x004fe200078e0012 */
[----:B------:R-:W-:Y:S01]  /*63c0*/  CS2R R90, SRZ ;  /* 0x00000000005a7805 */ /* 0x000fe2000001ff00 */
[----:B------:R-:W-:Y:S01]  /*63d0*/  IMAD.MOV.U32 R89, RZ, RZ, R19 ;  /* 0x000000ffff597224 */ /* 0x000fe200078e0013 */
[----:B------:R2:W-:Y:S01]  /*63e0*/  STL.128 [R1+0x320], R20 ;  /* 0x0003201401007387 */ /* 0x0005e20000100c00 */
[----:B------:R-:W-:Y:S01]  /*63f0*/  SHF.R.U32.HI R108, RZ, 0x17, R9 ;  /* 0x00000017ff6c7819 */ /* 0x000fe20000011609 */
[----:B------:R-:W-:Y:S01]  /*6400*/  IMAD.MOV.U32 R116, RZ, RZ, R16 ;  /* 0x000000ffff747224 */ /* 0x000fe200078e0010 */
[----:B------:R-:W-:Y:S01]  /*6410*/  SHF.R.U32.HI R109, RZ, 0x17, R10 ;  /* 0x00000017ff6d7819 */ /* 0x000fe2000001160a */
[----:B------:R4:W-:Y:S01]  /*6420*/  STL.128 [R1+0x360], R100 ;  /* 0x0003606401007387 */ /* 0x0009e20000100c00 */
[C---:B-1----:R-:W-:Y:S01]  /*6430*/  LEA R14, P0, R49.reuse, UR4, 0x3 ;  /* 0x00000004310e7c11 */ /* 0x042fe2000f8018ff */
[----:B------:R-:W-:Y:S01]  /*6440*/  IMAD.MOV.U32 R117, RZ, RZ, R17 ;  /* 0x000000ffff757224 */ /* 0x000fe200078e0011 */
[----:B------:R-:W-:Y:S01]  /*6450*/  SHF.R.U32.HI R110, RZ, 0x17, R11 ;  /* 0x00000017ff6e7819 */ /* 0x000fe2000001160b */
[----:B------:R1:W-:Y:S01]  /*6460*/  STL.128 [R1+0x370], R104 ;  /* 0x0003706801007387 */ /* 0x0003e20000100c00 */
[----:B------:R-:W-:-:S02]  /*6470*/  LEA.HI.X R15, R49, UR5, R8, 0x3, P0 ;  /* 0x00000005310f7c11 */ /* 0x000fc400080f1c08 */
[----:B------:R-:W-:Y:S01]  /*6480*/  CS2R R118, SRZ ;  /* 0x0000000000767805 */ /* 0x000fe2000001ff00 */
[----:B---3--:R-:W-:Y:S01]  /*6490*/  DFMA R172, R172, -10, R68 ;  /* 0xc0240000acac782b */ /* 0x008fe20000000044 */
[----:B------:R3:W-:Y:S01]  /*64a0*/  STL.128 [R1+0x390], R112 ;  /* 0x0003907001007387 */ /* 0x0007e20000100c00 */
[----:B------:R-:W-:Y:S01]  /*64b0*/  SHF.R.U32.HI R111, RZ, 0x17, R12 ;  /* 0x00000017ff6f7819 */ /* 0x000fe2000001160c */
[----:B------:R-:W-:Y:S01]  /*64c0*/  IMAD.MOV.U32 R92, RZ, RZ, R32 ;  /* 0x000000ffff5c7224 */ /* 0x000fe200078e0020 */
[----:B------:R-:W-:Y:S01]  /*64d0*/  LOP3.LUT R48, R109, 0xe0, RZ, 0xc0, !PT ;  /* 0x000000e06d307812 */ /* 0x000fe200078ec0ff */
[----:B--2---:R-:W-:Y:S01]  /*64e0*/  IMAD.MOV.U32 R20, RZ, RZ, R24 ;  /* 0x000000ffff147224 */ /* 0x004fe200078e0018 */
[----:B------:R-:W-:Y:S01]  /*64f0*/  CS2R R22, SRZ ;  /* 0x0000000000167805 */ /* 0x000fe2000001ff00 */
[----:B------:R-:W-:Y:S01]  /*6500*/  IMAD.MOV.U32 R21, RZ, RZ, R25 ;  /* 0x000000ffff157224 */ /* 0x000fe200078e0019 */
[----:B------:R-:W-:Y:S01]  /*6510*/  DADD R172, R84, R172 ;  /* 0x0000000054ac7229 */ /* 0x000fe200000000ac */
[----:B------:R-:W-:Y:S01]  /*6520*/  STL.128 [R1+0x3b0], R88 ;  /* 0x0003b05801007387 */ /* 0x000fe20000100c00 */
[----:B----4-:R-:W-:Y:S01]  /*6530*/  SHF.R.U32.HI R103, RZ, 0x17, R0 ;  /* 0x00000017ff677819 */ /* 0x010fe20000011600 */
[----:B------:R-:W-:Y:S01]  /*6540*/  VIADD R48, R48, 0xffffff80 ;  /* 0xffffff8030307836 */ /* 0x000fe20000000000 */
[----:B------:R-:W-:Y:S01]  /*6550*/  LOP3.LUT R50, R110, 0xe0, RZ, 0xc0, !PT ;  /* 0x000000e06e327812 */ /* 0x000fe200078ec0ff */
[----:B------:R2:W-:Y:S01]  /*6560*/  STL.128 [R1+0x380], R20 ;  /* 0x0003801401007387 */ /* 0x0005e20000100c00 */
[----:B-1----:R-:W-:Y:S01]  /*6570*/  SHF.R.U32.HI R104, RZ, 0x17, R3 ;  /* 0x00000017ff687819 */ /* 0x002fe20000011603 */
[----:B------:R-:W-:Y:S01]  /*6580*/  IMAD.MOV.U32 R93, RZ, RZ, R33 ;  /* 0x000000ffff5d7224 */ /* 0x000fe200078e0021 */
[----:B------:R-:W-:Y:S01]  /*6590*/  SHF.R.U32.HI R105, RZ, 0x17, R4 ;  /* 0x00000017ff697819 */ /* 0x000fe20000011604 */
[----:B------:R1:W-:Y:S01]  /*65a0*/  STG.E.64 desc[UR36][R14.64], R172 ;  /* 0x000000ac0e007986 */ /* 0x0003e2000c101b24 */
[----:B------:R-:W-:Y:S01]  /*65b0*/  SHF.R.U32.HI R106, RZ, 0x17, R5 ;  /* 0x00000017ff6a7819 */ /* 0x000fe20000011605 */
[----:B------:R-:W-:Y:S01]  /*65c0*/  VIADD R50, R50, 0xffffff80 ;  /* 0xffffff8032327836 */ /* 0x000fe20000000000 */
[----:B------:R-:W-:-:S02]  /*65d0*/  SHF.R.U32.HI R107, RZ, 0x17, R7 ;  /* 0x00000017ff6b7819 */ /* 0x000fc40000011607 */
[----:B------:R-:W-:Y:S02]  /*65e0*/  CS2R R94, SRZ ;  /* 0x00000000005e7805 */ /* 0x000fe4000001ff00 */
[----:B---3--:R-:W-:Y:S01]  /*65f0*/  SHF.R.U32.HI R112, RZ, 0x17, R13 ;  /* 0x00000017ff707819 */ /* 0x008fe2000001160d */
[----:B------:R-:W-:Y:S01]  /*6600*/  IMAD.MOV.U32 R96, RZ, RZ, R34 ;  /* 0x000000ffff607224 */ /* 0x000fe200078e0022 */
[----:B------:R-:W-:Y:S01]  /*6610*/  LOP3.LUT R8, R103, 0xe0, RZ, 0xc0, !PT ;  /* 0x000000e067087812 */ /* 0x000fe200078ec0ff */
[----:B------:R-:W-:Y:S01]  /*6620*/  IMAD.MOV.U32 R97, RZ, RZ, R35 ;  /* 0x000000ffff617224 */ /* 0x000fe200078e0023 */
[----:B------:R-:W-:Y:S02]  /*6630*/  LOP3.LUT R51, R111, 0xe0, RZ, 0xc0, !PT ;  /* 0x000000e06f337812 */ /* 0x000fe400078ec0ff */
[----:B------:R-:W-:Y:S02]  /*6640*/  CS2R R98, SRZ ;  /* 0x0000000000627805 */ /* 0x000fe4000001ff00 */
[----:B------:R-:W-:Y:S01]  /*6650*/  LOP3.LUT R83, R112, 0xe0, RZ, 0xc0, !PT ;  /* 0x000000e070537812 */ /* 0x000fe200078ec0ff */
[----:B------:R-:W-:Y:S01]  /*6660*/  VIADD R8, R8, 0xffffff80 ;  /* 0xffffff8008087836 */ /* 0x000fe20000000000 */
[----:B--2---:R-:W-:Y:S01]  /*6670*/  LOP3.LUT R21, R106, 0xe0, RZ, 0xc0, !PT ;  /* 0x000000e06a157812 */ /* 0x004fe200078ec0ff */
[----:B------:R-:W-:Y:S01]  /*6680*/  VIADD R82, R51, 0xffffff80 ;  /* 0xffffff8033527836 */ /* 0x000fe20000000000 */
[----:B-1----:R-:W-:Y:S01]  /*6690*/  LOP3.LUT R14, R104, 0xe0, RZ, 0xc0, !PT ;  /* 0x000000e0680e7812 */ /* 0x002fe200078ec0ff */
[----:B------:R-:W-:Y:S01]  /*66a0*/  VIADD R83, R83, 0xffffff80 ;  /* 0xffffff8053537836 */ /* 0x000fe20000000000 */
[----:B------:R-:W-:Y:S01]  /*66b0*/  LOP3.LUT R15, R105, 0xe0, RZ, 0xc0, !PT ;  /* 0x000000e0690f7812 */ /* 0x000fe200078ec0ff */
[----:B------:R-:W-:Y:S01]  /*66c0*/  VIADD R21, R21, 0xffffff80 ;  /* 0xffffff8015157836 */ /* 0x000fe20000000000 */
[----:B------:R-:W-:Y:S01]  /*66d0*/  LOP3.LUT R22, R107, 0xe0, RZ, 0xc0, !PT ;  /* 0x000000e06b167812 */ /* 0x000fe200078ec0ff */
[----:B------:R-:W-:Y:S01]  /*66e0*/  VIADD R14, R14, 0xffffff80 ;  /* 0xffffff800e0e7836 */ /* 0x000fe20000000000 */
[----:B------:R-:W-:Y:S01]  /*66f0*/  LOP3.LUT R23, R108, 0xe0, RZ, 0xc0, !PT ;  /* 0x000000e06c177812 */ /* 0x000fe200078ec0ff */
[----:B------:R-:W-:Y:S01]  /*6700*/  VIADD R20, R15, 0xffffff80 ;  /* 0xffffff800f147836 */ /* 0x000fe20000000000 */
[----:B------:R1:W-:Y:S01]  /*6710*/  STL.128 [R1+0x3a0], R116 ;  /* 0x0003a07401007387 */ /* 0x0003e20000100c00 */
[----:B------:R-:W-:Y:S01]  /*6720*/  VIADD R22, R22, 0xffffff80 ;  /* 0xffffff8016167836 */ /* 0x000fe20000000000 */
[----:B------:R-:W-:Y:S01]  /*6730*/  SHF.R.U32.HI R133, RZ, 0x5, R8 ;  /* 0x00000005ff857819 */ /* 0x000fe20000011608 */
[----:B------:R-:W-:Y:S01]  /*6740*/  VIADD R23, R23, 0xffffff80 ;  /* 0xffffff8017177836 */ /* 0x000fe20000000000 */
[----:B------:R-:W-:Y:S01]  /*6750*/  SHF.R.U32.HI R15, RZ, 0x5, R14 ;  /* 0x00000005ff0f7819 */ /* 0x000fe2000001160e */
[----:B------:R-:W-:Y:S01]  /*6760*/  IMAD.SHL.U32 R113, R0, 0x100, RZ ;  /* 0x0000010000717824 */ /* 0x000fe200078e00ff */
        /* <DEDUP_REMOVED lines=11> */
[----:B-1----:R-:W-:Y:S01]  /*6820*/  IMAD.SHL.U32 R116, R5, 0x100, RZ ;  /* 0x0000010005747824 */ /* 0x002fe200078e00ff */
[----:B------:R-:W-:Y:S01]  /*6830*/  SHF.R.U32.HI R141, RZ, 0x5, R82 ;  /* 0x00000005ff8d7819 */ /* 0x000fe20000011652 */
[----:B------:R-:W-:Y:S01]  /*6840*/  IMAD.SHL.U32 R117, R7, 0x100, RZ ;  /* 0x0000010007757824 */ /* 0x000fe200078e00ff */
[----:B------:R-:W-:Y:S01]  /*6850*/  SHF.R.U32.HI R83, RZ, 0x5, R83 ;  /* 0x00000005ff537819 */ /* 0x000fe20000011653 */
[----:B------:R-:W-:Y:S01]  /*6860*/  IMAD.SHL.U32 R118, R9, 0x100, RZ ;  /* 0x0000010009767824 */ /* 0x000fe200078e00ff */
[----:B------:R-:W-:Y:S01]  /*6870*/  LOP3.LUT R103, R103, 0x1f, RZ, 0xc0, !PT ;  /* 0x0000001f67677812 */ /* 0x000fe200078ec0ff */
[----:B------:R-:W-:Y:S01]  /*6880*/  IMAD.SHL.U32 R119, R10, 0x100, RZ ;  /* 0x000001000a777824 */ /* 0x000fe200078e00ff */
[----:B------:R-:W-:Y:S01]  /*6890*/  LOP3.LUT R104, R104, 0x1f, RZ, 0xc0, !PT ;  /* 0x0000001f68687812 */ /* 0x000fe200078ec0ff */
[----:B------:R1:W-:Y:S01]  /*68a0*/  STL.128 [R1+0x340], R92 ;  /* 0x0003405c01007387 */ /* 0x0003e20000100c00 */
[----:B------:R-:W-:Y:S01]  /*68b0*/  LOP3.LUT R105, R105, 0x1f, RZ, 0xc0, !PT ;  /* 0x0000001f69697812 */ /* 0x000fe200078ec0ff */
[----:B------:R-:W-:Y:S01]  /*68c0*/  FMUL R101, RZ, R7 ;  /* 0x00000007ff657220 */ /* 0x000fe20000400000 */
[----:B------:R-:W-:Y:S01]  /*68d0*/  LOP3.LUT R106, R106, 0x1f, RZ, 0xc0, !PT ;  /* 0x0000001f6a6a7812 */ /* 0x000fe200078ec0ff */
[----:B------:R2:W-:Y:S01]  /*68e0*/  STL.128 [R1+0x350], R96 ;  /* 0x0003506001007387 */ /* 0x0005e20000100c00 */
[----:B------:R-:W-:Y:S01]  /*68f0*/  LOP3.LUT R107, R107, 0x1f, RZ, 0xc0, !PT ;  /* 0x0000001f6b6b7812 */ /* 0x000fe200078ec0ff */
[----:B------:R-:W-:Y:S01]  /*6900*/  FMUL R100, RZ, R13 ;  /* 0x0000000dff647220 */ /* 0x000fe20000400000 */
[----:B------:R-:W-:Y:S01]  /*6910*/  LOP3.LUT R108, R108, 0x1f, RZ, 0xc0, !PT ;  /* 0x0000001f6c6c7812 */ /* 0x000fe200078ec0ff */
[----:B------:R-:W-:Y:S01]  /*6920*/  IMAD.MOV.U32 R102, RZ, RZ, RZ ;  /* 0x000000ffff667224 */ /* 0x000fe200078e00ff */
[----:B------:R-:W-:Y:S01]  /*6930*/  LOP3.LUT R109, R109, 0x1f, RZ, 0xc0, !PT ;  /* 0x0000001f6d6d7812 */ /* 0x000fe200078ec0ff */
[--C-:B------:R-:W-:Y:S01]  /*6940*/  IMAD R133, R133, -0x4, R58.reuse ;  /* 0xfffffffc85857824 */ /* 0x100fe200078e023a */
[----:B------:R-:W-:Y:S01]  /*6950*/  LOP3.LUT R110, R110, 0x1f, RZ, 0xc0, !PT ;  /* 0x0000001f6e6e7812 */ /* 0x000fe200078ec0ff */
[--C-:B------:R-:W-:Y:S01]  /*6960*/  IMAD R134, R15, -0x4, R58.reuse ;  /* 0xfffffffc0f867824 */ /* 0x100fe200078e023a */
[----:B------:R-:W-:Y:S01]  /*6970*/  LOP3.LUT R111, R111, 0x1f, RZ, 0xc0, !PT ;  /* 0x0000001f6f6f7812 */ /* 0x000fe200078ec0ff */
[--C-:B------:R-:W-:Y:S01]  /*6980*/  IMAD R135, R135, -0x4, R58.reuse ;  /* 0xfffffffc87877824 */ /* 0x100fe200078e023a */
[----:B------:R-:W-:Y:S01]  /*6990*/  LOP3.LUT R112, R112, 0x1f, RZ, 0xc0, !PT ;  /* 0x0000001f70707812 */ /* 0x000fe200078ec0ff */
[----:B-1----:R-:W-:Y:S01]  /*69a0*/  FMUL R93, RZ, R0 ;  /* 0x00000000ff5d7220 */ /* 0x002fe20000400000 */
[----:B------:R-:W-:Y:S01]  /*69b0*/  FMUL R95, RZ, R3 ;  /* 0x00000003ff5f7220 */ /* 0x000fe20000400000 */
[----:B------:R-:W-:Y:S01]  /*69c0*/  FMUL R92, RZ, R9 ;  /* 0x00000009ff5c7220 */ /* 0x000fe20000400000 */
[----:B------:R-:W-:Y:S01]  /*69d0*/  FMUL R94, RZ, R10 ;  /* 0x0000000aff5e7220 */ /* 0x000fe20000400000 */
[----:B--2---:R-:W-:Y:S01]  /*69e0*/  FMUL R97, RZ, R4 ;  /* 0x00000004ff617220 */ /* 0x004fe20000400000 */
[----:B------:R-:W-:Y:S01]  /*69f0*/  FMUL R99, RZ, R5 ;  /* 0x00000005ff637220 */ /* 0x000fe20000400000 */
[----:B------:R-:W-:Y:S01]  /*6a00*/  FMUL R96, RZ, R11 ;  /* 0x0000000bff607220 */ /* 0x000fe20000400000 */
[----:B------:R-:W-:Y:S01]  /*6a10*/  FMUL R98, RZ, R12 ;  /* 0x0000000cff627220 */ /* 0x000fe20000400000 */
[----:B------:R-:W-:Y:S01]  /*6a20*/  LOP3.LUT R113, R113, 0x80000000, RZ, 0xfc, !PT ;  /* 0x8000000071717812 */ /* 0x000fe200078efcff */
[--C-:B------:R-:W-:Y:S01]  /*6a30*/  IMAD R136, R21, -0x4, R58.reuse ;  /* 0xfffffffc15887824 */ /* 0x100fe200078e023a */
        /* <DEDUP_REMOVED lines=11> */
[----:B------:R-:W-:Y:S01]  /*6af0*/  IMAD R142, R83, -0x4, R58 ;  /* 0xfffffffc538e7824 */ /* 0x000fe200078e023a */
[----:B------:R-:W-:-:S02]  /*6b00*/  LOP3.LUT R120, R120, 0x80000000, RZ, 0xfc, !PT ;  /* 0x8000000078787812 */ /* 0x000fc400078efcff */
[----:B------:R-:W-:Y:S02]  /*6b10*/  LOP3.LUT R121, R121, 0x80000000, RZ, 0xfc, !PT ;  /* 0x8000000079797812 */ /* 0x000fe400078efcff */
[----:B------:R-:W-:Y:S02]  /*6b20*/  LOP3.LUT R122, R122, 0x80000000, RZ, 0xfc, !PT ;  /* 0x800000007a7a7812 */ /* 0x000fe400078efcff */
[----:B------:R-:W-:Y:S02]  /*6b30*/  IADD3 R123, PT, PT, -R103, 0x20, RZ ;  /* 0x00000020677b7810 */ /* 0x000fe40007ffe1ff */
[----:B------:R-:W-:Y:S02]  /*6b40*/  IADD3 R124, PT, PT, -R104, 0x20, RZ ;  /* 0x00000020687c7810 */ /* 0x000fe40007ffe1ff */
[----:B------:R-:W-:Y:S02]  /*6b50*/  IADD3 R125, PT, PT, -R105, 0x20, RZ ;  /* 0x00000020697d7810 */ /* 0x000fe40007ffe1ff */
[----:B------:R-:W-:-:S02]  /*6b60*/  IADD3 R126, PT, PT, -R106, 0x20, RZ ;  /* 0x000000206a7e7810 */ /* 0x000fc40007ffe1ff */
[----:B------:R-:W-:Y:S02]  /*6b70*/  IADD3 R127, PT, PT, -R107, 0x20, RZ ;  /* 0x000000206b7f7810 */ /* 0x000fe40007ffe1ff */
[----:B------:R-:W-:Y:S02]  /*6b80*/  IADD3 R128, PT, PT, -R108, 0x20, RZ ;  /* 0x000000206c807810 */ /* 0x000fe40007ffe1ff */
[----:B------:R-:W-:Y:S02]  /*6b90*/  IADD3 R129, PT, PT, -R109, 0x20, RZ ;  /* 0x000000206d817810 */ /* 0x000fe40007ffe1ff */
[----:B------:R-:W-:Y:S02]  /*6ba0*/  IADD3 R130, PT, PT, -R110, 0x20, RZ ;  /* 0x000000206e827810 */ /* 0x000fe40007ffe1ff */
[----:B------:R-:W-:Y:S02]  /*6bb0*/  IADD3 R131, PT, PT, -R111, 0x20, RZ ;  /* 0x000000206f837810 */ /* 0x000fe40007ffe1ff */
[----:B------:R-:W-:-:S07]  /*6bc0*/  IADD3 R132, PT, PT, -R112, 0x20, RZ ;  /* 0x0000002070847810 */ /* 0x000fce0007ffe1ff */
.L_x_81:
[----:B------:R-:W-:Y:S02]  /*6bd0*/  VIADD R143, R1, 0x328 ;  /* 0x00000328018f7836 */ /* 0x000fe40000000000 */
[----:B------:R-:W-:Y:S02]  /*6be0*/  IMAD.MOV.U32 R20, RZ, RZ, 0x0 ;  /* 0x00000000ff147424 */ /* 0x000fe400078e00ff */
[----:B------:R-:W-:Y:S02]  /*6bf0*/  IMAD.MOV.U32 R21, RZ, RZ, 0x3ff00000 ;  /* 0x3ff00000ff157424 */ /* 0x000fe400078e00ff */
[----:B------:R-:W-:-:S05]  /*6c00*/  IMAD R143, R102, 0x10, R143 ;  /* 0x00000010668f7824 */ /* 0x000fca00078e028f */
[----:B------:R1:W-:Y:S04]  /*6c10*/  STL.64 [R143], R20 ;  /* 0x000000148f007387 */ /* 0x0003e80000100a00 */
[----:B------:R-:W2:Y:S01]  /*6c20*/  LDL.64 R82, [R1+0x328] ;  /* 0x0003280001527983 */ /* 0x000ea20000100a00 */
[C---:B------:R-:W-:Y:S01]  /*6c30*/  FSETP.GE.AND P1, PT, |R0|.reuse, 105615, PT ;  /* 0x47ce47800000780b */ /* 0x040fe20003f26200 */
[----:B------:R-:W-:Y:S03]  /*6c40*/  BSSY.RECONVERGENT B0, `(.L_x_51) ;  /* 0x0000036000007945 */ /* 0x000fe60003800200 */
[----:B------:R-:W-:Y:S02]  /*6c50*/  FSETP.EQ.OR P0, PT, |R0|, +INF , !P1 ;  /* 0x7f8000000000780b */ /* 0x000fe40004f02600 */
[----:B------:R-:W-:-:S02]  /*6c60*/  P2R R144, PR, RZ, 0x2 ;  /* 0x00000002ff907803 */ /* 0x000fc40000000000 */
[----:B------:R-:W-:Y:S02]  /*6c70*/  SEL R22, R59, RZ, !P1 ;  /* 0x000000ff3b167207 */ /* 0x000fe40004800000 */
[----:B------:R-:W-:Y:S01]  /*6c80*/  FSEL R23, R2, R93, !P1 ;  /* 0x0000005d02177208 */ /* 0x000fe20004800000 */
[----:B--2---:R-:W-:-:S08]  /*6c90*/  DMUL R14, R36, R82 ;  /* 0x00000052240e7228 */ /* 0x004fd00000000000 */
[----:B------:R-:W-:Y:S01]  /*6ca0*/  DFMA R14, R36, R82, R14 ;  /* 0x00000052240e722b */ /* 0x000fe2000000000e */
[----:B-1----:R-:W-:Y:S10]  /*6cb0*/  @P0 BRA `(.L_x_52) ;  /* 0x0000000000b80947 */ /* 0x002ff40003800000 */
[----:B------:R-:W-:Y:S01]  /*6cc0*/  IMAD.MOV.U32 R50, RZ, RZ, RZ ;  /* 0x000000ffff327224 */ /* 0x000fe200078e00ff */
[----:B------:R-:W1:Y:S01]  /*6cd0*/  LDCU.64 UR6, c[0x4][0x50] ;  /* 0x01000a00ff0677ac */ /* 0x000e620008000a00 */
[----:B------:R-:W-:Y:S01]  /*6ce0*/  IMAD.MOV.U32 R51, RZ, RZ, R58 ;  /* 0x000000ffff337224 */ /* 0x000fe200078e003a */
[----:B------:R-:W-:Y:S01]  /*6cf0*/  UMOV UR5, URZ ;  /* 0x000000ff00057c82 */ /* 0x000fe20008000000 */
[----:B------:R-:W-:-:S05]  /*6d00*/  UMOV UR4, URZ ;  /* 0x000000ff00047c82 */ /* 0x000fca0008000000 */
.L_x_53:
        /* <DEDUP_REMOVED lines=13> */
[----:B------:R-:W-:Y:S01]  /*6de0*/  ISETP.NE.AND P0, PT, R103, RZ, PT ;  /* 0x000000ff6700720c */ /* 0x000fe20003f05270 */
[----:B------:R1:W-:Y:S04]  /*6df0*/  STL [R1+0x978], R50 ;  /* 0x0009783201007387 */ /* 0x0003e80000100800 */
[----:B------:R-:W2:Y:S04]  /*6e00*/  LDL R8, [R133+0x18] ;  /* 0x0000180085087983 */ /* 0x000ea80000100800 */
[----:B------:R-:W3:Y:S04]  /*6e10*/  LDL R21, [R133+0x14] ;  /* 0x0000140085157983 */ /* 0x000ee80000100800 */
[----:B------:R-:W4:Y:S01]  /*6e20*/  @P0 LDL R48, [R133+0x10] ;  /* 0x0000100085300983 */ /* 0x000f220000100800 */
[----:B------:R-:W-:Y:S01]  /*6e30*/  UMOV UR4, 0x54442d19 ;  /* 0x54442d1900047882 */ /* 0x000fe20000000000 */
[----:B------:R-:W-:Y:S01]  /*6e40*/  UMOV UR5, 0x3bf921fb ;  /* 0x3bf921fb00057882 */ /* 0x000fe20000000000 */
[----:B------:R-:W-:-:S02]  /*6e50*/  ISETP.GE.AND P1, PT, R0, RZ, PT ;  /* 0x000000ff0000720c */ /* 0x000fc40003f26270 */
[----:B--2---:R-:W-:Y:S02]  /*6e60*/  @P0 SHF.L.U32 R20, R8, R103, RZ ;  /* 0x0000006708140219 */ /* 0x004fe400000006ff */
[----:B---3--:R-:W-:Y:S02]  /*6e70*/  @P0 SHF.R.U32.HI R23, RZ, R123, R21 ;  /* 0x0000007bff170219 */ /* 0x008fe40000011615 */
[----:B------:R-:W-:Y:S02]  /*6e80*/  @P0 SHF.L.U32 R22, R21, R103, RZ ;  /* 0x0000006715160219 */ /* 0x000fe400000006ff */
[----:B----4-:R-:W-:Y:S01]  /*6e90*/  @P0 SHF.R.U32.HI R51, RZ, R123, R48 ;  /* 0x0000007bff330219 */ /* 0x010fe20000011630 */
[----:B------:R-:W-:-:S04]  /*6ea0*/  @P0 IMAD.IADD R8, R20, 0x1, R23 ;  /* 0x0000000114080824 */ /* 0x000fc800078e0217 */
[----:B------:R-:W-:-:S05]  /*6eb0*/  @P0 IMAD.IADD R21, R22, 0x1, R51 ;  /* 0x0000000116150824 */ /* 0x000fca00078e0233 */
[C-C-:B------:R-:W-:Y:S01]  /*6ec0*/  SHF.L.W.U32.HI R23, R21.reuse, 0x2, R8.reuse ;  /* 0x0000000215177819 */ /* 0x140fe20000010e08 */
[----:B------:R-:W-:Y:S01]  /*6ed0*/  IMAD.SHL.U32 R21, R21, 0x4, RZ ;  /* 0x0000000415157824 */ /* 0x000fe200078e00ff */
[----:B------:R-:W-:Y:S02]  /*6ee0*/  SHF.R.U32.HI R8, RZ, 0x1e, R8 ;  /* 0x0000001eff087819 */ /* 0x000fe40000011608 */
[----:B------:R-:W-:Y:S02]  /*6ef0*/  SHF.R.S32.HI R20, RZ, 0x1f, R23 ;  /* 0x0000001fff147819 */ /* 0x000fe40000011417 */
[----:B------:R-:W-:Y:S02]  /*6f00*/  LOP3.LUT R22, R23, R0, RZ, 0x3c, !PT ;  /* 0x0000000017167212 */ /* 0x000fe400078e3cff */
[C---:B-1----:R-:W-:Y:S02]  /*6f10*/  LOP3.LUT R50, R20.reuse, R21, RZ, 0x3c, !PT ;  /* 0x0000001514327212 */ /* 0x042fe400078e3cff */
[----:B------:R-:W-:-:S02]  /*6f20*/  LOP3.LUT R51, R20, R23, RZ, 0x3c, !PT ;  /* 0x0000001714337212 */ /* 0x000fc400078e3cff */
[----:B------:R-:W-:Y:S02]  /*6f30*/  ISETP.GE.AND P0, PT, R22, RZ, PT ;  /* 0x000000ff1600720c */ /* 0x000fe40003f06270 */
[----:B------:R-:W1:Y:S01]  /*6f40*/  I2F.F64.S64 R20, R50 ;  /* 0x0000003200147312 */ /* 0x000e620000301c00 */
[----:B------:R-:W-:-:S05]  /*6f50*/  LEA.HI R22, R23, R8, RZ, 0x1 ;  /* 0x0000000817167211 */ /* 0x000fca00078f08ff */
[----:B------:R-:W-:Y:S01]  /*6f60*/  @!P1 IMAD.MOV R22, RZ, RZ, -R22 ;  /* 0x000000ffff169224 */ /* 0x000fe200078e0a16 */
[----:B-1----:R-:W-:-:S10]  /*6f70*/  DMUL R20, R20, UR4 ;  /* 0x0000000414147c28 */ /* 0x002fd40008000000 */
[----:B------:R-:W1:Y:S02]  /*6f80*/  F2F.F32.F64 R20, R20 ;  /* 0x0000001400147310 */ /* 0x000e640000301000 */
[----:B-1----:R-:W-:-:S07]  /*6f90*/  FSEL R23, -R20, R20, !P0 ;  /* 0x0000001414177208 */ /* 0x002fce0004000100 */
.L_x_52:
[----:B------:R-:W-:Y:S05]  /*6fa0*/  BSYNC.RECONVERGENT B0 ;  /* 0x0000000000007941 */ /* 0x000fea0003800200 */
.L_x_51:
[----:B------:R-:W2:Y:S01]  /*6fb0*/  LDL.64 R84, [R1+0x338] ;  /* 0x0003380001547983 */ /* 0x000ea20000100a00 */
[----:B------:R-:W-:Y:S02]  /*6fc0*/  IMAD.MOV.U32 R8, RZ, RZ, 0x37cbac00 ;  /* 0x37cbac00ff087424 */ /* 0x000fe400078e00ff */
[----:B------:R-:W-:Y:S01]  /*6fd0*/  FMUL R51, R23, R23 ;  /* 0x0000001717337220 */ /* 0x000fe20000400000 */
[C---:B------:R-:W-:Y:S01]  /*6fe0*/  LOP3.LUT R20, R22.reuse, 0x1, RZ, 0xc0, !PT ;  /* 0x0000000116147812 */ /* 0x040fe200078ec0ff */
[----:B------:R-:W-:Y:S01]  /*6ff0*/  UMOV UR6, 0x54442d18 ;  /* 0x54442d1800067882 */ /* 0x000fe20000000000 */
[----:B------:R-:W-:Y:S01]  /*7000*/  LOP3.LUT P1, RZ, R22, 0x2, RZ, 0xc0, !PT ;  /* 0x0000000216ff7812 */ /* 0x000fe2000782c0ff */
[----:B------:R-:W-:Y:S01]  /*7010*/  FFMA R21, R51, R8, -0.0013887860113754868507 ;  /* 0xbab607ed33157423 */ /* 0x000fe20000000008 */
[----:B------:R-:W-:Y:S01]  /*7020*/  ISETP.NE.U32.AND P0, PT, R20, 0x1, PT ;  /* 0x000000011400780c */ /* 0x000fe20003f05070 */
[----:B------:R-:W-:Y:S01]  /*7030*/  IMAD.MOV.U32 R20, RZ, RZ, 0x3d2aaabb ;  /* 0x3d2aaabbff147424 */ /* 0x000fe200078e00ff */
[----:B------:R-:W-:Y:S01]  /*7040*/  UMOV UR7, 0x401921fb ;  /* 0x401921fb00077882 */ /* 0x000fe20000000000 */
[----:B------:R-:W-:Y:S01]  /*7050*/  FSETP.GE.AND P2, PT, |R3|, 105615, PT ;  /* 0x47ce47800300780b */ /* 0x000fe20003f46200 */
[----:B------:R-:W-:Y:S01]  /*7060*/  DMUL R82, R82, UR6 ;  /* 0x0000000652527c28 */ /* 0x000fe20008000000 */
[----:B------:R-:W-:Y:S01]  /*7070*/  FSEL R48, R21, -0.00019574658654164522886, !P0 ;  /* 0xb94d415315307808 */ /* 0x000fe20004000000 */
[----:B------:R-:W-:Y:S01]  /*7080*/  IMAD.MOV.U32 R21, RZ, RZ, 0x3effffff ;  /* 0x3effffffff157424 */ /* 0x000fe200078e00ff */
[----:B------:R-:W-:Y:S01]  /*7090*/  FSEL R50, R20, 0.0083327032625675201416, !P0 ;  /* 0x3c0885e414327808 */ /* 0x000fe20004000000 */
[----:B------:R-:W-:Y:S01]  /*70a0*/  BSSY.RECONVERGENT B0, `(.L_x_54) ;  /* 0x000003c000007945 */ /* 0x000fe20003800200 */
[----:B------:R-:W-:-:S02]  /*70b0*/  FSEL R22, R23, 1, P0 ;  /* 0x3f80000017167808 */ /* 0x000fc40000000000 */
[----:B------:R-:W-:Y:S01]  /*70c0*/  FSEL R89, -R21, -0.16666662693023681641, !P0 ;  /* 0xbe2aaaa815597808 */ /* 0x000fe20004000100 */
[----:B------:R-:W-:Y:S01]  /*70d0*/  FFMA R48, R51, R48, R50 ;  /* 0x0000003033307223 */ /* 0x000fe20000000032 */
[----:B------:R-:W-:Y:S02]  /*70e0*/  FSETP.EQ.OR P0, PT, |R3|, +INF , !P2 ;  /* 0x7f8000000300780b */ /* 0x000fe40005702600 */
[----:B------:R-:W-:Y:S01]  /*70f0*/  P2R R145, PR, RZ, 0x4 ;  /* 0x00000004ff917803 */ /* 0x000fe20000000000 */
[C---:B------:R-:W-:Y:S01]  /*7100*/  FFMA R48, R51.reuse, R48, R89 ;  /* 0x0000003033307223 */ /* 0x040fe20000000059 */
[----:B------:R-:W-:Y:S01]  /*7110*/  FFMA R51, R51, R22, RZ ;  /* 0x0000001633337223 */ /* 0x000fe200000000ff */
[----:B------:R-:W-:-:S03]  /*7120*/  FSEL R146, R62, R95, !P2 ;  /* 0x0000005f3e927208 */ /* 0x000fc60005000000 */
[----:B------:R-:W-:-:S04]  /*7130*/  FFMA R48, R51, R48, R22 ;  /* 0x0000003033307223 */ /* 0x000fc80000000016 */
[----:B------:R-:W-:-:S04]  /*7140*/  @P1 FADD R48, RZ, -R48 ;  /* 0x80000030ff301221 */ /* 0x000fc80000000000 */
[----:B------:R-:W1:Y:S02]  /*7150*/  F2F.F64.F32 R22, R48 ;  /* 0x0000003000167310 */ /* 0x000e640000201800 */
[----:B-1----:R-:W-:-:S08]  /*7160*/  DMUL R22, R22, R82 ;  /* 0x0000005216167228 */ /* 0x002fd00000000000 */
[----:B------:R-:W-:Y:S01]  /*7170*/  DFMA R90, R22, 10, R14 ;  /* 0x40240000165a782b */ /* 0x000fe2000000000e */
[----:B------:R-:W-:Y:S01]  /*7180*/  SEL R23, R63, RZ, !P2 ;  /* 0x000000ff3f177207 */ /* 0x000fe20005000000 */
[----:B--2---:R-:W-:-:S08]  /*7190*/  DMUL R88, R38, R84 ;  /* 0x0000005426587228 */ /* 0x004fd00000000000 */
[----:B------:R-:W-:Y:S01]  /*71a0*/  DFMA R88, R38, R84, R88 ;  /* 0x000000542658722b */ /* 0x000fe20000000058 */
[----:B------:R-:W-:Y:S10]  /*71b0*/  @P0 BRA `(.L_x_55) ;  /* 0x0000000000a80947 */ /* 0x000ff40003800000 */
[----:B------:R-:W-:Y:S01]  /*71c0*/  IMAD.MOV.U32 R82, RZ, RZ, RZ ;  /* 0x000000ffff527224 */ /* 0x000fe200078e00ff */
[----:B------:R-:W-:Y:S01]  /*71d0*/  UMOV UR4, URZ ;  /* 0x000000ff00047c82 */ /* 0x000fe20008000000 */
[----:B------:R-:W-:-:S07]  /*71e0*/  IMAD.MOV.U32 R48, RZ, RZ, RZ ;  /* 0x000000ffff307224 */ /* 0x000fce00078e00ff */
.L_x_56:
        /* <DEDUP_REMOVED lines=11> */
[----:B------:R-:W-:Y:S01]  /*72a0*/  ISETP.NE.AND P0, PT, R104, RZ, PT ;  /* 0x000000ff6800720c */ /* 0x000fe20003f05270 */
[----:B------:R2:W-:Y:S04]  /*72b0*/  STL [R1+0x978], R82 ;  /* 0x0009785201007387 */ /* 0x0005e80000100800 */
[----:B------:R-:W3:Y:S04]  /*72c0*/  LDL R14, [R134+0x18] ;  /* 0x00001800860e7983 */ /* 0x000ee80000100800 */
[----:B------:R-:W4:Y:S04]  /*72d0*/  LDL R15, [R134+0x14] ;  /* 0x00001400860f7983 */ /* 0x000f280000100800 */
[----:B-1----:R-:W5:Y:S01]  /*72e0*/  @P0 LDL R50, [R134+0x10] ;  /* 0x0000100086320983 */ /* 0x002f620000100800 */
[----:B------:R-:W-:Y:S01]  /*72f0*/  UMOV UR4, 0x54442d19 ;  /* 0x54442d1900047882 */ /* 0x000fe20000000000 */
[----:B------:R-:W-:Y:S01]  /*7300*/  UMOV UR5, 0x3bf921fb ;  /* 0x3bf921fb00057882 */ /* 0x000fe20000000000 */
[----:B------:R-:W-:-:S02]  /*7310*/  ISETP.GE.AND P1, PT, R3, RZ, PT ;  /* 0x000000ff0300720c */ /* 0x000fc40003f26270 */
[----:B---3--:R-:W-:Y:S02]  /*7320*/  @P0 SHF.L.U32 R22, R14, R104, RZ ;  /* 0x000000680e160219 */ /* 0x008fe400000006ff */
[----:B----4-:R-:W-:Y:S02]  /*7330*/  @P0 SHF.R.U32.HI R23, RZ, R124, R15 ;  /* 0x0000007cff170219 */ /* 0x010fe4000001160f */
[----:B------:R-:W-:Y:S02]  /*7340*/  @P0 SHF.L.U32 R48, R15, R104, RZ ;  /* 0x000000680f300219 */ /* 0x000fe400000006ff */
[----:B-----5:R-:W-:Y:S01]  /*7350*/  @P0 SHF.R.U32.HI R51, RZ, R124, R50 ;  /* 0x0000007cff330219 */ /* 0x020fe20000011632 */
[----:B------:R-:W-:-:S04]  /*7360*/  @P0 IMAD.IADD R14, R22, 0x1, R23 ;  /* 0x00000001160e0824 */ /* 0x000fc800078e0217 */
[----:B------:R-:W-:-:S05]  /*7370*/  @P0 IMAD.IADD R15, R48, 0x1, R51 ;  /* 0x00000001300f0824 */ /* 0x000fca00078e0233 */
[C---:B------:R-:W-:Y:S01]  /*7380*/  SHF.L.W.U32.HI R22, R15.reuse, 0x2, R14 ;  /* 0x000000020f167819 */ /* 0x040fe20000010e0e */
[----:B------:R-:W-:-:S03]  /*7390*/  IMAD.SHL.U32 R15, R15, 0x4, RZ ;  /* 0x000000040f0f7824 */ /* 0x000fc600078e00ff */
[----:B------:R-:W-:-:S04]  /*73a0*/  SHF.R.S32.HI R23, RZ, 0x1f, R22 ;  /* 0x0000001fff177819 */ /* 0x000fc80000011416 */
[C---:B--2---:R-:W-:Y:S02]  /*73b0*/  LOP3.LUT R82, R23.reuse, R15, RZ, 0x3c, !PT ;  /* 0x0000000f17527212 */ /* 0x044fe400078e3cff */
[----:B------:R-:W-:Y:S02]  /*73c0*/  LOP3.LUT R83, R23, R22, RZ, 0x3c, !PT ;  /* 0x0000001617537212 */ /* 0x000fe400078e3cff */
[----:B------:R-:W-:Y:S02]  /*73d0*/  SHF.R.U32.HI R23, RZ, 0x1e, R14 ;  /* 0x0000001eff177819 */ /* 0x000fe4000001160e */
[----:B------:R-:W1:Y:S01]  /*73e0*/  I2F.F64.S64 R50, R82 ;  /* 0x0000005200327312 */ /* 0x000e620000301c00 */
[C---:B------:R-:W-:Y:S02]  /*73f0*/  LOP3.LUT R15, R22.reuse, R3, RZ, 0x3c, !PT ;  /* 0x00000003160f7212 */ /* 0x040fe400078e3cff */
[----:B------:R-:W-:Y:S02]  /*7400*/  LEA.HI R23, R22, R23, RZ, 0x1 ;  /* 0x0000001716177211 */ /* 0x000fe400078f08ff */
[----:B------:R-:W-:-:S03]  /*7410*/  ISETP.GE.AND P0, PT, R15, RZ, PT ;  /* 0x000000ff0f00720c */ /* 0x000fc60003f06270 */
[----:B------:R-:W-:Y:S01]  /*7420*/  @!P1 IMAD.MOV R23, RZ, RZ, -R23 ;  /* 0x000000ffff179224 */ /* 0x000fe200078e0a17 */
[----:B-1----:R-:W-:-:S10]  /*7430*/  DMUL R50, R50, UR4 ;  /* 0x0000000432327c28 */ /* 0x002fd40008000000 */
[----:B------:R-:W1:Y:S02]  /*7440*/  F2F.F32.F64 R50, R50 ;  /* 0x0000003200327310 */ /* 0x000e640000301000 */
[----:B-1----:R-:W-:-:S07]  /*7450*/  FSEL R146, -R50, R50, !P0 ;  /* 0x0000003232927208 */ /* 0x002fce0004000100 */
.L_x_55:
[----:B------:R-:W-:Y:S05]  /*7460*/  BSYNC.RECONVERGENT B0 ;  /* 0x0000000000007941 */ /* 0x000fea0003800200 */
.L_x_54:
[----:B------:R-:W2:Y:S01]  /*7470*/  LDL.64 R82, [R1+0x348] ;  /* 0x0003480001527983 */ /* 0x000ea20000100a00 */
[----:B------:R-:W-:Y:S01]  /*7480*/  FMUL R15, R146, R146 ;  /* 0x00000092920f7220 */ /* 0x000fe20000400000 */
[C---:B------:R-:W-:Y:S01]  /*7490*/  LOP3.LUT R14, R23.reuse, 0x1, RZ, 0xc0, !PT ;  /* 0x00000001170e7812 */ /* 0x040fe200078ec0ff */
[----:B------:R-:W-:Y:S01]  /*74a0*/  DMUL R84, R84, UR6 ;  /* 0x0000000654547c28 */ /* 0x000fe20008000000 */
[----:B------:R-:W-:Y:S01]  /*74b0*/  LOP3.LUT P1, RZ, R23, 0x2, RZ, 0xc0, !PT ;  /* 0x0000000217ff7812 */ /* 0x000fe2000782c0ff */
[----:B------:R-:W-:Y:S01]  /*74c0*/  FFMA R22, R15, R8, -0.0013887860113754868507 ;  /* 0xbab607ed0f167423 */ /* 0x000fe20000000008 */
[----:B------:R-:W-:Y:S01]  /*74d0*/  ISETP.NE.U32.AND P0, PT, R14, 0x1, PT ;  /* 0x000000010e00780c */ /* 0x000fe20003f05070 */
[----:B------:R-:W-:Y:S01]  /*74e0*/  BSSY.RECONVERGENT B0, `(.L_x_57) ;  /* 0x0000041000007945 */ /* 0x000fe20003800200 */
[----:B------:R-:W-:Y:S02]  /*74f0*/  FSETP.GE.AND P2, PT, |R4|, 105615, PT ;  /* 0x47ce47800400780b */ /* 0x000fe40003f46200 */
[----:B------:R-:W-:-:S02]  /*7500*/  FSEL R22, R22, -0.00019574658654164522886, !P0 ;  /* 0xb94d415316167808 */ /* 0x000fc40004000000 */
[----:B------:R-:W-:Y:S02]  /*7510*/  FSEL R14, R20, 0.0083327032625675201416, !P0 ;  /* 0x3c0885e4140e7808 */ /* 0x000fe40004000000 */
[----:B------:R-:W-:-:S03]  /*7520*/  FSEL R23, -R21, -0.16666662693023681641, !P0 ;  /* 0xbe2aaaa815177808 */ /* 0x000fc60004000100 */
[C---:B------:R-:W-:Y:S01]  /*7530*/  FFMA R22, R15.reuse, R22, R14 ;  /* 0x000000160f167223 */ /* 0x040fe2000000000e */
[----:B------:R-:W-:Y:S02]  /*7540*/  FSEL R14, R146, 1, P0 ;  /* 0x3f800000920e7808 */ /* 0x000fe40000000000 */
[----:B------:R-:W-:Y:S01]  /*7550*/  FSETP.EQ.OR P0, PT, |R4|, +INF , !P2 ;  /* 0x7f8000000400780b */ /* 0x000fe20005702600 */
[C---:B------:R-:W-:Y:S01]  /*7560*/  FFMA R22, R15.reuse, R22, R23 ;  /* 0x000000160f167223 */ /* 0x040fe20000000017 */
[----:B------:R-:W-:Y:S01]  /*7570*/  P2R R146, PR, RZ, 0x4 ;  /* 0x00000004ff927803 */ /* 0x000fe20000000000 */
[----:B------:R-:W-:-:S04]  /*7580*/  FFMA R15, R15, R14, RZ ;  /* 0x0000000e0f0f7223 */ /* 0x000fc800000000ff */
[----:B------:R-:W-:Y:S01]  /*7590*/  FFMA R48, R15, R22, R14 ;  /* 0x000000160f307223 */ /* 0x000fe2000000000e */
[----:B------:R-:W-:-:S03]  /*75a0*/  DADD R22, RZ, R90 ;  /* 0x00000000ff167229 */ /* 0x000fc6000000005a */
[----:B------:R-:W-:-:S04]  /*75b0*/  @P1 FADD R48, RZ, -R48 ;  /* 0x80000030ff301221 */ /* 0x000fc80000000000 */
[----:B------:R1:W3:Y:S02]  /*75c0*/  F2F.F64.F32 R14, R48 ;  /* 0x00000030000e7310 */ /* 0x0002e40000201800 */
[----:B-1----:R-:W-:Y:S01]  /*75d0*/  FSEL R48, R66, R97, !P2 ;  /* 0x0000006142307208 */ /* 0x002fe20005000000 */
[----:B---3--:R-:W-:-:S08]  /*75e0*/  DMUL R14, R14, R84 ;  /* 0x000000540e0e7228 */ /* 0x008fd00000000000 */
[----:B------:R-:W-:-:S08]  /*75f0*/  DFMA R88, R14, 10, R88 ;  /* 0x402400000e58782b */ /* 0x000fd00000000058 */
[----:B------:R-:W-:Y:S01]  /*7600*/  DADD R88, R88, R22 ;  /* 0x0000000058587229 */ /* 0x000fe20000000016 */
[----:B------:R-:W-:Y:S01]  /*7610*/  SEL R23, R67, RZ, !P2 ;  /* 0x000000ff43177207 */ /* 0x000fe20005000000 */
[----:B--2---:R-:W-:-:S08]  /*7620*/  DMUL R90, R32, R82 ;  /* 0x00000052205a7228 */ /* 0x004fd00000000000 */
[----:B------:R-:W-:Y:S01]  /*7630*/  DFMA R90, R32, R82, R90 ;  /* 0x00000052205a722b */ /* 0x000fe2000000005a */
[----:B------:R-:W-:Y:S10]  /*7640*/  @P0 BRA `(.L_x_58) ;  /* 0x0000000000a80947 */ /* 0x000ff40003800000 */
[----:B------:R-:W-:Y:S01]  /*7650*/  IMAD.MOV.U32 R84, RZ, RZ, RZ ;  /* 0x000000ffff547224 */ /* 0x000fe200078e00ff */
[----:B------:R-:W-:Y:S01]  /*7660*/  UMOV UR4, URZ ;  /* 0x000000ff00047c82 */ /* 0x000fe20008000000 */
[----:B------:R-:W-:-:S07]  /*7670*/  IMAD.MOV.U32 R48, RZ, RZ, RZ ;  /* 0x000000ffff307224 */ /* 0x000fce00078e00ff */
.L_x_59:
        /* <DEDUP_REMOVED lines=25> */
[C-C-:B------:R-:W-:Y:S01]  /*7810*/  SHF.L.W.U32.HI R23, R15.reuse, 0x2, R14.reuse ;  /* 0x000000020f177819 */ /* 0x140fe20000010e0e */
[----:B------:R-:W-:Y:S01]  /*7820*/  IMAD.SHL.U32 R15, R15, 0x4, RZ ;  /* 0x000000040f0f7824 */ /* 0x000fe200078e00ff */
[----:B------:R-:W-:Y:S02]  /*7830*/  SHF.R.U32.HI R14, RZ, 0x1e, R14 ;  /* 0x0000001eff0e7819 */ /* 0x000fe4000001160e */
[----:B------:R-:W-:-:S04]  /*7840*/  SHF.R.S32.HI R22, RZ, 0x1f, R23 ;  /* 0x0000001fff167819 */ /* 0x000fc80000011417 */
[C---:B--2---:R-:W-:Y:S02]  /*7850*/  LOP3.LUT R84, R22.reuse, R15, RZ, 0x3c, !PT ;  /* 0x0000000f16547212 */ /* 0x044fe400078e3cff */
[----:B------:R-:W-:Y:S02]  /*7860*/  LOP3.LUT R85, R22, R23, RZ, 0x3c, !PT ;  /* 0x0000001716557212 */ /* 0x000fe400078e3cff */
[C---:B------:R-:W-:Y:S02]  /*7870*/  LOP3.LUT R15, R23.reuse, R4, RZ, 0x3c, !PT ;  /* 0x00000004170f7212 */ /* 0x040fe400078e3cff */
[----:B------:R-:W1:Y:S01]  /*7880*/  I2F.F64.S64 R50, R84 ;  /* 0x0000005400327312 */ /* 0x000e620000301c00 */
[----:B------:R-:W-:Y:S02]  /*7890*/  LEA.HI R23, R23, R14, RZ, 0x1 ;  /* 0x0000000e17177211 */ /* 0x000fe400078f08ff */
[----:B------:R-:W-:-:S03]  /*78a0*/  ISETP.GE.AND P0, PT, R15, RZ, PT ;  /* 0x000000ff0f00720c */ /* 0x000fc60003f06270 */
[----:B------:R-:W-:Y:S01]  /*78b0*/  @!P1 IMAD.MOV R23, RZ, RZ, -R23 ;  /* 0x000000ffff179224 */ /* 0x000fe200078e0a17 */
[----:B-1----:R-:W-:-:S10]  /*78c0*/  DMUL R50, R50, UR4 ;  /* 0x0000000432327c28 */ /* 0x002fd40008000000 */
[----:B------:R-:W1:Y:S02]  /*78d0*/  F2F.F32.F64 R50, R50 ;  /* 0x0000003200327310 */ /* 0x000e640000301000 */
[----:B-1----:R-:W-:-:S07]  /*78e0*/  FSEL R48, -R50, R50, !P0 ;  /* 0x0000003232307208 */ /* 0x002fce0004000100 */
.L_x_58:
[----:B------:R-:W-:Y:S05]  /*78f0*/  BSYNC.RECONVERGENT B0 ;  /* 0x0000000000007941 */ /* 0x000fea0003800200 */
.L_x_57:
        /* <DEDUP_REMOVED lines=11> */
[----:B------:R-:W-:Y:S02]  /*79b0*/  FSEL R23, -R21, -0.16666662693023681641, !P0 ;  /* 0xbe2aaaa815177808 */ /* 0x000fe40004000100 */
[----:B------:R-:W-:Y:S01]  /*79c0*/  P2R R147, PR, RZ, 0x4 ;  /* 0x00000004ff937803 */ /* 0x000fe20000000000 */
[----:B------:R-:W-:Y:S01]  /*79d0*/  FFMA R22, R15, R22, R14 ;  /* 0x000000160f167223 */ /* 0x000fe2000000000e */
[----:B------:R-:W-:Y:S02]  /*79e0*/  FSEL R14, R48, 1, P0 ;  /* 0x3f800000300e7808 */ /* 0x000fe40000000000 */
[----:B------:R-:W-:Y:S01]  /*79f0*/  FSETP.EQ.OR P0, PT, |R5|, +INF , !P2 ;  /* 0x7f8000000500780b */ /* 0x000fe20005702600 */
[C---:B------:R-:W-:Y:S01]  /*7a00*/  FFMA R22, R15.reuse, R22, R23 ;  /* 0x000000160f167223 */ /* 0x040fe20000000017 */
[----:B------:R-:W-:Y:S01]  /*7a10*/  FSEL R148, R70, R99, !P2 ;  /* 0x0000006346947208 */ /* 0x000fe20005000000 */
[----:B------:R-:W-:-:S04]  /*7a20*/  FFMA R15, R15, R14, RZ ;  /* 0x0000000e0f0f7223 */ /* 0x000fc800000000ff */
[----:B------:R-:W-:-:S04]  /*7a30*/  FFMA R48, R15, R22, R14 ;  /* 0x000000160f307223 */ /* 0x000fc8000000000e */
[----:B------:R-:W-:-:S04]  /*7a40*/  @P1 FADD R48, RZ, -R48 ;  /* 0x80000030ff301221 */ /* 0x000fc80000000000 */
[----:B------:R-:W1:Y:S02]  /*7a50*/  F2F.F64.F32 R14, R48 ;  /* 0x00000030000e7310 */ /* 0x000e640000201800 */
[----:B-1----:R-:W-:-:S08]  /*7a60*/  DMUL R14, R14, R82 ;  /* 0x000000520e0e7228 */ /* 0x002fd00000000000 */
[----:B------:R-:W-:-:S08]  /*7a70*/  DFMA R14, R14, 10, R90 ;  /* 0x402400000e0e782b */ /* 0x000fd0000000005a */
[----:B------:R-:W-:Y:S02]  /*7a80*/  DADD R88, R88, R14 ;  /* 0x0000000058587229 */ /* 0x000fe4000000000e */
[----:B--2---:R-:W-:-:S08]  /*7a90*/  DMUL R22, R34, R84 ;  /* 0x0000005422167228 */ /* 0x004fd00000000000 */
[----:B------:R-:W-:Y:S01]  /*7aa0*/  DFMA R90, R34, R84, R22 ;  /* 0x00000054225a722b */ /* 0x000fe20000000016 */
[----:B------:R-:W-:Y:S01]  /*7ab0*/  SEL R23, R71, RZ, !P2 ;  /* 0x000000ff47177207 */ /* 0x000fe20005000000 */
[----:B------:R-:W-:Y:S09]  /*7ac0*/  @P0 BRA `(.L_x_61) ;  /* 0x0000000000a80947 */ /* 0x000ff20003800000 */
[----:B------:R-:W-:Y:S01]  /*7ad0*/  IMAD.MOV.U32 R82, RZ, RZ, RZ ;  /* 0x000000ffff527224 */ /* 0x000fe200078e00ff */
[----:B------:R-:W-:Y:S01]  /*7ae0*/  UMOV UR4, URZ ;  /* 0x000000ff00047c82 */ /* 0x000fe20008000000 */
[----:B------:R-:W-:-:S07]  /*7af0*/  IMAD.MOV.U32 R48, RZ, RZ, RZ ;  /* 0x000000ffff307224 */ /* 0x000fce00078e00ff */
.L_x_62:
        /* <DEDUP_REMOVED lines=39> */
.L_x_61:
[----:B------:R-:W-:Y:S05]  /*7d70*/  BSYNC.RECONVERGENT B0 ;  /* 0x0000000000007941 */ /* 0x000fea0003800200 */
.L_x_60:
[----:B------:R-:W2:Y:S01]  /*7d80*/  LDL.64 R82, [R1+0x368] ;  /* 0x0003680001527983 */ /* 0x000ea20000100a00 */
[----:B------:R-:W-:Y:S01]  /*7d90*/  FMUL R15, R148, R148 ;  /* 0x00000094940f7220 */ /* 0x000fe20000400000 */
[C---:B------:R-:W-:Y:S01]  /*7da0*/  LOP3.LUT R14, R23.reuse, 0x1, RZ, 0xc0, !PT ;  /* 0x00000001170e7812 */ /* 0x040fe200078ec0ff */
[----:B------:R-:W-:Y:S01]  /*7db0*/  DMUL R84, R84, UR6 ;  /* 0x0000000654547c28 */ /* 0x000fe20008000000 */
[----:B------:R-:W-:Y:S01]  /*7dc0*/  LOP3.LUT P1, RZ, R23, 0x2, RZ, 0xc0, !PT ;  /* 0x0000000217ff7812 */ /* 0x000fe2000782c0ff */
[----:B------:R-:W-:Y:S01]  /*7dd0*/  FFMA R22, R15, R8, -0.0013887860113754868507 ;  /* 0xbab607ed0f167423 */ /* 0x000fe20000000008 */
[----:B------:R-:W-:Y:S01]  /*7de0*/  ISETP.NE.U32.AND P0, PT, R14, 0x1, PT ;  /* 0x000000010e00780c */ /* 0x000fe20003f05070 */
[----:B------:R-:W-:Y:S03]  /*7df0*/  BSSY.RECONVERGENT B0, `(.L_x_63) ;  /* 0x000003f000007945 */ /* 0x000fe60003800200 */
[----:B------:R-:W-:-:S02]  /*7e00*/  FSEL R22, R22, -0.00019574658654164522886, !P0 ;  /* 0xb94d415316167808 */ /* 0x000fc40004000000 */
[----:B------:R-:W-:Y:S02]  /*7e10*/  FSEL R14, R20, 0.0083327032625675201416, !P0 ;  /* 0x3c0885e4140e7808 */ /* 0x000fe40004000000 */
[----:B------:R-:W-:-:S03]  /*7e20*/  FSEL R23, -R21, -0.16666662693023681641, !P0 ;  /* 0xbe2aaaa815177808 */ /* 0x000fc60004000100 */
[----:B------:R-:W-:Y:S01]  /*7e30*/  FFMA R22, R15, R22, R14 ;  /* 0x000000160f167223 */ /* 0x000fe2000000000e */
[----:B------:R-:W-:Y:S02]  /*7e40*/  FSEL R14, R148, 1, P0 ;  /* 0x3f800000940e7808 */ /* 0x000fe40000000000 */
[----:B------:R-:W-:Y:S01]  /*7e50*/  FSETP.GE.AND P0, PT, |R7|, 105615, PT ;  /* 0x47ce47800700780b */ /* 0x000fe20003f06200 */
[C---:B------:R-:W-:Y:S02]  /*7e60*/  FFMA R22, R15.reuse, R22, R23 ;  /* 0x000000160f167223 */ /* 0x040fe40000000017 */
[----:B------:R-:W-:Y:S01]  /*7e70*/  FFMA R15, R15, R14, RZ ;  /* 0x0000000e0f0f7223 */ /* 0x000fe200000000ff */
[----:B------:R-:W-:Y:S02]  /*7e80*/  SEL R23, R73, RZ, !P0 ;  /* 0x000000ff49177207 */ /* 0x000fe40004000000 */
[----:B------:R-:W-:Y:S01]  /*7e90*/  FSEL R148, R72, R101, !P0 ;  /* 0x0000006548947208 */ /* 0x000fe20004000000 */
[----:B------:R-:W-:-:S04]  /*7ea0*/  FFMA R22, R15, R22, R14 ;  /* 0x000000160f167223 */ /* 0x000fc8000000000e */
[----:B------:R-:W-:Y:S01]  /*7eb0*/  @P1 FADD R22, RZ, -R22 ;  /* 0x80000016ff161221 */ /* 0x000fe20000000000 */
[----:B------:R-:W-:-:S03]  /*7ec0*/  FSETP.EQ.OR P1, PT, |R7|, +INF , !P0 ;  /* 0x7f8000000700780b */ /* 0x000fc60004722600 */
[----:B------:R-:W1:Y:S02]  /*7ed0*/  F2F.F64.F32 R14, R22 ;  /* 0x00000016000e7310 */ /* 0x000e640000201800 */
[----:B-1----:R-:W-:-:S08]  /*7ee0*/  DMUL R14, R14, R84 ;  /* 0x000000540e0e7228 */ /* 0x002fd00000000000 */
[----:B------:R-:W-:-:S08]  /*7ef0*/  DFMA R14, R14, 10, R90 ;  /* 0x402400000e0e782b */ /* 0x000fd0000000005a */
[----:B------:R-:W-:Y:S02]  /*7f00*/  DADD R88, R88, R14 ;  /* 0x0000000058587229 */ /* 0x000fe4000000000e */
[----:B--2---:R-:W-:-:S08]  /*7f10*/  DMUL R84, R28, R82 ;  /* 0x000000521c547228 */ /* 0x004fd00000000000 */
[----:B------:R-:W-:Y:S01]  /*7f20*/  DFMA R84, R28, R82, R84 ;  /* 0x000000521c54722b */ /* 0x000fe20000000054 */
[----:B------:R-:W-:Y:S10]  /*7f30*/  @P1 BRA `(.L_x_64) ;  /* 0x0000000000a81947 */ /* 0x000ff40003800000 */
[----:B------:R-:W-:Y:S01]  /*7f40*/  IMAD.MOV.U32 R90, RZ, RZ, RZ ;  /* 0x000000ffff5a7224 */ /* 0x000fe200078e00ff */
[----:B------:R-:W-:Y:S01]  /*7f50*/  UMOV UR4, URZ ;  /* 0x000000ff00047c82 */ /* 0x000fe20008000000 */
[----:B------:R-:W-:-:S07]  /*7f60*/  IMAD.MOV.U32 R48, RZ, RZ, RZ ;  /* 0x000000ffff307224 */ /* 0x000fce00078e00ff */
.L_x_65:
        /* <DEDUP_REMOVED lines=39> */
.L_x_64:
[----:B------:R-:W-:Y:S05]  /*81e0*/  BSYNC.RECONVERGENT B0 ;  /* 0x0000000000007941 */ /* 0x000fea0003800200 */
.L_x_63:
        /* <DEDUP_REMOVED lines=10> */
[----:B------:R-:W-:Y:S02]  /*8290*/  FSEL R23, -R21, -0.16666662693023681641, !P1 ;  /* 0xbe2aaaa815177808 */ /* 0x000fe40004800100 */
[----:B------:R-:W-:Y:S01]  /*82a0*/  FSEL R14, R148, 1, P1 ;  /* 0x3f800000940e7808 */ /* 0x000fe20000800000 */
[----:B------:R-:W-:Y:S01]  /*82b0*/  FFMA R22, R15, R22, R48 ;  /* 0x000000160f167223 */ /* 0x000fe20000000030 */
[----:B------:R-:W-:-:S03]  /*82c0*/  FSETP.GE.AND P1, PT, |R9|, 105615, PT ;  /* 0x47ce47800900780b */ /* 0x000fc60003f26200 */
[C---:B------:R-:W-:Y:S01]  /*82d0*/  FFMA R22, R15.reuse, R22, R23 ;  /* 0x000000160f167223 */ /* 0x040fe20000000017 */
[----:B------:R-:W-:-:S04]  /*82e0*/  FFMA R15, R15, R14, RZ ;  /* 0x0000000e0f0f7223 */ /* 0x000fc800000000ff */
[----:B------:R-:W-:-:S04]  /*82f0*/  FFMA R22, R15, R22, R14 ;  /* 0x000000160f167223 */ /* 0x000fc8000000000e */
[----:B------:R-:W-:Y:S01]  /*8300*/  @P2 FADD R22, RZ, -R22 ;  /* 0x80000016ff162221 */ /* 0x000fe20000000000 */
[----:B------:R-:W-:-:S03]  /*8310*/  FSETP.EQ.OR P2, PT, |R9|, +INF , !P1 ;  /* 0x7f8000000900780b */ /* 0x000fc60004f42600 */
[----:B------:R-:W1:Y:S02]  /*8320*/  F2F.F64.F32 R14, R22 ;  /* 0x00000016000e7310 */ /* 0x000e640000201800 */
[----:B-1----:R-:W-:-:S08]  /*8330*/  DMUL R14, R14, R82 ;  /* 0x000000520e0e7228 */ /* 0x002fd00000000000 */
[----:B------:R-:W-:Y:S01]  /*8340*/  DFMA R14, R14, 10, R84 ;  /* 0x402400000e0e782b */ /* 0x000fe20000000054 */
[----:B------:R-:W-:Y:S02]  /*8350*/  SEL R84, R74, RZ, !P1 ;  /* 0x000000ff4a547207 */ /* 0x000fe40004800000 */
[----:B------:R-:W-:-:S05]  /*8360*/  FSEL R85, R75, R92, !P1 ;  /* 0x0000005c4b557208 */ /* 0x000fca0004800000 */
[----:B------:R-:W-:Y:S02]  /*8370*/  DADD R88, R88, R14 ;  /* 0x0000000058587229 */ /* 0x000fe4000000000e */
[----:B--2---:R-:W-:-:S08]  /*8380*/  DMUL R90, R30, R50 ;  /* 0x000000321e5a7228 */ /* 0x004fd00000000000 */
[----:B------:R-:W-:Y:S01]  /*8390*/  DFMA R90, R30, R50, R90 ;  /* 0x000000321e5a722b */ /* 0x000fe2000000005a */
[----:B------:R-:W-:Y:S10]  /*83a0*/  @P2 BRA `(.L_x_67) ;  /* 0x0000000000a82947 */ /* 0x000ff40003800000 */
[----:B------:R-:W-:Y:S01]  /*83b0*/  IMAD.MOV.U32 R48, RZ, RZ, RZ ;  /* 0x000000ffff307224 */ /* 0x000fe200078e00ff */
[----:B------:R-:W-:Y:S01]  /*83c0*/  UMOV UR4, URZ ;  /* 0x000000ff00047c82 */ /* 0x000fe20008000000 */
[----:B------:R-:W-:-:S07]  /*83d0*/  IMAD.MOV.U32 R82, RZ, RZ, RZ ;  /* 0x000000ffff527224 */ /* 0x000fce00078e00ff */
.L_x_68:
[----:B------:R-:W1:Y:S02]  /*83e0*/  LDC.64 R14, c[0x4][0x50] ;  /* 0x01001400ff0e7b82 */ /* 0x000e640000000a00 */
[----:B-1----:R-:W-:-:S06]  /*83f0*/  IMAD.WIDE.U32 R14, R82, 0x4, R14 ;  /* 0x00000004520e7825 */ /* 0x002fcc00078e000e */
[----:B------:R-:W2:Y:S01]  /*8400*/  LDG.E.CONSTANT R15, desc[UR36][R14.64] ;  /* 0x000000240e0f7981 */ /* 0x000ea2000c1e9900 */
[C---:B------:R-:W-:Y:S02]  /*8410*/  IMAD R83, R82.reuse, 0x4, R1 ;  /* 0x0000000452537824 */ /* 0x040fe400078e0201 */
[----:B------:R-:W-:Y:S02]  /*8420*/  VIADD R82, R82, 0x1 ;  /* 0x0000000152527836 */ /* 0x000fe40000000000 */
[----:B--2---:R-:W-:-:S03]  /*8430*/  IMAD.WIDE.U32 R22, R15, R118, RZ ;  /* 0x000000760f167225 */ /* 0x004fc600078e00ff */
[----:B------:R-:W-:-:S04]  /*8440*/  IADD3 R22, P2, PT, R22, R48, RZ ;  /* 0x0000003016167210 */ /* 0x000fc80007f5e0ff */
[----:B------:R-:W-:Y:S01]  /*8450*/  IADD3.X R48, PT, PT, R23, UR4, RZ, P2, !PT ;  /* 0x0000000417307c10 */ /* 0x000fe200097fe4ff */
[----:B------:R1:W-:Y:S01]  /*8460*/  STL [R83+0x960], R22 ;  /* 0x0009601653007387 */ /* 0x0003e20000100800 */
[----:B------:R-:W-:-:S13]  /*8470*/  ISETP.NE.AND P2, PT, R82, 0x6, PT ;  /* 0x000000065200780c */ /* 0x000fda0003f45270 */
[----:B-1----:R-:W-:Y:S05]  /*8480*/  @P2 BRA `(.L_x_68) ;  /* 0xfffffffc00d42947 */ /* 0x002fea000383ffff */
[----:B------:R-:W-:Y:S01]  /*8490*/  ISETP.NE.AND P2, PT, R108, RZ, PT ;  /* 0x000000ff6c00720c */ /* 0x000fe20003f45270 */
[----:B------:R1:W-:Y:S04]  /*84a0*/  STL [R1+0x978], R48 ;  /* 0x0009783001007387 */ /* 0x0003e80000100800 */
[----:B------:R-:W2:Y:S04]  /*84b0*/  LDL R15, [R138+0x18] ;  /* 0x000018008a0f7983 */ /* 0x000ea80000100800 */
[----:B------:R-:W3:Y:S04]  /*84c0*/  LDL R23, [R138+0x14] ;  /* 0x000014008a177983 */ /* 0x000ee80000100800 */
[----:B------:R-:W4:Y:S01]  /*84d0*/  @P2 LDL R85, [R138+0x10] ;  /* 0x000010008a552983 */ /* 0x000f220000100800 */
[----:B------:R-:W-:Y:S01]  /*84e0*/  UMOV UR4, 0x54442d19 ;  /* 0x54442d1900047882 */ /* 0x000fe20000000000 */
[----:B------:R-:W-:Y:S01]  /*84f0*/  UMOV UR5, 0x3bf921fb ;  /* 0x3bf921fb00057882 */ /* 0x000fe20000000000 */
[----:B--2---:R-:W-:-:S02]  /*8500*/  @P2 SHF.L.U32 R14, R15, R108, RZ ;  /* 0x0000006c0f0e2219 */ /* 0x004fc400000006ff */
[----:B---3--:R-:W-:Y:S02]  /*8510*/  @P2 SHF.R.U32.HI R83, RZ, R128, R23 ;  /* 0x00000080ff532219 */ /* 0x008fe40000011617 */
[----:B------:R-:W-:Y:S02]  /*8520*/  @P2 SHF.L.U32 R22, R23, R108, RZ ;  /* 0x0000006c17162219 */ /* 0x000fe400000006ff */
[----:B----4-:R-:W-:Y:S01]  /*8530*/  @P2 SHF.R.U32.HI R85, RZ, R128, R85 ;  /* 0x00000080ff552219 */ /* 0x010fe20000011655 */
[----:B------:R-:W-:-:S04]  /*8540*/  @P2 IMAD.IADD R15, R14, 0x1, R83 ;  /* 0x000000010e0f2824 */ /* 0x000fc800078e0253 */
[----:B------:R-:W-:Y:S01]  /*8550*/  @P2 IMAD.IADD R23, R22, 0x1, R85 ;  /* 0x0000000116172824 */ /* 0x000fe200078e0255 */
[----:B------:R-:W-:-:S04]  /*8560*/  ISETP.GE.AND P2, PT, R9, RZ, PT ;  /* 0x000000ff0900720c */ /* 0x000fc80003f46270 */
[C-C-:B------:R-:W-:Y:S01]  /*8570*/  SHF.L.W.U32.HI R14, R23.reuse, 0x2, R15.reuse ;  /* 0x00000002170e7819 */ /* 0x140fe20000010e0f */
[----:B------:R-:W-:Y:S01]  /*8580*/  IMAD.SHL.U32 R23, R23, 0x4, RZ ;  /* 0x0000000417177824 */ /* 0x000fe200078e00ff */
[----:B------:R-:W-:Y:S02]  /*8590*/  SHF.R.U32.HI R15, RZ, 0x1e, R15 ;  /* 0x0000001eff0f7819 */ /* 0x000fe4000001160f */
[----:B------:R-:W-:Y:S02]  /*85a0*/  SHF.R.S32.HI R22, RZ, 0x1f, R14 ;  /* 0x0000001fff167819 */ /* 0x000fe4000001140e */
[----:B------:R-:W-:Y:S02]  /*85b0*/  LEA.HI R84, R14, R15, RZ, 0x1 ;  /* 0x0000000f0e547211 */ /* 0x000fe400078f08ff */
[C---:B------:R-:W-:Y:S02]  /*85c0*/  LOP3.LUT R82, R22.reuse, R23, RZ, 0x3c, !PT ;  /* 0x0000001716527212 */ /* 0x040fe400078e3cff */
[----:B------:R-:W-:Y:S01]  /*85d0*/  LOP3.LUT R83, R22, R14, RZ, 0x3c, !PT ;  /* 0x0000000e16537212 */ /* 0x000fe200078e3cff */
[----:B------:R-:W-:Y:S01]  /*85e0*/  @!P2 IMAD.MOV R84, RZ, RZ, -R84 ;  /* 0x000000ffff54a224 */ /* 0x000fe200078e0a54 */
[----:B------:R-:W-:-:S02]  /*85f0*/  LOP3.LUT R14, R14, R9, RZ, 0x3c, !PT ;  /* 0x000000090e0e7212 */ /* 0x000fc400078e3cff */
[----:B------:R-:W2:Y:S02]  /*8600*/  I2F.F64.S64 R22, R82 ;  /* 0x0000005200167312 */ /* 0x000ea40000301c00 */
[----:B------:R-:W-:Y:S01]  /*8610*/  ISETP.GE.AND P2, PT, R14, RZ, PT ;  /* 0x000000ff0e00720c */ /* 0x000fe20003f46270 */
[----:B--2---:R-:W-:-:S10]  /*8620*/  DMUL R22, R22, UR4 ;  /* 0x0000000416167c28 */ /* 0x004fd40008000000 */
[----:B------:R-:W2:Y:S02]  /*8630*/  F2F.F32.F64 R22, R22 ;  /* 0x0000001600167310 */ /* 0x000ea40000301000 */
[----:B-12---:R-:W-:-:S07]  /*8640*/  FSEL R85, -R22, R22, !P2 ;  /* 0x0000001616557208 */ /* 0x006fce0005000100 */
.L_x_67:
[----:B------:R-:W-:Y:S05]  /*8650*/  BSYNC.RECONVERGENT B0 ;  /* 0x0000000000007941 */ /* 0x000fea0003800200 */
.L_x_66:
[----:B------:R-:W2:Y:S01]  /*8660*/  LDL.64 R82, [R1+0x388] ;  /* 0x0003880001527983 */ /* 0x000ea20000100a00 */
[----:B------:R-:W-:Y:S01]  /*8670*/  FMUL R15, R85, R85 ;  /* 0x00000055550f7220 */ /* 0x000fe20000400000 */
[----:B------:R-:W-:Y:S01]  /*8680*/  LOP3.LUT R14, R84, 0x1, RZ, 0xc0, !PT ;  /* 0x00000001540e7812 */ /* 0x000fe200078ec0ff */
[----:B------:R-:W-:Y:S01]  /*8690*/  DMUL R50, R50, UR6 ;  /* 0x0000000632327c28 */ /* 0x000fe20008000000 */
[----:B------:R-:W-:Y:S01]  /*86a0*/  BSSY.RECONVERGENT B0, `(.L_x_69) ;  /* 0x0000042000007945 */ /* 0x000fe20003800200 */
[----:B------:R-:W-:Y:S01]  /*86b0*/  FFMA R22, R15, R8, -0.0013887860113754868507 ;  /* 0xbab607ed0f167423 */ /* 0x000fe20000000008 */
[----:B------:R-:W-:-:S04]  /*86c0*/  ISETP.NE.U32.AND P2, PT, R14, 0x1, PT ;  /* 0x000000010e00780c */ /* 0x000fc80003f45070 */
[----:B------:R-:W-:Y:S02]  /*86d0*/  FSEL R22, R22, -0.00019574658654164522886, !P2 ;  /* 0xb94d415316167808 */ /* 0x000fe40005000000 */
[----:B------:R-:W-:Y:S02]  /*86e0*/  FSEL R48, R20, 0.0083327032625675201416, !P2 ;  /* 0x3c0885e414307808 */ /* 0x000fe40005000000 */
[----:B------:R-:W-:Y:S02]  /*86f0*/  FSEL R14, R85, 1, P2 ;  /* 0x3f800000550e7808 */ /* 0x000fe40001000000 */
[----:B------:R-:W-:Y:S01]  /*8700*/  FSEL R23, -R21, -0.16666662693023681641, !P2 ;  /* 0xbe2aaaa815177808 */ /* 0x000fe20005000100 */
[----:B------:R-:W-:Y:S01]  /*8710*/  FFMA R22, R15, R22, R48 ;  /* 0x000000160f167223 */ /* 0x000fe20000000030 */
[----:B------:R-:W-:-:S03]  /*8720*/  LOP3.LUT P2, RZ, R84, 0x2, RZ, 0xc0, !PT ;  /* 0x0000000254ff7812 */ /* 0x000fc6000784c0ff */
[C---:B------:R-:W-:Y:S01]  /*8730*/  FFMA R22, R15.reuse, R22, R23 ;  /* 0x000000160f167223 */ /* 0x040fe20000000017 */
[----:B------:R-:W-:-:S04]  /*8740*/  FFMA R15, R15, R14, RZ ;  /* 0x0000000e0f0f7223 */ /* 0x000fc800000000ff */
[----:B------:R-:W-:-:S05]  /*8750*/  FFMA R22, R15, R22, R14 ;  /* 0x000000160f167223 */ /* 0x000fca000000000e */
[----:B------:R-:W-:Y:S01]  /*8760*/  @P2 FADD R22, RZ, -R22 ;  /* 0x80000016ff162221 */ /* 0x000fe20000000000 */
[----:B------:R-:W-:-:S03]  /*8770*/  FSETP.GE.AND P2, PT, |R10|, 105615, PT ;  /* 0x47ce47800a00780b */ /* 0x000fc60003f46200 */
[----:B------:R-:W1:Y:S01]  /*8780*/  F2F.F64.F32 R14, R22 ;  /* 0x00000016000e7310 */ /* 0x000e620000201800 */
[----:B------:R-:W-:Y:S02]  /*8790*/  FSETP.EQ.OR P3, PT, |R10|, +INF , !P2 ;  /* 0x7f8000000a00780b */ /* 0x000fe40005762600 */
[----:B------:R-:W-:Y:S01]  /*87a0*/  SEL R48, R76, RZ, !P2 ;  /* 0x000000ff4c307207 */ /* 0x000fe20005000000 */
[----:B-1----:R-:W-:Y:S01]  /*87b0*/  DMUL R14, R14, R50 ;  /* 0x000000320e0e7228 */ /* 0x002fe20000000000 */
[----:B------:R-:W-:-:S07]  /*87c0*/  FSEL R50, R77, R94, !P2 ;  /* 0x0000005e4d327208 */ /* 0x000fce0005000000 */
        /* <DEDUP_REMOVED lines=8> */
.L_x_71:
[----:B------:R-:W1:Y:S02]  /*8850*/  LDC.64 R14, c[0x4][0x50] ;  /* 0x01001400ff0e7b82 */ /* 0x000e640000000a00 */
[----:B-1----:R-:W-:-:S06]  /*8860*/  IMAD.WIDE.U32 R14, R48, 0x4, R14 ;  /* 0x00000004300e7825 */ /* 0x002fcc00078e000e */
[----:B------:R-:W2:Y:S02]  /*8870*/  LDG.E.CONSTANT R14, desc[UR36][R14.64] ;  /* 0x000000240e0e7981 */ /* 0x000ea4000c1e9900 */
[----:B--2---:R-:W-:-:S03]  /*8880*/  IMAD.WIDE.U32 R22, R14, R119, RZ ;  /* 0x000000770e167225 */ /* 0x004fc600078e00ff */
[----:B------:R-:W-:Y:S01]  /*8890*/  IADD3 R51, P3, PT, R22, R90, RZ ;  /* 0x0000005a16337210 */ /* 0x000fe20007f7e0ff */
[C---:B------:R-:W-:Y:S02]  /*88a0*/  IMAD R22, R48.reuse, 0x4, R1 ;  /* 0x0000000430167824 */ /* 0x040fe400078e0201 */
[----:B------:R-:W-:Y:S01]  /*88b0*/  VIADD R48, R48, 0x1 ;  /* 0x0000000130307836 */ /* 0x000fe20000000000 */
[----:B------:R-:W-:Y:S02]  /*88c0*/  IADD3.X R90, PT, PT, R23, UR4, RZ, P3, !PT ;  /* 0x00000004175a7c10 */ /* 0x000fe40009ffe4ff */
[----:B------:R1:W-:Y:S02]  /*88d0*/  STL [R22+0x960], R51 ;  /* 0x0009603316007387 */ /* 0x0003e40000100800 */
        /* <DEDUP_REMOVED lines=15> */
[--C-:B------:R-:W-:Y:S02]  /*89d0*/  SHF.R.U32.HI R48, RZ, 0x1e, R14.reuse ;  /* 0x0000001eff307819 */ /* 0x100fe4000001160e */
[----:B------:R-:W-:Y:S02]  /*89e0*/  ISETP.GE.AND P3, PT, R10, RZ, PT ;  /* 0x000000ff0a00720c */ /* 0x000fe40003f66270 */
[C---:B------:R-:W-:Y:S01]  /*89f0*/  SHF.L.W.U32.HI R51, R22.reuse, 0x2, R14 ;  /* 0x0000000216337819 */ /* 0x040fe20000010e0e */
[----:B------:R-:W-:-:S03]  /*8a00*/  IMAD.SHL.U32 R22, R22, 0x4, RZ ;  /* 0x0000000416167824 */ /* 0x000fc600078e00ff */
[----:B------:R-:W-:Y:S02]  /*8a10*/  SHF.R.S32.HI R14, RZ, 0x1f, R51 ;  /* 0x0000001fff0e7819 */ /* 0x000fe40000011433 */
[C---:B------:R-:W-:Y:S02]  /*8a20*/  LEA.HI R48, R51.reuse, R48, RZ, 0x1 ;  /* 0x0000003033307211 */ /* 0x040fe400078f08ff */
[C---:B------:R-:W-:Y:S02]  /*8a30*/  LOP3.LUT R22, R14.reuse, R22, RZ, 0x3c, !PT ;  /* 0x000000160e167212 */ /* 0x040fe400078e3cff */
[----:B------:R-:W-:Y:S01]  /*8a40*/  LOP3.LUT R23, R14, R51, RZ, 0x3c, !PT ;  /* 0x000000330e177212 */ /* 0x000fe200078e3cff */
[----:B------:R-:W-:Y:S01]  /*8a50*/  @!P3 IMAD.MOV R48, RZ, RZ, -R48 ;  /* 0x000000ffff30b224 */ /* 0x000fe200078e0a30 */
[----:B------:R-:W-:Y:S02]  /*8a60*/  LOP3.LUT R51, R51, R10, RZ, 0x3c, !PT ;  /* 0x0000000a33337212 */ /* 0x000fe400078e3cff */
[----:B------:R-:W2:Y:S02]  /*8a70*/  I2F.F64.S64 R14, R22 ;  /* 0x00000016000e7312 */ /* 0x000ea40000301c00 */
[----:B------:R-:W-:Y:S01]  /*8a80*/  ISETP.GE.AND P3, PT, R51, RZ, PT ;  /* 0x000000ff3300720c */ /* 0x000fe20003f66270 */
[----:B--2---:R-:W-:-:S10]  /*8a90*/  DMUL R14, R14, UR4 ;  /* 0x000000040e0e7c28 */ /* 0x004fd40008000000 */
[----:B------:R-:W2:Y:S02]  /*8aa0*/  F2F.F32.F64 R14, R14 ;  /* 0x0000000e000e7310 */ /* 0x000ea40000301000 */
[----:B-12---:R-:W-:-:S07]  /*8ab0*/  FSEL R50, -R14, R14, !P3 ;  /* 0x0000000e0e327208 */ /* 0x006fce0005800100 */
.L_x_70:
[----:B------:R-:W-:Y:S05]  /*8ac0*/  BSYNC.RECONVERGENT B0 ;  /* 0x0000000000007941 */ /* 0x000fea0003800200 */
.L_x_69:
[----:B------:R-:W-:Y:S01]  /*8ad0*/  FMUL R15, R50, R50 ;  /* 0x00000032320f7220 */ /* 0x000fe20000400000 */
[----:B------:R-:W-:-:S03]  /*8ae0*/  LOP3.LUT R22, R48, 0x1, RZ, 0xc0, !PT ;  /* 0x0000000130167812 */ /* 0x000fc600078ec0ff */
[----:B------:R-:W-:Y:S01]  /*8af0*/  FFMA R14, R15, R8, -0.0013887860113754868507 ;  /* 0xbab607ed0f0e7423 */ /* 0x000fe20000000008 */
[----:B------:R-:W-:-:S04]  /*8b00*/  ISETP.NE.U32.AND P3, PT, R22, 0x1, PT ;  /* 0x000000011600780c */ /* 0x000fc80003f65070 */
[----:B------:R-:W-:Y:S02]  /*8b10*/  FSEL R22, R14, -0.00019574658654164522886, !P3 ;  /* 0xb94d41530e167808 */ /* 0x000fe40005800000 */
[----:B------:R-:W-:Y:S02]  /*8b20*/  FSEL R90, R20, 0.0083327032625675201416, !P3 ;  /* 0x3c0885e4145a7808 */ /* 0x000fe40005800000 */
[----:B------:R-:W-:Y:S02]  /*8b30*/  FSEL R51, -R21, -0.16666662693023681641, !P3 ;  /* 0xbe2aaaa815337808 */ /* 0x000fe40005800100 */
[----:B------:R-:W-:Y:S01]  /*8b40*/  FSEL R14, R50, 1, P3 ;  /* 0x3f800000320e7808 */ /* 0x000fe20001800000 */
[----:B------:R-:W-:Y:S01]  /*8b50*/  FFMA R22, R15, R22, R90 ;  /* 0x000000160f167223 */ /* 0x000fe2000000005a */
[----:B------:R-:W-:-:S03]  /*8b60*/  LOP3.LUT P3, RZ, R48, 0x2, RZ, 0xc0, !PT ;  /* 0x0000000230ff7812 */ /* 0x000fc6000786c0ff */
[C---:B------:R-:W-:Y:S01]  /*8b70*/  FFMA R22, R15.reuse, R22, R51 ;  /* 0x000000160f167223 */ /* 0x040fe20000000033 */
[----:B------:R-:W-:Y:S01]  /*8b80*/  FFMA R23, R15, R14, RZ ;  /* 0x0000000e0f177223 */ /* 0x000fe200000000ff */
[----:B------:R-:W2:Y:S03]  /*8b90*/  LDL.64 R50, [R1+0x398] ;  /* 0x0003980001327983 */ /* 0x000ea60000100a00 */
[----:B------:R-:W-:-:S05]  /*8ba0*/  FFMA R90, R23, R22, R14 ;  /* 0x00000016175a7223 */ /* 0x000fca000000000e */
[----:B------:R-:W-:-:S04]  /*8bb0*/  @P3 FADD R90, RZ, -R90 ;  /* 0x8000005aff5a3221 */ /* 0x000fc80000000000 */
[----:B------:R-:W1:Y:S01]  /*8bc0*/  F2F.F64.F32 R14, R90 ;  /* 0x0000005a000e7310 */ /* 0x000e620000201800 */
[----:B------:R-:W-:Y:S01]  /*8bd0*/  DMUL R82, R82, UR6 ;  /* 0x0000000652527c28 */ /* 0x000fe20008000000 */
[----:B------:R-:W-:-:S04]  /*8be0*/  FSETP.GE.AND P3, PT, |R11|, 105615, PT ;  /* 0x47ce47800b00780b */ /* 0x000fc80003f66200 */
[----:B------:R-:W-:-:S03]  /*8bf0*/  FSETP.EQ.OR P4, PT, |R11|, +INF , !P3 ;  /* 0x7f8000000b00780b */ /* 0x000fc60005f82600 */
[----:B-1----:R-:W-:Y:S01]  /*8c00*/  DMUL R14, R14, R82 ;  /* 0x000000520e0e7228 */ /* 0x002fe20000000000 */
[----:B------:R-:W-:Y:S07]  /*8c10*/  BSSY.RECONVERGENT B0, `(.L_x_72) ;  /* 0x0000032000007945 */ /* 0x000fee0003800200 */
        /* <DEDUP_REMOVED lines=10> */
.L_x_74:
        /* <DEDUP_REMOVED lines=29> */
[----:B------:R-:W-:Y:S02]  /*8e90*/  LEA.HI R48, R90, R48, RZ, 0x1 ;  /* 0x000000305a307211 */ /* 0x000fe400078f08ff */
[C---:B------:R-:W-:Y:S02]  /*8ea0*/  LOP3.LUT R88, R82.reuse, R85, RZ, 0x3c, !PT ;  /* 0x0000005552587212 */ /* 0x040fe400078e3cff */
[----:B------:R-:W-:Y:S01]  /*8eb0*/  LOP3.LUT R89, R82, R90, RZ, 0x3c, !PT ;  /* 0x0000005a52597212 */ /* 0x000fe200078e3cff */
[----:B------:R-:W-:Y:S01]  /*8ec0*/  @!P4 IMAD.MOV R48, RZ, RZ, -R48 ;  /* 0x000000ffff30c224 */ /* 0x000fe200078e0a30 */
[----:B------:R-:W-:Y:S02]  /*8ed0*/  LOP3.LUT R90, R90, R11, RZ, 0x3c, !PT ;  /* 0x0000000b5a5a7212 */ /* 0x000fe400078e3cff */
[----:B------:R-:W1:Y:S02]  /*8ee0*/  I2F.F64.S64 R82, R88 ;  /* 0x0000005800527312 */ /* 0x000e640000301c00 */
[----:B------:R-:W-:Y:S01]  /*8ef0*/  ISETP.GE.AND P4, PT, R90, RZ, PT ;  /* 0x000000ff5a00720c */ /* 0x000fe20003f86270 */
[----:B-1----:R-:W-:-:S10]  /*8f00*/  DMUL R84, R82, UR4 ;  /* 0x0000000452547c28 */ /* 0x002fd40008000000 */
[----:B------:R-:W1:Y:S02]  /*8f10*/  F2F.F32.F64 R84, R84 ;  /* 0x0000005400547310 */ /* 0x000e640000301000 */
[----:B-1----:R-:W-:-:S07]  /*8f20*/  FSEL R82, -R84, R84, !P4 ;  /* 0x0000005454527208 */ /* 0x002fce0006000100 */
.L_x_73:
[----:B------:R-:W-:Y:S05]  /*8f30*/  BSYNC.RECONVERGENT B0 ;  /* 0x0000000000007941 */ /* 0x000fea0003800200 */
.L_x_72:
[----:B------:R-:W-:Y:S01]  /*8f40*/  FMUL R83, R82, R82 ;  /* 0x0000005252537220 */ /* 0x000fe20000400000 */
[----:B------:R-:W-:-:S03]  /*8f50*/  LOP3.LUT R85, R48, 0x1, RZ, 0xc0, !PT ;  /* 0x0000000130557812 */ /* 0x000fc600078ec0ff */
[----:B------:R-:W-:Y:S01]  /*8f60*/  FFMA R84, R83, R8, -0.0013887860113754868507 ;  /* 0xbab607ed53547423 */ /* 0x000fe20000000008 */
[----:B------:R-:W-:-:S04]  /*8f70*/  ISETP.NE.U32.AND P4, PT, R85, 0x1, PT ;  /* 0x000000015500780c */ /* 0x000fc80003f85070 */
[----:B------:R-:W-:Y:S02]  /*8f80*/  FSEL R84, R84, -0.00019574658654164522886, !P4 ;  /* 0xb94d415354547808 */ /* 0x000fe40006000000 */
[----:B------:R-:W-:Y:S02]  /*8f90*/  FSEL R88, R20, 0.0083327032625675201416, !P4 ;  /* 0x3c0885e414587808 */ /* 0x000fe40006000000 */
[----:B------:R-:W-:Y:S02]  /*8fa0*/  FSEL R82, R82, 1, P4 ;  /* 0x3f80000052527808 */ /* 0x000fe40002000000 */
[----:B------:R-:W-:Y:S01]  /*8fb0*/  FSEL R89, -R21, -0.16666662693023681641, !P4 ;  /* 0xbe2aaaa815597808 */ /* 0x000fe20006000100 */
[C---:B------:R-:W-:Y:S01]  /*8fc0*/  FFMA R84, R83.reuse, R84, R88 ;  /* 0x0000005453547223 */ /* 0x040fe20000000058 */
[----:B------:R-:W-:Y:S01]  /*8fd0*/  LOP3.LUT P4, RZ, R48, 0x2, RZ, 0xc0, !PT ;  /* 0x0000000230ff7812 */ /* 0x000fe2000788c0ff */
[C---:B------:R-:W-:Y:S02]  /*8fe0*/  FFMA R85, R83.reuse, R82, RZ ;  /* 0x0000005253557223 */ /* 0x040fe400000000ff */
[----:B------:R-:W-:-:S04]  /*8ff0*/  FFMA R84, R83, R84, R89 ;  /* 0x0000005453547223 */ /* 0x000fc80000000059 */
[----:B------:R-:W-:Y:S02]  /*9000*/  FFMA R83, R85, R84, R82 ;  /* 0x0000005455537223 */ /* 0x000fe40000000052 */
[----:B------:R-:W2:Y:S04]  /*9010*/  LDL.64 R84, [R1+0x3a8] ;  /* 0x0003a80001547983 */ /* 0x000ea80000100a00 */
[----:B------:R-:W-:-:S06]  /*9020*/  @P4 FADD R83, RZ, -R83 ;  /* 0x80000053ff534221 */ /* 0x000fcc0000000000 */
[----:B------:R-:W1:Y:S01]  /*9030*/  F2F.F64.F32 R82, R83 ;  /* 0x0000005300527310 */ /* 0x000e620000201800 */
[----:B------:R-:W-:Y:S01]  /*9040*/  DMUL R50, R50, UR6 ;  /* 0x0000000632327c28 */ /* 0x000fe20008000000 */
[----:B------:R-:W-:-:S04]  /*9050*/  FSETP.GE.AND P4, PT, |R12|, 105615, PT ;  /* 0x47ce47800c00780b */ /* 0x000fc80003f86200 */
[----:B------:R-:W-:-:S03]  /*9060*/  FSETP.EQ.OR P5, PT, |R12|, +INF , !P4 ;  /* 0x7f8000000c00780b */ /* 0x000fc600067a2600 */
[----:B-1----:R-:W-:-:S08]  /*9070*/  DMUL R50, R82, R50 ;  /* 0x0000003252327228 */ /* 0x002fd00000000000 */
[----:B------:R-:W-:Y:S01]  /*9080*/  DFMA R22, R50, 10, R22 ;  /* 0x402400003216782b */ /* 0x000fe20000000016 */
[----:B------:R-:W-:Y:S01]  /*9090*/  BSSY.RECONVERGENT B0, `(.L_x_75) ;  /* 0x0000031000007945 */ /* 0x000fe20003800200 */
[----:B------:R-:W-:Y:S02]  /*90a0*/  SEL R48, R80, RZ, !P4 ;  /* 0x000000ff50307207 */ /* 0x000fe40006000000 */
[----:B------:R-:W-:-:S04]  /*90b0*/  FSEL R82, R81, R98, !P4 ;  /* 0x0000006251527208 */ /* 0x000fc80006000000 */
[----:B------:R-:W-:Y:S02]  /*90c0*/  DADD R14, R14, R22 ;  /* 0x000000000e0e7229 */ /* 0x000fe40000000016 */
[----:B--2---:R-:W-:-:S08]  /*90d0*/  DMUL R50, R16, R84 ;  /* 0x0000005410327228 */ /* 0x004fd00000000000 */
[----:B------:R-:W-:Y:S01]  /*90e0*/  DFMA R22, R16, R84, R50 ;  /* 0x000000541016722b */ /* 0x000fe20000000032 */
[----:B------:R-:W-:Y:S10]  /*90f0*/  @P5 BRA `(.L_x_76) ;  /* 0x0000000000a85947 */ /* 0x000ff40003800000 */
[----:B------:R-:W-:Y:S01]  /*9100*/  IMAD.MOV.U32 R90, RZ, RZ, RZ ;  /* 0x000000ffff5a7224 */ /* 0x000fe200078e00ff */
[----:B------:R-:W-:Y:S01]  /*9110*/  UMOV UR4, URZ ;  /* 0x000000ff00047c82 */ /* 0x000fe20008000000 */
[----:B------:R-:W-:-:S07]  /*9120*/  IMAD.MOV.U32 R48, RZ, RZ, RZ ;  /* 0x000000ffff307224 */ /* 0x000fce00078e00ff */
.L_x_77:
        /* <DEDUP_REMOVED lines=28> */
[----:B------:R-:W-:Y:S02]  /*92f0*/  LEA.HI R48, R82, R51, RZ, 0x1 ;  /* 0x0000003352307211 */ /* 0x000fe400078f08ff */
[----:B------:R-:W-:-:S04]  /*9300*/  SHF.R.S32.HI R51, RZ, 0x1f, R82 ;  /* 0x0000001fff337819 */ /* 0x000fc80000011452 */
[C---:B------:R-:W-:Y:S01]  /*9310*/  LOP3.LUT R88, R51.reuse, R50, RZ, 0x3c, !PT ;  /* 0x0000003233587212 */ /* 0x040fe200078e3cff */
[----:B------:R-:W-:Y:S01]  /*9320*/  @!P5 IMAD.MOV R48, RZ, RZ, -R48 ;  /* 0x000000ffff30d224 */ /* 0x000fe200078e0a30 */
[----:B------:R-:W-:Y:S02]  /*9330*/  LOP3.LUT R89, R51, R82, RZ, 0x3c, !PT ;  /* 0x0000005233597212 */ /* 0x000fe400078e3cff */
[----:B------:R-:W-:Y:S02]  /*9340*/  LOP3.LUT R82, R82, R12, RZ, 0x3c, !PT ;  /* 0x0000000c52527212 */ /* 0x000fe400078e3cff */
[----:B------:R-:W2:Y:S02]  /*9350*/  I2F.F64.S64 R50, R88 ;  /* 0x0000005800327312 */ /* 0x000ea40000301c00 */
[----:B------:R-:W-:Y:S01]  /*9360*/  ISETP.GE.AND P5, PT, R82, RZ, PT ;  /* 0x000000ff5200720c */ /* 0x000fe20003fa6270 */
[----:B--2---:R-:W-:-:S10]  /*9370*/  DMUL R50, R50, UR4 ;  /* 0x0000000432327c28 */ /* 0x004fd40008000000 */
[----:B------:R-:W2:Y:S02]  /*9380*/  F2F.F32.F64 R50, R50 ;  /* 0x0000003200327310 */ /* 0x000ea40000301000 */
[----:B-12---:R-:W-:-:S07]  /*9390*/  FSEL R82, -R50, R50, !P5 ;  /* 0x0000003232527208 */ /* 0x006fce0006800100 */
.L_x_76:
[----:B------:R-:W-:Y:S05]  /*93a0*/  BSYNC.RECONVERGENT B0 ;  /* 0x0000000000007941 */ /* 0x000fea0003800200 */
.L_x_75:
        /* <DEDUP_REMOVED lines=14> */
[----:B------:R-:W-:-:S04]  /*9490*/  @P5 FADD R88, RZ, -R88 ;  /* 0x80000058ff585221 */ /* 0x000fc80000000000 */
        /* <DEDUP_REMOVED lines=16> */
.L_x_80:
        /* <DEDUP_REMOVED lines=26> */
[C---:B-1----:R-:W-:Y:S01]  /*9740*/  SHF.L.W.U32.HI R84, R85.reuse, 0x2, R51 ;  /* 0x0000000255547819 */ /* 0x042fe20000010e33 */
        /* <DEDUP_REMOVED lines=12> */
.L_x_79:
[----:B------:R-:W-:Y:S05]  /*9810*/  BSYNC.RECONVERGENT B0 ;  /* 0x0000000000007941 */ /* 0x000fea0003800200 */
.L_x_78:
[----:B------:R-:W-:Y:S01]  /*9820*/  FMUL R51, R84, R84 ;  /* 0x0000005454337220 */ /* 0x000fe20000400000 */
[----:B------:R-:W-:Y:S01]  /*9830*/  LOP3.LUT R85, R48, 0x1, RZ, 0xc0, !PT ;  /* 0x0000000130557812 */ /* 0x000fe200078ec0ff */
[----:B------:R-:W-:Y:S01]  /*9840*/  DMUL R82, R82, UR6 ;  /* 0x0000000652527c28 */ /* 0x000fe20008000000 */
[----:B------:R-:W-:Y:S02]  /*9850*/  VIADD R88, R1, 0xc80 ;  /* 0x00000c8001587836 */ /* 0x000fe40000000000 */
[----:B------:R-:W-:Y:S01]  /*9860*/  FFMA R50, R51, R8, -0.0013887860113754868507 ;  /* 0xbab607ed33327423 */ /* 0x000fe20000000008 */
[----:B------:R-:W-:-:S04]  /*9870*/  ISETP.NE.U32.AND P6, PT, R85, 0x1, PT ;  /* 0x000000015500780c */ /* 0x000fc80003fc5070 */
[----:B------:R-:W-:Y:S02]  /*9880*/  FSEL R20, R20, 0.0083327032625675201416, !P6 ;  /* 0x3c0885e414147808 */ /* 0x000fe40007000000 */
[----:B------:R-:W-:Y:S02]  /*9890*/  FSEL R50, R50, -0.00019574658654164522886, !P6 ;  /* 0xb94d415332327808 */ /* 0x000fe40007000000 */
[----:B------:R-:W-:Y:S02]  /*98a0*/  FSEL R84, R84, 1, P6 ;  /* 0x3f80000054547808 */ /* 0x000fe40003000000 */
[----:B------:R-:W-:Y:S01]  /*98b0*/  FSEL R85, -R21, -0.16666662693023681641, !P6 ;  /* 0xbe2aaaa815557808 */ /* 0x000fe20007000100 */
[C---:B------:R-:W-:Y:S01]  /*98c0*/  FFMA R20, R51.reuse, R50, R20 ;  /* 0x0000003233147223 */ /* 0x040fe20000000014 */
[----:B------:R-:W-:Y:S01]  /*98d0*/  LOP3.LUT P6, RZ, R48, 0x2, RZ, 0xc0, !PT ;  /* 0x0000000230ff7812 */ /* 0x000fe200078cc0ff */
[C---:B------:R-:W-:Y:S02]  /*98e0*/  FFMA R21, R51.reuse, R84, RZ ;  /* 0x0000005433157223 */ /* 0x040fe400000000ff */
[----:B------:R-:W-:-:S04]  /*98f0*/  FFMA R20, R51, R20, R85 ;  /* 0x0000001433147223 */ /* 0x000fc80000000055 */
[----:B------:R-:W-:-:S06]  /*9900*/  FFMA R84, R21, R20, R84 ;  /* 0x0000001415547223 */ /* 0x000fcc0000000054 */
[----:B------:R-:W-:-:S04]  /*9910*/  @P6 FADD R84, RZ, -R84 ;  /* 0x80000054ff546221 */ /* 0x000fc80000000000 */
[----:B------:R-:W1:Y:S02]  /*9920*/  F2F.F64.F32 R20, R84 ;  /* 0x0000005400147310 */ /* 0x000e640000201800 */
[----:B-1----:R-:W-:-:S08]  /*9930*/  DMUL R20, R20, R82 ;  /* 0x0000005214147228 */ /* 0x002fd00000000000 */
[----:B------:R-:W-:-:S08]  /*9940*/  DFMA R20, R20, 10, R22 ;  /* 0x402400001414782b */ /* 0x000fd00000000016 */
[----:B------:R-:W-:Y:S01]  /*9950*/  DADD R14, R14, R20 ;  /* 0x000000000e0e7229 */ /* 0x000fe20000000014 */
[C---:B------:R-:W-:Y:S02]  /*9960*/  IMAD R21, R102.reuse, 0x8, R88 ;  /* 0x0000000866157824 */ /* 0x040fe400078e0258 */
[----:B------:R-:W-:-:S04]  /*9970*/  VIADD R102, R102, 0x1 ;  /* 0x0000000166667836 */ /* 0x000fc80000000000 */
[----:B------:R1:W-:Y:S01]  /*9980*/  STL.64 [R21], R14 ;  /* 0x0000000e15007387 */ /* 0x0003e20000100a00 */
[----:B------:R-:W-:-:S03]  /*9990*/  ISETP.NE.AND P6, PT, R102, 0xa, PT ;  /* 0x0000000a6600780c */ /* 0x000fc60003fc5270 */
[----:B------:R1:W-:Y:S10]  /*99a0*/  STL.64 [R143], RZ ;  /* 0x000000ff8f007387 */ /* 0x0003f40000100a00 */
[----:B-1----:R-:W-:Y:S05]  /*99b0*/  @P6 BRA `(.L_x_81) ;  /* 0xffffffd000846947 */ /* 0x002fea000383ffff */
[----:B------:R-:W-:Y:S01]  /*99c0*/  ISETP.NE.AND P6, PT, R49, RZ, PT ;  /* 0x000000ff3100720c */ /* 0x000fe20003fc5270 */
[----:B------:R-:W-:-:S12]  /*99d0*/  BSSY.RECONVERGENT B6, `(.L_x_82) ;  /* 0x00002d3000067945 */ /* 0x000fd80003800200 */
[----:B------:R-:W-:Y:S05]  /*99e0*/  @P6 BRA `(.L_x_83) ;  /* 0x0000002c00446947 */ /* 0x000fea0003800000 */
[----:B------:R-:W-:Y:S01]  /*99f0*/  ISETP.NE.AND P6, PT, R144, RZ, PT ;  /* 0x000000ff9000720c */ /* 0x000fe20003fc5270 */
[----:B------:R-:W-:-:S12]  /*9a00*/  BSSY.RECONVERGENT B0, `(.L_x_84) ;  /* 0x0000034000007945 */ /* 0x000fd80003800200 */
[----:B------:R-:W-:Y:S05]  /*9a10*/  @!P6 BRA `(.L_x_85) ;  /* 0x0000000000c8e947 */ /* 0x000fea0003800000 */
[----:B------:R-:W-:Y:S01]  /*9a20*/  FSETP.NEU.AND P6, PT, |R0|, +INF , PT ;  /* 0x7f8000000000780b */ /* 0x000fe20003fcd200 */
[----:B------:R-:W-:Y:S02]  /*9a30*/  IMAD.MOV.U32 R2, RZ, RZ, R93 ;  /* 0x000000ffff027224 */ /* 0x000fe400078e005d */
[----:B------:R-:W-:-:S10]  /*9a40*/  IMAD.MOV.U32 R59, RZ, RZ, RZ ;  /* 0x000000ffff3b7224 */ /* 0x000fd400078e00ff */
[----:B------:R-:W-:Y:S05]  /*9a50*/  @!P6 BRA `(.L_x_85) ;  /* 0x0000000000b8e947 */ /* 0x000fea0003800000 */
[----:B------:R-:W-:Y:S01]  /*9a60*/  IMAD.MOV.U32 R48, RZ, RZ, RZ ;  /* 0x000000ffff307224 */ /* 0x000fe200078e00ff */
[----:B------:R-:W1:Y:S01]  /*9a70*/  LDCU.64 UR6, c[0x4][0x50] ;  /* 0x01000a00ff0677ac */ /* 0x000e620008000a00 */
[----:B------:R-:W-:Y:S01]  /*9a80*/  IMAD.MOV.U32 R23, RZ, RZ, R58 ;  /* 0x000000ffff177224 */ /* 0x000fe200078e003a */
[----:B------:R-:W-:Y:S01]  /*9a90*/  UMOV UR5, URZ ;  /* 0x000000ff00057c82 */ /* 0x000fe20008000000 */
[----:B------:R-:W-:-:S05]  /*9aa0*/  UMOV UR4, URZ ;  /* 0x000000ff00047c82 */ /* 0x000fca0008000000 */
.L_x_86:
        /* <DEDUP_REMOVED lines=21> */
[----:B---3--:R-:W-:Y:S02]  /*9c00*/  @P6 SHF.L.U32 R103, R14, R103, RZ ;  /* 0x000000670e676219 */ /* 0x008fe400000006ff */
[-C--:B----4-:R-:W-:Y:S02]  /*9c10*/  @P6 SHF.R.U32.HI R22, RZ, R123.reuse, R20 ;  /* 0x0000007bff166219 */ /* 0x090fe40000011614 */
[----:B------:R-:W-:-:S03]  /*9c20*/  @P6 SHF.R.U32.HI R20, RZ, R123, R14 ;  /* 0x0000007bff146219 */ /* 0x000fc6000001160e */
[----:B------:R-:W-:Y:S02]  /*9c30*/  @P6 IMAD.IADD R14, R103, 0x1, R22 ;  /* 0x00000001670e6824 */ /* 0x000fe400078e0216 */
[----:B------:R-:W-:-:S05]  /*9c40*/  @P6 IMAD.IADD R2, R15, 0x1, R20 ;  /* 0x000000010f026824 */ /* 0x000fca00078e0214 */
[--C-:B------:R-:W-:Y:S02]  /*9c50*/  SHF.R.U32.HI R59, RZ, 0x1e, R2.reuse ;  /* 0x0000001eff3b7819 */ /* 0x100fe40000011602 */
[C---:B------:R-:W-:Y:S01]  /*9c60*/  SHF.L.W.U32.HI R2, R14.reuse, 0x2, R2 ;  /* 0x000000020e027819 */ /* 0x040fe20000010e02 */
[----:B------:R-:W-:-:S03]  /*9c70*/  IMAD.SHL.U32 R14, R14, 0x4, RZ ;  /* 0x000000040e0e7824 */ /* 0x000fc600078e00ff */
[----:B------:R-:W-:-:S04]  /*9c80*/  SHF.R.S32.HI R15, RZ, 0x1f, R2 ;  /* 0x0000001fff0f7819 */ /* 0x000fc80000011402 */
[C---:B------:R-:W-:Y:S02]  /*9c90*/  LOP3.LUT R20, R15.reuse, R14, RZ, 0x3c, !PT ;  /* 0x0000000e0f147212 */ /* 0x040fe400078e3cff */
[----:B------:R-:W-:-:S04]  /*9ca0*/  LOP3.LUT R21, R15, R2, RZ, 0x3c, !PT ;  /* 0x000000020f157212 */ /* 0x000fc800078e3cff */
[----:B------:R-:W2:Y:S01]  /*9cb0*/  I2F.F64.S64 R14, R20 ;  /* 0x00000014000e7312 */ /* 0x000ea20000301c00 */
[----:B------:R-:W-:Y:S01]  /*9cc0*/  ISETP.GE.AND P6, PT, R0, RZ, PT ;  /* 0x000000ff0000720c */ /* 0x000fe20003fc6270 */
[----:B--2---:R-:W-:Y:S01]  /*9cd0*/  DMUL R14, R14, UR4 ;  /* 0x000000040e0e7c28 */ /* 0x004fe20008000000 */
[C---:B------:R-:W-:Y:S02]  /*9ce0*/  LEA.HI R59, R2.reuse, R59, RZ, 0x1 ;  /* 0x0000003b023b7211 */ /* 0x040fe400078f08ff */
[----:B------:R-:W-:-:S07]  /*9cf0*/  LOP3.LUT R0, R2, R0, RZ, 0x3c, !PT ;  /* 0x0000000002007212 */ /* 0x000fce00078e3cff */
[----:B------:R-:W2:Y:S02]  /*9d00*/  F2F.F32.F64 R14, R14 ;  /* 0x0000000e000e7310 */ /* 0x000ea40000301000 */
[----:B------:R-:W-:Y:S01]  /*9d10*/  @!P6 IMAD.MOV R59, RZ, RZ, -R59 ;  /* 0x000000ffff3be224 */ /* 0x000fe200078e0a3b */
[----:B------:R-:W-:-:S04]  /*9d20*/  ISETP.GE.AND P6, PT, R0, RZ, PT ;  /* 0x000000ff0000720c */ /* 0x000fc80003fc6270 */
[----:B-12---:R-:W-:-:S09]  /*9d30*/  FSEL R2, -R14, R14, !P6 ;  /* 0x0000000e0e027208 */ /* 0x006fd20007000100 */
.L_x_85:
[----:B------:R-:W-:Y:S05]  /*9d40*/  BSYNC.RECONVERGENT B0 ;  /* 0x0000000000007941 */ /* 0x000fea0003800200 */
.L_x_84:
[----:B------:R-:W-:Y:S01]  /*9d50*/  FMUL R15, R2, R2 ;  /* 0x00000002020f7220 */ /* 0x000fe20000400000 */
[----:B------:R-:W-:Y:S01]  /*9d60*/  LOP3.LUT R14, R59, 0x1, RZ, 0xc0, !PT ;  /* 0x000000013b0e7812 */ /* 0x000fe200078ec0ff */
[----:B------:R-:W-:Y:S01]  /*9d70*/  IMAD.MOV.U32 R48, RZ, RZ, 0x3c0885e4 ;  /* 0x3c0885e4ff307424 */ /* 0x000fe200078e00ff */
[----:B------:R-:W-:Y:S01]  /*9d80*/  BSSY.RECONVERGENT B0, `(.L_x_87) ;  /* 0x0000045000007945 */ /* 0x000fe20003800200 */
[----:B------:R-:W-:Y:S01]  /*9d90*/  FFMA R0, R15, R8, -0.0013887860113754868507 ;  /* 0xbab607ed0f007423 */ /* 0x000fe20000000008 */
[----:B------:R-:W-:Y:S01]  /*9da0*/  ISETP.NE.U32.AND P6, PT, R14, 0x1, PT ;  /* 0x000000010e00780c */ /* 0x000fe20003fc5070 */
[----:B------:R-:W-:Y:S02]  /*9db0*/  IMAD.MOV.U32 R49, RZ, RZ, 0x3e2aaaa8 ;  /* 0x3e2aaaa8ff317424 */ /* 0x000fe400078e00ff */
[----:B------:R-:W-:Y:S01]  /*9dc0*/  VIADD R59, R59, 0x1 ;  /* 0x000000013b3b7836 */ /* 0x000fe20000000000 */
[----:B------:R-:W-:Y:S02]  /*9dd0*/  FSEL R0, R0, -0.00019574658654164522886, P6 ;  /* 0xb94d415300007808 */ /* 0x000fe40003000000 */
[----:B------:R-:W-:-:S02]  /*9de0*/  FSEL R14, R48, 0.041666727513074874878, !P6 ;  /* 0x3d2aaabb300e7808 */ /* 0x000fc40007000000 */
[----:B------:R-:W-:Y:S02]  /*9df0*/  FSEL R2, R2, 1, !P6 ;  /* 0x3f80000002027808 */ /* 0x000fe40007000000 */
[----:B------:R-:W-:Y:S01]  /*9e00*/  FSEL R23, -R49, -0.4999999701976776123, !P6 ;  /* 0xbeffffff31177808 */ /* 0x000fe20007000100 */
[----:B------:R-:W-:Y:S01]  /*9e10*/  FFMA R0, R15, R0, R14 ;  /* 0x000000000f007223 */ /* 0x000fe2000000000e */
[----:B------:R-:W-:Y:S01]  /*9e20*/  LOP3.LUT P6, RZ, R59, 0x2, RZ, 0xc0, !PT ;  /* 0x000000023bff7812 */ /* 0x000fe200078cc0ff */
[C---:B------:R-:W-:Y:S02]  /*9e30*/  FFMA R21, R15.reuse, R2, RZ ;  /* 0x000000020f157223 */ /* 0x040fe400000000ff */
[----:B------:R-:W-:-:S04]  /*9e40*/  FFMA R0, R15, R0, R23 ;  /* 0x000000000f007223 */ /* 0x000fc80000000017 */
[----:B------:R-:W-:-:S06]  /*9e50*/  FFMA R0, R21, R0, R2 ;  /* 0x0000000015007223 */ /* 0x000fcc0000000002 */
[----:B------:R-:W-:Y:S01]  /*9e60*/  @P6 FADD R0, RZ, -R0 ;  /* 0x80000000ff006221 */ /* 0x000fe20000000000 */
[----:B------:R-:W-:-:S03]  /*9e70*/  ISETP.NE.AND P6, PT, R145, RZ, PT ;  /* 0x000000ff9100720c */ /* 0x000fc60003fc5270 */
[----:B------:R-:W1:Y:S02]  /*9e80*/  F2F.F64.F32 R50, R0 ;  /* 0x0000000000327310 */ /* 0x000e640000201800 */
[----:B-1----:R-:W-:-:S08]  /*9e90*/  DFMA R50, R50, -10, R40 ;  /* 0xc02400003232782b */ /* 0x002fd00000000028 */
        /* <DEDUP_REMOVED lines=10> */
.L_x_89:
        /* <DEDUP_REMOVED lines=26> */
[C---:B------:R-:W-:Y:S01]  /*a0e0*/  SHF.L.W.U32.HI R0, R21.reuse, 0x2, R15 ;  /* 0x0000000215007819 */ /* 0x040fe20000010e0f */
[----:B------:R-:W-:-:S03]  /*a0f0*/  IMAD.SHL.U32 R21, R21, 0x4, RZ ;  /* 0x0000000415157824 */ /* 0x000fc600078e00ff */
[----:B-1----:R-:W-:-:S04]  /*a100*/  SHF.R.S32.HI R2, RZ, 0x1f, R0 ;  /* 0x0000001fff027819 */ /* 0x002fc80000011400 */
[C---:B------:R-:W-:Y:S02]  /*a110*/  LOP3.LUT R20, R2.reuse, R21, RZ, 0x3c, !PT ;  /* 0x0000001502147212 */ /* 0x040fe400078e3cff */
[----:B------:R-:W-:Y:S02]  /*a120*/  LOP3.LUT R21, R2, R0, RZ, 0x3c, !PT ;  /* 0x0000000002157212 */ /* 0x000fe400078e3cff */
[----:B------:R-:W-:Y:S02]  /*a130*/  SHF.R.U32.HI R63, RZ, 0x1e, R15 ;  /* 0x0000001eff3f7819 */ /* 0x000fe4000001160f */
[----:B------:R-:W1:Y:S01]  /*a140*/  I2F.F64.S64 R14, R20 ;  /* 0x00000014000e7312 */ /* 0x000e620000301c00 */
[----:B------:R-:W-:Y:S01]  /*a150*/  ISETP.GE.AND P6, PT, R3, RZ, PT ;  /* 0x000000ff0300720c */ /* 0x000fe20003fc6270 */
[----:B-1----:R-:W-:Y:S01]  /*a160*/  DMUL R14, R14, UR4 ;  /* 0x000000040e0e7c28 */ /* 0x002fe20008000000 */
[C---:B------:R-:W-:Y:S02]  /*a170*/  LEA.HI R63, R0.reuse, R63, RZ, 0x1 ;  /* 0x0000003f003f7211 */ /* 0x040fe400078f08ff */
[----:B------:R-:W-:-:S07]  /*a180*/  LOP3.LUT R0, R0, R3, RZ, 0x3c, !PT ;  /* 0x0000000300007212 */ /* 0x000fce00078e3cff */
[----:B------:R-:W1:Y:S02]  /*a190*/  F2F.F32.F64 R14, R14 ;  /* 0x0000000e000e7310 */ /* 0x000e640000301000 */
[----:B------:R-:W-:Y:S01]  /*a1a0*/  @!P6 IMAD.MOV R63, RZ, RZ, -R63 ;  /* 0x000000ffff3fe224 */ /* 0x000fe200078e0a3f */
[----:B------:R-:W-:-:S04]  /*a1b0*/  ISETP.GE.AND P6, PT, R0, RZ, PT ;  /* 0x000000ff0000720c */ /* 0x000fc80003fc6270 */
[----:B-1----:R-:W-:-:S09]  /*a1c0*/  FSEL R62, -R14, R14, !P6 ;  /* 0x0000000e0e3e7208 */ /* 0x002fd20007000100 */
.L_x_88:
[----:B------:R-:W-:Y:S05]  /*a1d0*/  BSYNC.RECONVERGENT B0 ;  /* 0x0000000000007941 */ /* 0x000fea0003800200 */
.L_x_87:
[----:B------:R-:W-:Y:S01]  /*a1e0*/  FMUL R3, R62, R62 ;  /* 0x0000003e3e037220 */ /* 0x000fe20000400000 */
[C---:B------:R-:W-:Y:S01]  /*a1f0*/  LOP3.LUT R2, R63.reuse, 0x1, RZ, 0xc0, !PT ;  /* 0x000000013f027812 */ /* 0x040fe200078ec0ff */
[----:B------:R-:W-:Y:S01]  /*a200*/  VIADD R63, R63, 0x1 ;  /* 0x000000013f3f7836 */ /* 0x000fe20000000000 */
[----:B------:R-:W-:Y:S01]  /*a210*/  DADD R40, R50, 100 ;  /* 0x4059000032287429 */ /* 0x000fe20000000000 */
[----:B------:R-:W-:Y:S01]  /*a220*/  FFMA R0, R3, R8, -0.0013887860113754868507 ;  /* 0xbab607ed03007423 */ /* 0x000fe20000000008 */
[----:B------:R-:W-:Y:S01]  /*a230*/  ISETP.NE.U32.AND P6, PT, R2, 0x1, PT ;  /* 0x000000010200780c */ /* 0x000fe20003fc5070 */
[----:B------:R-:W-:Y:S03]  /*a240*/  BSSY.RECONVERGENT B0, `(.L_x_90) ;  /* 0x0000042000007945 */ /* 0x000fe60003800200 */
        /* <DEDUP_REMOVED lines=13> */
[----:B------:R-:W-:Y:S01]  /*a320*/  DADD R40, R2, R40 ;  /* 0x0000000002287229 */ /* 0x000fe20000000028 */
[----:B------:R-:W-:Y:S10]  /*a330*/  @!P6 BRA `(.L_x_91) ;  /* 0x0000000000c8e947 */ /* 0x000ff40003800000 */
        /* <DEDUP_REMOVED lines=9> */
.L_x_92:
        /* <DEDUP_REMOVED lines=41> */
.L_x_91:
[----:B------:R-:W-:Y:S05]  /*a660*/  BSYNC.RECONVERGENT B0 ;  /* 0x0000000000007941 */ /* 0x000fea0003800200 */
.L_x_90:
[----:B------:R-:W-:Y:S01]  /*a670*/  FMUL R3, R66, R66 ;  /* 0x0000004242037220 */ /* 0x000fe20000400000 */
[C---:B------:R-:W-:Y:S01]  /*a680*/  LOP3.LUT R2, R67.reuse, 0x1, RZ, 0xc0, !PT ;  /* 0x0000000143027812 */ /* 0x040fe200078ec0ff */
[----:B------:R-:W-:Y:S01]  /*a690*/  VIADD R67, R67, 0x1 ;  /* 0x0000000143437836 */ /* 0x000fe20000000000 */
[----:B------:R-:W-:Y:S01]  /*a6a0*/  BSSY.RECONVERGENT B0, `(.L_x_93) ;  /* 0x0000044000007945 */ /* 0x000fe20003800200 */
[----:B------:R-:W-:Y:S01]  /*a6b0*/  FFMA R0, R3, R8, -0.0013887860113754868507 ;  /* 0xbab607ed03007423 */ /* 0x000fe20000000008 */
[----:B------:R-:W-:-:S04]  /*a6c0*/  ISETP.NE.U32.AND P6, PT, R2, 0x1, PT ;  /* 0x000000010200780c */ /* 0x000fc80003fc5070 */
[----:B------:R-:W-:Y:S02]  /*a6d0*/  FSEL R0, R0, -0.00019574658654164522886, P6 ;  /* 0xb94d415300007808 */ /* 0x000fe40003000000 */
[----:B------:R-:W-:Y:S02]  /*a6e0*/  FSEL R2, R48, 0.041666727513074874878, !P6 ;  /* 0x3d2aaabb30027808 */ /* 0x000fe40007000000 */
        /* <DEDUP_REMOVED lines=22> */
.L_x_95:
        /* <DEDUP_REMOVED lines=30> */
[----:B------:R-:W-:-:S04]  /*aa30*/  LOP3.LUT R21, R2, R0, RZ, 0x3c, !PT ;  /* 0x0000000002157212 */ /* 0x000fc800078e3cff */
[----:B------:R-:W1:Y:S01]  /*aa40*/  I2F.F64.S64 R14, R20 ;  /* 0x00000014000e7312 */ /* 0x000e620000301c00 */
[----:B------:R-:W-:Y:S02]  /*aa50*/  ISETP.GE.AND P6, PT, R5, RZ, PT ;  /* 0x000000ff0500720c */ /* 0x000fe40003fc6270 */
[----:B------:R-:W-:Y:S01]  /*aa60*/  SHF.R.U32.HI R3, RZ, 0x1e, R3 ;  /* 0x0000001eff037819 */ /* 0x000fe20000011603 */
[----:B-1----:R-:W-:-:S03]  /*aa70*/  DMUL R14, R14, UR4 ;  /* 0x000000040e0e7c28 */ /* 0x002fc60008000000 */
[C---:B------:R-:W-:Y:S02]  /*aa80*/  LEA.HI R71, R0.reuse, R3, RZ, 0x1 ;  /* 0x0000000300477211 */ /* 0x040fe400078f08ff */
[----:B------:R-:W-:-:S05]  /*aa90*/  LOP3.LUT R0, R0, R5, RZ, 0x3c, !PT ;  /* 0x0000000500007212 */ /* 0x000fca00078e3cff */
[----:B------:R-:W1:Y:S01]  /*aaa0*/  F2F.F32.F64 R14, R14 ;  /* 0x0000000e000e7310 */ /* 0x000e620000301000 */
[----:B------:R-:W-:Y:S01]  /*aab0*/  @!P6 IMAD.MOV R71, RZ, RZ, -R71 ;  /* 0x000000ffff47e224 */ /* 0x000fe200078e0a47 */
[----:B------:R-:W-:-:S04]  /*aac0*/  ISETP.GE.AND P6, PT, R0, RZ, PT ;  /* 0x000000ff0000720c */ /* 0x000fc80003fc6270 */
[----:B-1----:R-:W-:-:S09]  /*aad0*/  FSEL R70, -R14, R14, !P6 ;  /* 0x0000000e0e467208 */ /* 0x002fd20007000100 */
.L_x_94:
[----:B------:R-:W-:Y:S05]  /*aae0*/  BSYNC.RECONVERGENT B0 ;  /* 0x0000000000007941 */ /* 0x000fea0003800200 */
.L_x_93:
        /* <DEDUP_REMOVED lines=15> */
[----:B------:R-:W-:-:S04]  /*abe0*/  @P6 FADD R0, RZ, -R0 ;  /* 0x80000000ff006221 */ /* 0x000fc80000000000 */
        /* <DEDUP_REMOVED lines=13> */
.L_x_98:
        /* <DEDUP_REMOVED lines=21> */
[-C--:B--2---:R-:W-:Y:S02]  /*ae10*/  @P0 SHF.L.U32 R3, R0, R107.reuse, RZ ;  /* 0x0000006b00030219 */ /* 0x084fe400000006ff */
[----:B---3--:R-:W-:Y:S02]  /*ae20*/  @P0 SHF.L.U32 R107, R2, R107, RZ ;  /* 0x0000006b026b0219 */ /* 0x008fe400000006ff */
[-C--:B----4-:R-:W-:Y:S02]  /*ae30*/  @P0 SHF.R.U32.HI R14, RZ, R127.reuse, R4 ;  /* 0x0000007fff0e0219 */ /* 0x090fe40000011604 */
[----:B------:R-:W-:-:S03]  /*ae40*/  @P0 SHF.R.U32.HI R4, RZ, R127, R2 ;  /* 0x0000007fff040219 */ /* 0x000fc60000011602 */
[----:B------:R-:W-:Y:S02]  /*ae50*/  @P0 IMAD.IADD R2, R107, 0x1, R14 ;  /* 0x000000016b020824 */ /* 0x000fe400078e020e */
[----:B------:R-:W-:-:S05]  /*ae60*/  @P0 IMAD.IADD R0, R3, 0x1, R4 ;  /* 0x0000000103000824 */ /* 0x000fca00078e0204 */
[C---:B------:R-:W-:Y:S01]  /*ae70*/  SHF.L.W.U32.HI R4, R2.reuse, 0x2, R0 ;  /* 0x0000000202047819 */ /* 0x040fe20000010e00 */
[----:B------:R-:W-:-:S03]  /*ae80*/  IMAD.SHL.U32 R2, R2, 0x4, RZ ;  /* 0x0000000402027824 */ /* 0x000fc600078e00ff */
[----:B------:R-:W-:-:S04]  /*ae90*/  SHF.R.S32.HI R3, RZ, 0x1f, R4 ;  /* 0x0000001fff037819 */ /* 0x000fc80000011404 */
[C---:B------:R-:W-:Y:S02]  /*aea0*/  LOP3.LUT R14, R3.reuse, R2, RZ, 0x3c, !PT ;  /* 0x00000002030e7212 */ /* 0x040fe400078e3cff */
[----:B------:R-:W-:-:S04]  /*aeb0*/  LOP3.LUT R15, R3, R4, RZ, 0x3c, !PT ;  /* 0x00000004030f7212 */ /* 0x000fc800078e3cff */
[----:B------:R-:W2:Y:S02]  /*aec0*/  I2F.F64.S64 R2, R14 ;  /* 0x0000000e00027312 */ /* 0x000ea40000301c00 */
[----:B--2---:R-:W-:Y:S01]  /*aed0*/  DMUL R2, R2, UR4 ;  /* 0x0000000402027c28 */ /* 0x004fe20008000000 */
[----:B------:R-:W-:Y:S02]  /*aee0*/  SHF.R.U32.HI R73, RZ, 0x1e, R0 ;  /* 0x0000001eff497819 */ /* 0x000fe40000011600 */
[----:B------:R-:W-:-:S07]  /*aef0*/  LOP3.LUT R7, R4, R7, RZ, 0x3c, !PT ;  /* 0x0000000704077212 */ /* 0x000fce00078e3cff */
[----:B------:R-:W2:Y:S01]  /*af00*/  F2F.F32.F64 R2, R2 ;  /* 0x0000000200027310 */ /* 0x000ea20000301000 */
[----:B------:R-:W-:Y:S02]  /*af10*/  LEA.HI R73, R4, R73, RZ, 0x1 ;  /* 0x0000004904497211 */ /* 0x000fe400078f08ff */
[----:B------:R-:W-:-:S03]  /*af20*/  ISETP.GE.AND P0, PT, R7, RZ, PT ;  /* 0x000000ff0700720c */ /* 0x000fc60003f06270 */
[----:B------:R-:W-:Y:S01]  /*af30*/  @!P6 IMAD.MOV R73, RZ, RZ, -R73 ;  /* 0x000000ffff49e224 */ /* 0x000fe200078e0a49 */
[----:B-12---:R-:W-:-:S09]  /*af40*/  FSEL R72, -R2, R2, !P0 ;  /* 0x0000000202487208 */ /* 0x006fd20004000100 */
.L_x_97:
[----:B------:R-:W-:Y:S05]  /*af50*/  BSYNC.RECONVERGENT B0 ;  /* 0x0000000000007941 */ /* 0x000fea0003800200 */
.L_x_96:
[----:B------:R-:W-:Y:S01]  /*af60*/  FMUL R3, R72, R72 ;  /* 0x0000004848037220 */ /* 0x000fe20000400000 */
[C---:B------:R-:W-:Y:S01]  /*af70*/  LOP3.LUT R2, R73.reuse, 0x1, RZ, 0xc0, !PT ;  /* 0x0000000149027812 */ /* 0x040fe200078ec0ff */
[----:B------:R-:W-:Y:S01]  /*af80*/  VIADD R73, R73, 0x1 ;  /* 0x0000000149497836 */ /* 0x000fe20000000000 */
[----:B------:R-:W-:Y:S01]  /*af90*/  BSSY.RECONVERGENT B0, `(.L_x_99) ;  /* 0x0000043000007945 */ /* 0x000fe20003800200 */
[----:B------:R-:W-:Y:S01]  /*afa0*/  FFMA R0, R3, R8, -0.0013887860113754868507 ;  /* 0xbab607ed03007423 */ /* 0x000fe20000000008 */
[----:B------:R-:W-:Y:S02]  /*afb0*/  ISETP.NE.U32.AND P0, PT, R2, 0x1, PT ;  /* 0x000000010200780c */ /* 0x000fe40003f05070 */
[----:B------:R-:W-:Y:S02]  /*afc0*/  LOP3.LUT P6, RZ, R73, 0x2, RZ, 0xc0, !PT ;  /* 0x0000000249ff7812 */ /* 0x000fe400078cc0ff */
[----:B------:R-:W-:Y:S02]  /*afd0*/  FSEL R0, R0, -0.00019574658654164522886, P0 ;  /* 0xb94d415300007808 */ /* 0x000fe40000000000 */
[----:B------:R-:W-:-:S02]  /*afe0*/  FSEL R2, R48, 0.041666727513074874878, !P0 ;  /* 0x3d2aaabb30027808 */ /* 0x000fc40004000000 */
[----:B------:R-:W-:Y:S02]  /*aff0*/  FSEL R72, R72, 1, !P0 ;  /* 0x3f80000048487808 */ /* 0x000fe40004000000 */
[----:B------:R-:W-:Y:S01]  /*b000*/  FSEL R7, -R49, -0.4999999701976776123, !P0 ;  /* 0xbeffffff31077808 */ /* 0x000fe20004000100 */
[C---:B------:R-:W-:Y:S02]  /*b010*/  FFMA R0, R3.reuse, R0, R2 ;  /* 0x0000000003007223 */ /* 0x040fe40000000002 */
[C---:B------:R-:W-:Y:S02]  /*b020*/  FFMA R5, R3.reuse, R72, RZ ;  /* 0x0000004803057223 */ /* 0x040fe400000000ff */
[----:B------:R-:W-:-:S04]  /*b030*/  FFMA R0, R3, R0, R7 ;  /* 0x0000000003007223 */ /* 0x000fc80000000007 */
[----:B------:R-:W-:-:S04]  /*b040*/  FFMA R0, R5, R0, R72 ;  /* 0x0000000005007223 */ /* 0x000fc80000000048 */
        /* <DEDUP_REMOVED lines=14> */
.L_x_101:
        /* <DEDUP_REMOVED lines=41> */
.L_x_100:
[----:B------:R-:W-:Y:S05]  /*b3c0*/  BSYNC.RECONVERGENT B0 ;  /* 0x0000000000007941 */ /* 0x000fea0003800200 */
.L_x_99:
        /* <DEDUP_REMOVED lines=29> */
.L_x_104:
        /* <DEDUP_REMOVED lines=41> */
.L_x_103:
[----:B------:R-:W-:Y:S05]  /*b830*/  BSYNC.RECONVERGENT B0 ;  /* 0x0000000000007941 */ /* 0x000fea0003800200 */
.L_x_102:
        /* <DEDUP_REMOVED lines=29> */
.L_x_107:
        /* <DEDUP_REMOVED lines=41> */
.L_x_106:
[----:B------:R-:W-:Y:S05]  /*bca0*/  BSYNC.RECONVERGENT B0 ;  /* 0x0000000000007941 */ /* 0x000fea0003800200 */
.L_x_105:
        /* <DEDUP_REMOVED lines=26> */
[----:B------:R-:W-:Y:S01]  /*be50*/  UMOV UR5, URZ ;  /* 0x000000ff00057c82 */ /* 0x000fe20008000000 */
[----:B------:R-:W-:-:S05]  /*be60*/  UMOV UR4, URZ ;  /* 0x000000ff00047c82 */ /* 0x000fca0008000000 */
.L_x_110:
        /* <DEDUP_REMOVED lines=41> */
.L_x_109:
[----:B------:R-:W-:Y:S05]  /*c100*/  BSYNC.RECONVERGENT B0 ;  /* 0x0000000000007941 */ /* 0x000fea0003800200 */
.L_x_108:
        /* <DEDUP_REMOVED lines=25> */
[----:B------:R-:W-:Y:S01]  /*c2a0*/  UMOV UR4, URZ ;  /* 0x000000ff00047c82 */ /* 0x000fe20008000000 */
[----:B------:R-:W-:-:S07]  /*c2b0*/  IMAD.MOV.U32 R0, RZ, RZ, RZ ;  /* 0x000000ffff007224 */ /* 0x000fce00078e00ff */
.L_x_113:
        /* <DEDUP_REMOVED lines=13> */
[----:B-1----:R-:W3:Y:S04]  /*c390*/  LDL R3, [R142+0x18] ;  /* 0x000018008e037983 */ /* 0x002ee80000100800 */
[----:B------:R-:W4:Y:S04]  /*c3a0*/  LDL R5, [R142+0x14] ;  /* 0x000014008e057983 */ /* 0x000f280000100800 */
[----:B------:R-:W5:Y:S01]  /*c3b0*/  @P0 LDL R7, [R142+0x10] ;  /* 0x000010008e070983 */ /* 0x000f620000100800 */
[----:B------:R-:W-:Y:S01]  /*c3c0*/  UMOV UR4, 0x54442d19 ;  /* 0x54442d1900047882 */ /* 0x000fe20000000000 */
[----:B------:R-:W-:Y:S01]  /*c3d0*/  UMOV UR5, 0x3bf921fb ;  /* 0x3bf921fb00057882 */ /* 0x000fe20000000000 */
[----:B------:R-:W-:-:S02]  /*c3e0*/  ISETP.GE.AND P1, PT, R13, RZ, PT ;  /* 0x000000ff0d00720c */ /* 0x000fc40003f26270 */
[-C--:B---3--:R-:W-:Y:S02]  /*c3f0*/  @P0 SHF.L.U32 R0, R3, R112.reuse, RZ ;  /* 0x0000007003000219 */ /* 0x088fe400000006ff */
[----:B----4-:R-:W-:Y:S02]  /*c400*/  @P0 SHF.L.U32 R112, R5, R112, RZ ;  /* 0x0000007005700219 */ /* 0x010fe400000006ff */
[-C--:B-----5:R-:W-:Y:S02]  /*c410*/  @P0 SHF.R.U32.HI R9, RZ, R132.reuse, R7 ;  /* 0x00000084ff090219 */ /* 0x0a0fe40000011607 */
        /* <DEDUP_REMOVED lines=8> */
[----:B------:R-:W1:Y:S02]  /*c4a0*/  I2F.F64.S64 R4, R10 ;  /* 0x0000000a00047312 */ /* 0x000e640000301c00 */
[----:B-1----:R-:W-:Y:S01]  /*c4b0*/  DMUL R4, R4, UR4 ;  /* 0x0000000404047c28 */ /* 0x002fe20008000000 */
[----:B------:R-:W-:Y:S02]  /*c4c0*/  SHF.R.U32.HI R3, RZ, 0x1e, R3 ;  /* 0x0000001eff037819 */ /* 0x000fe40000011603 */
[----:B------:R-:W-:-:S07]  /*c4d0*/  LOP3.LUT R13, R86, R13, RZ, 0x3c, !PT ;  /* 0x0000000d560d7212 */ /* 0x000fce00078e3cff */
[----:B------:R-:W1:Y:S01]  /*c4e0*/  F2F.F32.F64 R4, R4 ;  /* 0x0000000400047310 */ /* 0x000e620000301000 */
[----:B------:R-:W-:Y:S02]  /*c4f0*/  LEA.HI R86, R86, R3, RZ, 0x1 ;  /* 0x0000000356567211 */ /* 0x000fe400078f08ff */
[----:B------:R-:W-:-:S03]  /*c500*/  ISETP.GE.AND P0, PT, R13, RZ, PT ;  /* 0x000000ff0d00720c */ /* 0x000fc60003f06270 */
[----:B------:R-:W-:Y:S01]  /*c510*/  @!P1 IMAD.MOV R86, RZ, RZ, -R86 ;  /* 0x000000ffff569224 */ /* 0x000fe200078e0a56 */
[----:B-12---:R-:W-:-:S09]  /*c520*/  FSEL R87, -R4, R4, !P0 ;  /* 0x0000000404577208 */ /* 0x006fd20004000100 */
.L_x_112:
[----:B------:R-:W-:Y:S05]  /*c530*/  BSYNC.RECONVERGENT B0 ;  /* 0x0000000000007941 */ /* 0x000fea0003800200 */
.L_x_111:
[----:B------:R-:W-:Y:S01]  /*c540*/  FMUL R0, R87, R87 ;  /* 0x0000005757007220 */ /* 0x000fe20000400000 */
[C---:B------:R-:W-:Y:S01]  /*c550*/  LOP3.LUT R2, R86.reuse, 0x1, RZ, 0xc0, !PT ;  /* 0x0000000156027812 */ /* 0x040fe200078ec0ff */
[----:B------:R-:W-:Y:S01]  /*c560*/  VIADD R86, R86, 0x1 ;  /* 0x0000000156567836 */ /* 0x000fe20000000000 */
[----:B------:R-:W1:Y:S01]  /*c570*/  LDCU.64 UR4, c[0x4][0x48] ;  /* 0x01000900ff0477ac */ /* 0x000e620008000a00 */
[----:B------:R-:W-:Y:S01]  /*c580*/  FFMA R8, R0, R8, -0.0013887860113754868507 ;  /* 0xbab607ed00087423 */ /* 0x000fe20000000008 */
[----:B------:R-:W-:Y:S02]  /*c590*/  ISETP.NE.U32.AND P0, PT, R2, 0x1, PT ;  /* 0x000000010200780c */ /* 0x000fe40003f05070 */
[----:B------:R-:W-:Y:S02]  /*c5a0*/  LOP3.LUT P1, RZ, R86, 0x2, RZ, 0xc0, !PT ;  /* 0x0000000256ff7812 */ /* 0x000fe4000782c0ff */
[----:B------:R-:W-:Y:S02]  /*c5b0*/  FSEL R5, R48, 0.041666727513074874878, !P0 ;  /* 0x3d2aaabb30057808 */ /* 0x000fe40004000000 */
[----:B------:R-:W-:-:S02]  /*c5c0*/  FSEL R3, R8, -0.00019574658654164522886, P0 ;  /* 0xb94d415308037808 */ /* 0x000fc40000000000 */
[----:B------:R-:W-:Y:S02]  /*c5d0*/  FSEL R87, R87, 1, !P0 ;  /* 0x3f80000057577808 */ /* 0x000fe40004000000 */
[----:B------:R-:W-:Y:S01]  /*c5e0*/  FSEL R4, -R49, -0.4999999701976776123, !P0 ;  /* 0xbeffffff31047808 */ /* 0x000fe20004000100 */
[C---:B------:R-:W-:Y:S02]  /*c5f0*/  FFMA R3, R0.reuse, R3, R5 ;  /* 0x0000000300037223 */ /* 0x040fe40000000005 */
[C---:B------:R-:W-:Y:S02]  /*c600*/  FFMA R2, R0.reuse, R87, RZ ;  /* 0x0000005700027223 */ /* 0x040fe400000000ff */
[----:B------:R-:W-:Y:S01]  /*c610*/  FFMA R3, R0, R3, R4 ;  /* 0x0000000300037223 */ /* 0x000fe20000000004 */
[----:B------:R-:W-:Y:S01]  /*c620*/  MOV R0, 0x0 ;  /* 0x0000000000007802 */ /* 0x000fe20000000f00 */
[----:B-1----:R-:W-:Y:S02]  /*c630*/  IMAD.U32 R4, RZ, RZ, UR4 ;  /* 0x00000004ff047e24 */ /* 0x002fe4000f8e00ff */
[----:B------:R-:W-:Y:S01]  /*c640*/  FFMA R87, R2, R3, R87 ;  /* 0x0000000302577223 */ /* 0x000fe20000000057 */
[----:B------:R-:W-:-:S03]  /*c650*/  IMAD.U32 R5, RZ, RZ, UR5 ;  /* 0x00000005ff057e24 */ /* 0x000fc6000f8e00ff */
[----:B------:R-:W-:Y:S01]  /*c660*/  @P1 FADD R87, RZ, -R87 ;  /* 0x80000057ff571221 */ /* 0x000fe20000000000 */
[----:B------:R-:W-:-:S03]  /*c670*/  IADD3 R6, P0, P1, R1, 0xd70, R6 ;  /* 0x00000d7001067810 */ /* 0x000fc6000791e006 */
[----:B------:R-:W1:Y:S01]  /*c680*/  F2F.F64.F32 R2, R87 ;  /* 0x0000005700027310 */ /* 0x000e620000201800 */
[----:B------:R-:W-:Y:S01]  /*c690*/  IADD3.X R7, PT, PT, RZ, UR38, RZ, P0, P1 ;  /* 0x00000026ff077c10 */ /* 0x000fe200087e24ff */
[----:B-1----:R-:W-:-:S08]  /*c6a0*/  DFMA R2, R2, -10, R68 ;  /* 0xc02400000202782b */ /* 0x002fd00000000044 */
[----:B------:R-:W-:Y:S02]  /*c6b0*/  DADD R174, R40, R2 ;  /* 0x0000000028ae7229 */ /* 0x000fe40000000002 */
[----:B------:R1:W2:Y:S05]  /*c6c0*/  LDC.64 R2, c[0x4][R0] ;  /* 0x0100000000027b82 */ /* 0x0002aa0000000a00 */
[----:B------:R1:W-:Y:S04]  /*c6d0*/  STL.128 [R1+0xd70], R172 ;  /* 0x000d70ac01007387 */ /* 0x0003e80000100c00 */
[----:B------:R-:W-:-:S07]  /*c6e0*/  LEPC R20, `(.L_x_83) ;  /* 0x000000001014794e */ /* 0x000fce0000000000 */
[----:B012---:R-:W-:Y:S05]  /*c6f0*/  CALL.ABS.NOINC R2 ;  /* 0x0000000002007343 */ /* 0x007fea0003c00000 */
.L_x_83:
[----:B------:R-:W-:Y:S05]  /*c700*/  BSYNC.RECONVERGENT B6 ;  /* 0x0000000000067941 */ /* 0x000fea0003800200 */
.L_x_82:
[----:B------:R-:W-:Y:S01]  /*c710*/  IMAD.MOV.U32 R2, RZ, RZ, 0x0 ;  /* 0x00000000ff027424 */ /* 0x000fe200078e00ff */
[----:B------:R1:W-:Y:S01]  /*c720*/  STL [R1+0xd80], RZ ;  /* 0x000d80ff01007387 */ /* 0x0003e20000100800 */
[----:B------:R-:W-:Y:S01]  /*c730*/  IMAD.MOV.U32 R3, RZ, RZ, 0x416312d0 ;  /* 0x416312d0ff037424 */ /* 0x000fe200078e00ff */
[----:B------:R-:W-:Y:S01]  /*c740*/  BSSY.RECONVERGENT B0, `(.L_x_114) ;  /* 0x0001ed8000007945 */ /* 0x000fe20003800200 */
[C---:B------:R-:W-:Y:S01]  /*c750*/  VIADD R252, R1.reuse, 0x640 ;  /* 0x0000064001fc7836 */ /* 0x040fe20000000000 */
[----:B------:R1:W-:Y:S01]  /*c760*/  STL [R1+0xd90], RZ ;  /* 0x000d90ff01007387 */ /* 0x0003e20000100800 */
[----:B------:R-:W-:-:S03]  /*c770*/  VIADD R68, R1, 0x960 ;  /* 0x0000096001447836 */ /* 0x000fc60000000000 */
[----:B------:R1:W-:Y:S04]  /*c780*/  STL.64 [R1+0xd88], R2 ;  /* 0x000d880201007387 */ /* 0x0003e80000100a00 */
.L_x_475:
[----:B------:R-:W-:Y:S01]  /*c790*/  UMOV UR4, 0x54442d18 ;  /* 0x54442d1800047882 */ /* 0x000fe20000000000 */
[----:B------:R-:W-:Y:S01]  /*c7a0*/  UMOV UR5, 0x401921fb ;  /* 0x401921fb00057882 */ /* 0x000fe20000000000 */
[----:B------:R-:W-:Y:S01]  /*c7b0*/  IMAD.MOV.U32 R56, RZ, RZ, R38 ;  /* 0x000000ffff387224 */ /* 0x000fe200078e0026 */
[----:B------:R-:W-:Y:S01]  /*c7c0*/  DMUL R52, R36, UR4 ;  /* 0x0000000424347c28 */ /* 0x000fe20008000000 */
[----:B------:R-:W-:Y:S01]  /*c7d0*/  IMAD.MOV.U32 R57, RZ, RZ, R39 ;  /* 0x000000ffff397224 */ /* 0x000fe200078e0027 */
[----:B------:R-:W-:Y:S01]  /*c7e0*/  DMUL R50, R38, UR4 ;  /* 0x0000000426327c28 */ /* 0x000fe20008000000 */
[----:B------:R-:W-:Y:S01]  /*c7f0*/  CS2R R58, SRZ ;  /* 0x00000000003a7805 */ /* 0x000fe2000001ff00 */
[----:B------:R-:W-:Y:S01]  /*c800*/  DMUL R48, R32, UR4 ;  /* 0x0000000420307c28 */ /* 0x000fe20008000000 */
[----:B----4-:R-:W-:Y:S01]  /*c810*/  IMAD.MOV.U32 R64, RZ, RZ, R34 ;  /* 0x000000ffff407224 */ /* 0x010fe200078e0022 */
[----:B-1----:R-:W-:Y:S01]  /*c820*/  DMUL R2, R28, UR4 ;  /* 0x000000041c027c28 */ /* 0x002fe20008000000 */
[----:B------:R-:W-:Y:S01]  /*c830*/  IMAD.MOV.U32 R65, RZ, RZ, R35 ;  /* 0x000000ffff417224 */ /* 0x000fe200078e0023 */
[----:B------:R-:W-:Y:S01]  /*c840*/  DMUL R46, R34, UR4 ;  /* 0x00000004222e7c28 */ /* 0x000fe20008000000 */
[----:B------:R1:W-:Y:S01]  /*c850*/  STL.128 [R1+0x330], R56 ;  /* 0x0003303801007387 */ /* 0x0003e20000100c00 */
[----:B------:R-:W2:Y:S01]  /*c860*/  F2F.F32.F64 R52, R52 ;  /* 0x0000003400347310 */ /* 0x000ea20000301000 */
[----:B------:R-:W-:Y:S01]  /*c870*/  DMUL R4, R30, UR4 ;  /* 0x000000041e047c28 */ /* 0x000fe20008000000 */
[----:B------:R-:W-:Y:S01]  /*c880*/  CS2R R66, SRZ ;  /* 0x0000000000427805 */ /* 0x000fe2000001ff00 */
[----:B------:R-:W-:Y:S01]  /*c890*/  DMUL R6, R24, UR4 ;  /* 0x0000000418067c28 */ /* 0x000fe20008000000 */
[----:B------:R-:W-:Y:S01]  /*c8a0*/  IMAD.MOV.U32 R60, RZ, RZ, R32 ;  /* 0x000000ffff3c7224 */ /* 0x000fe200078e0020 */
[----:B------:R-:W-:Y:S01]  /*c8b0*/  DMUL R8, R26, UR4 ;  /* 0x000000041a087c28 */ /* 0x000fe20008000000 */
[----:B------:R-:W-:Y:S01]  /*c8c0*/  IMAD.MOV.U32 R61, RZ, RZ, R33 ;  /* 0x000000ffff3d7224 */ /* 0x000fe200078e0021 */
[----:B------:R-:W-:Y:S01]  /*c8d0*/  DMUL R10, R16, UR4 ;  /* 0x00000004100a7c28 */ /* 0x000fe20008000000 */
[----:B------:R-:W3:Y:S01]  /*c8e0*/  F2F.F32.F64 R50, R50 ;  /* 0x0000003200327310 */ /* 0x000ee20000301000 */
[----:B------:R-:W-:Y:S01]  /*c8f0*/  DMUL R12, R18, UR4 ;  /* 0x00000004120c7c28 */ /* 0x000fe20008000000 */
[----:B------:R4:W-:Y:S01]  /*c900*/  STL.128 [R1+0x350], R64 ;  /* 0x0003504001007387 */ /* 0x0009e20000100c00 */
[----:B------:R-:W-:Y:S01]  /*c910*/  CS2R R62, SRZ ;  /* 0x00000000003e7805 */ /* 0x000fe2000001ff00 */
[----:B------:R-:W-:Y:S01]  /*c920*/  IMAD.MOV.U32 R76, RZ, RZ, R30 ;  /* 0x000000ffff4c7224 */ /* 0x000fe200078e001e */
[----:B------:R-:W-:Y:S01]  /*c930*/  CS2R R78, SRZ ;  /* 0x00000000004e7805 */ /* 0x000fe2000001ff00 */
[----:B------:R-:W-:-:S02]  /*c940*/  IMAD.MOV.U32 R77, RZ, RZ, R31 ;  /* 0x000000ffff4d7224 */ /* 0x000fc400078e001f */
[----:B--2---:R-:W-:Y:S01]  /*c950*/  FMUL R23, R52, 0.63661974668502807617 ;  /* 0x3f22f98334177820 */ /* 0x004fe20000400000 */
[----:B------:R-:W2:Y:S01]  /*c960*/  F2F.F32.F64 R48, R48 ;  /* 0x0000003000307310 */ /* 0x000ea20000301000 */
[----:B-1----:R-:W-:Y:S01]  /*c970*/  IMAD.MOV.U32 R56, RZ, RZ, R26 ;  /* 0x000000ffff387224 */ /* 0x002fe200078e001a */
[----:B------:R-:W-:Y:S01]  /*c980*/  CS2R R58, SRZ ;  /* 0x00000000003a7805 */ /* 0x000fe2000001ff00 */
[----:B------:R-:W-:Y:S01]  /*c990*/  IMAD.MOV.U32 R57, RZ, RZ, R27 ;  /* 0x000000ffff397224 */ /* 0x000fe200078e001b */
[----:B------:R1:W-:Y:S01]  /*c9a0*/  STL.128 [R1+0x340], R60 ;  /* 0x0003403c01007387 */ /* 0x0003e20000100c00 */
[----:B------:R-:W-:Y:S01]  /*c9b0*/  IMAD.MOV.U32 R72, RZ, RZ, R28 ;  /* 0x000000ffff487224 */ /* 0x000fe200078e001c */
[----:B------:R-:W-:Y:S01]  /*c9c0*/  CS2R R74, SRZ ;  /* 0x00000000004a7805 */ /* 0x000fe2000001ff00 */
[----:B---3--:R-:W-:Y:S01]  /*c9d0*/  FMUL R22, R50, 0.63661974668502807617 ;  /* 0x3f22f98332167820 */ /* 0x008fe20000400000 */
[----:B------:R-:W3:Y:S01]  /*c9e0*/  F2F.F32.F64 R45, R2 ;  /* 0x00000002002d7310 */ /* 0x000ee20000301000 */
[----:B------:R-:W-:Y:S01]  /*c9f0*/  STL.128 [R1+0x390], R56 ;  /* 0x0003903801007387 */ /* 0x000fe20000100c00 */
[----:B----4-:R-:W-:Y:S01]  /*ca00*/  IMAD.MOV.U32 R64, RZ, RZ, R18 ;  /* 0x000000ffff407224 */ /* 0x010fe200078e0012 */
[----:B------:R-:W-:Y:S01]  /*ca10*/  CS2R R66, SRZ ;  /* 0x0000000000427805 */ /* 0x000fe2000001ff00 */
[----:B------:R-:W-:Y:S01]  /*ca20*/  IMAD.MOV.U32 R65, RZ, RZ, R19 ;  /* 0x000000ffff417224 */ /* 0x000fe200078e0013 */
[----:B------:R4:W-:Y:S01]  /*ca30*/  STL.128 [R1+0x370], R76 ;  /* 0x0003704c01007387 */ /* 0x0009e20000100c00 */
[----:B------:R-:W-:-:S02]  /*ca40*/  IMAD.MOV.U32 R73, RZ, RZ, R29 ;  /* 0x000000ffff497224 */ /* 0x000fc400078e001d */
[----:B--2---:R-:W-:Y:S01]  /*ca50*/  FMUL R21, R48, 0.63661974668502807617 ;  /* 0x3f22f98330157820 */ /* 0x004fe20000400000 */
[----:B------:R-:W2:Y:S01]  /*ca60*/  F2F.F32.F64 R46, R46 ;  /* 0x0000002e002e7310 */ /* 0x000ea20000301000 */
[----:B------:R-:W-:Y:S01]  /*ca70*/  STL.128 [R1+0x3b0], R64 ;  /* 0x0003b04001007387 */ /* 0x000fe20000100c00 */
[----:B------:R-:W-:Y:S01]  /*ca80*/  SHF.R.U32.HI R81, RZ, 0x17, R48 ;  /* 0x00000017ff517819 */ /* 0x000fe20000011630 */
[----:B------:R-:W-:Y:S01]  /*ca90*/  IMAD.SHL.U32 R91, R52, 0x100, RZ ;  /* 0x00000100345b7824 */ /* 0x000fe200078e00ff */
[----:B-1----:R-:W-:Y:S01]  /*caa0*/  CS2R R62, SRZ ;  /* 0x00000000003e7805 */ /* 0x002fe2000001ff00 */
[----:B------:R-:W-:Y:S01]  /*cab0*/  IMAD.MOV.U32 R60, RZ, RZ, R16 ;  /* 0x000000ffff3c7224 */ /* 0x000fe200078e0010 */
[----:B------:R-:W-:Y:S01]  /*cac0*/  BSSY.RECONVERGENT B1, `(.L_x_115) ;  /* 0x000039c000017945 */ /* 0x000fe20003800200 */
[----:B---3--:R-:W-:Y:S01]  /*cad0*/  FMUL R14, R45, 0.63661974668502807617 ;  /* 0x3f22f9832d0e7820 */ /* 0x008fe20000400000 */
[----:B------:R-:W1:Y:S01]  /*cae0*/  F2F.F32.F64 R44, R4 ;  /* 0x00000004002c7310 */ /* 0x000e620000301000 */
[----:B------:R-:W-:Y:S01]  /*caf0*/  IMAD.MOV.U32 R61, RZ, RZ, R17 ;  /* 0x000000ffff3d7224 */ /* 0x000fe200078e0011 */
[----:B------:R-:W-:Y:S01]  /*cb00*/  SHF.R.U32.HI R85, RZ, 0x17, R45 ;  /* 0x00000017ff557819 */ /* 0x000fe2000001162d */
[----:B------:R-:W-:Y:S01]  /*cb10*/  IMAD.SHL.U32 R92, R50, 0x100, RZ ;  /* 0x00000100325c7824 */ /* 0x000fe200078e00ff */
[----:B------:R3:W-:Y:S01]  /*cb20*/  STL.128 [R1+0x360], R72 ;  /* 0x0003604801007387 */ /* 0x0007e20000100c00 */
[----:B----4-:R-:W-:Y:S01]  /*cb30*/  SHF.R.U32.HI R77, RZ, 0x17, R52 ;  /* 0x00000017ff4d7819 */ /* 0x010fe20000011634 */
[----:B------:R-:W-:-:S02]  /*cb40*/  IMAD.SHL.U32 R93, R48, 0x100, RZ ;  /* 0x00000100305d7824 */ /* 0x000fc400078e00ff */
[C---:B--2---:R-:W-:Y:S01]  /*cb50*/  FMUL R20, R46.reuse, 0.63661974668502807617 ;  /* 0x3f22f9832e147820 */ /* 0x044fe20000400000 */
[----:B------:R-:W2:Y:S01]  /*cb60*/  F2F.F32.F64 R43, R6 ;  /* 0x00000006002b7310 */ /* 0x000ea20000301000 */
[----:B------:R-:W-:Y:S01]  /*cb70*/  STL.128 [R1+0x3a0], R60 ;  /* 0x0003a03c01007387 */ /* 0x000fe20000100c00 */
[----:B------:R-:W-:Y:S01]  /*cb80*/  SHF.R.U32.HI R79, RZ, 0x17, R50 ;  /* 0x00000017ff4f7819 */ /* 0x000fe20000011632 */
[----:B------:R-:W-:Y:S01]  /*cb90*/  IMAD.SHL.U32 R94, R46, 0x100, RZ ;  /* 0x000001002e5e7824 */ /* 0x000fe200078e00ff */
[----:B------:R-:W-:Y:S01]  /*cba0*/  SHF.R.U32.HI R83, RZ, 0x17, R46 ;  /* 0x00000017ff537819 */ /* 0x000fe2000001162e */
[----:B------:R-:W-:Y:S02]  /*cbb0*/  IMAD.SHL.U32 R95, R45, 0x100, RZ ;  /* 0x000001002d5f7824 */ /* 0x000fe400078e00ff */
[----:B------:R-:W-:Y:S01]  /*cbc0*/  FMUL R76, RZ, R48 ;  /* 0x00000030ff4c7220 */ /* 0x000fe20000400000 */
[C---:B-1----:R-:W-:Y:S01]  /*cbd0*/  FMUL R0, R44.reuse, 0.63661974668502807617 ;  /* 0x3f22f9832c007820 */ /* 0x042fe20000400000 */
[----:B------:R-:W1:Y:S01]  /*cbe0*/  F2I.NTZ R23, R23 ;  /* 0x0000001700177305 */ /* 0x000e620000203100 */
[----:B------:R-:W-:Y:S01]  /*cbf0*/  SHF.R.U32.HI R86, RZ, 0x17, R44 ;  /* 0x00000017ff567819 */ /* 0x000fe2000001162c */
[----:B------:R-:W-:-:S02]  /*cc00*/  IMAD.SHL.U32 R96, R44, 0x100, RZ ;  /* 0x000001002c607824 */ /* 0x000fc400078e00ff */
[----:B------:R-:W-:Y:S01]  /*cc10*/  FMUL R71, RZ, R46 ;  /* 0x0000002eff477220 */ /* 0x000fe20000400000 */
[----:B------:R-:W-:Y:S02]  /*cc20*/  IMAD.MOV.U32 R70, RZ, RZ, RZ ;  /* 0x000000ffff467224 */ /* 0x000fe400078e00ff */
[----:B---3--:R-:W-:Y:S01]  /*cc30*/  FMUL R72, RZ, R52 ;  /* 0x00000034ff487220 */ /* 0x008fe20000400000 */
[----:B------:R-:W-:Y:S01]  /*cc40*/  FMUL R74, RZ, R50 ;  /* 0x00000032ff4a7220 */ /* 0x000fe20000400000 */
[C---:B--2---:R-:W-:Y:S01]  /*cc50*/  FMUL R4, R43.reuse, 0.63661974668502807617 ;  /* 0x3f22f9832b047820 */ /* 0x044fe20000400000 */
[----:B------:R2:W3:Y:S01]  /*cc60*/  F2F.F32.F64 R42, R8 ;  /* 0x00000008002a7310 */ /* 0x0004e20000301000 */
[----:B------:R-:W-:Y:S01]  /*cc70*/  SHF.R.U32.HI R87, RZ, 0x17, R43 ;  /* 0x00000017ff577819 */ /* 0x000fe2000001162b */
[----:B------:R-:W-:Y:S02]  /*cc80*/  IMAD.SHL.U32 R97, R43, 0x100, RZ ;  /* 0x000001002b617824 */ /* 0x000fe400078e00ff */
[----:B------:R-:W-:Y:S01]  /*cc90*/  FMUL R78, RZ, R45 ;  /* 0x0000002dff4e7220 */ /* 0x000fe20000400000 */
[----:B------:R-:W-:Y:S01]  /*cca0*/  FMUL R73, RZ, R44 ;  /* 0x0000002cff497220 */ /* 0x000fe20000400000 */
[----:B------:R-:W-:Y:S01]  /*ccb0*/  FMUL R80, RZ, R43 ;  /* 0x0000002bff507220 */ /* 0x000fe20000400000 */
[----:B------:R-:W-:Y:S01]  /*ccc0*/  LOP3.LUT R91, R91, 0x80000000, RZ, 0xfc, !PT ;  /* 0x800000005b5b7812 */ /* 0x000fe200078efcff */
[----:B------:R4:W5:Y:S01]  /*ccd0*/  F2F.F32.F64 R41, R10 ;  /* 0x0000000a00297310 */ /* 0x0009620000301000 */
[----:B-1----:R-:W-:Y:S01]  /*cce0*/  I2FP.F32.S32 R3, R23 ;  /* 0x0000001700037245 */ /* 0x002fe20000201400 */
[----:B--2---:R-:W-:Y:S01]  /*ccf0*/  IMAD.MOV.U32 R8, RZ, RZ, R36 ;  /* 0x000000ffff087224 */ /* 0x004fe200078e0024 */
[----:B------:R-:W-:Y:S01]  /*cd00*/  LOP3.LUT R92, R92, 0x80000000, RZ, 0xfc, !PT ;  /* 0x800000005c5c7812 */ /* 0x000fe200078efcff */
[----:B------:R-:W-:Y:S01]  /*cd10*/  IMAD.MOV.U32 R9, RZ, RZ, R37 ;  /* 0x000000ffff097224 */ /* 0x000fe200078e0025 */
[----:B------:R-:W-:Y:S01]  /*cd20*/  LOP3.LUT R93, R93, 0x80000000, RZ, 0xfc, !PT ;  /* 0x800000005d5d7812 */ /* 0x000fe200078efcff */
[----:B---3--:R-:W-:-:S02]  /*cd30*/  FMUL R2, R42, 0.63661974668502807617 ;  /* 0x3f22f9832a027820 */ /* 0x008fc40000400000 */
[----:B------:R-:W1:Y:S01]  /*cd40*/  F2F.F32.F64 R40, R12 ;  /* 0x0000000c00287310 */ /* 0x000e620000301000 */
[----:B------:R-:W-:Y:S02]  /*cd50*/  SHF.R.U32.HI R88, RZ, 0x17, R42 ;  /* 0x00000017ff587819 */ /* 0x000fe4000001162a */
[----:B----4-:R-:W-:Y:S01]  /*cd60*/  CS2R R10, SRZ ;  /* 0x00000000000a7805 */ /* 0x010fe2000001ff00 */
[----:B------:R-:W-:Y:S02]  /*cd70*/  IMAD.SHL.U32 R98, R42, 0x100, RZ ;  /* 0x000001002a627824 */ /* 0x000fe400078e00ff */
[----:B------:R-:W-:Y:S01]  /*cd80*/  FMUL R75, RZ, R42 ;  /* 0x0000002aff4b7220 */ /* 0x000fe20000400000 */
[----:B------:R-:W-:Y:S01]  /*cd90*/  LOP3.LUT R94, R94, 0x80000000, RZ, 0xfc, !PT ;  /* 0x800000005e5e7812 */ /* 0x000fe200078efcff */
[----:B------:R2:W-:Y:S01]  /*cda0*/  STL.128 [R1+0x320], R8 ;  /* 0x0003200801007387 */ /* 0x0005e20000100c00 */
[----:B------:R-:W3:Y:S01]  /*cdb0*/  F2I.NTZ R22, R22 ;  /* 0x0000001600167305 */ /* 0x000ee20000203100 */
[C---:B-----5:R-:W-:Y:S01]  /*cdc0*/  FMUL R6, R41.reuse, 0.63661974668502807617 ;  /* 0x3f22f98329067820 */ /* 0x060fe20000400000 */
[----:B------:R-:W-:Y:S01]  /*cdd0*/  SHF.R.U32.HI R89, RZ, 0x17, R41 ;  /* 0x00000017ff597819 */ /* 0x000fe20000011629 */
[----:B------:R-:W-:-:S02]  /*cde0*/  IMAD.SHL.U32 R99, R41, 0x100, RZ ;  /* 0x0000010029637824 */ /* 0x000fc400078e00ff */
[----:B------:R-:W-:Y:S01]  /*cdf0*/  FMUL R82, RZ, R41 ;  /* 0x00000029ff527220 */ /* 0x000fe20000400000 */
[----:B------:R-:W-:Y:S01]  /*ce00*/  LOP3.LUT R95, R95, 0x80000000, RZ, 0xfc, !PT ;  /* 0x800000005f5f7812 */ /* 0x000fe200078efcff */
[C---:B-1----:R-:W-:Y:S01]  /*ce10*/  FMUL R12, R40.reuse, 0.63661974668502807617 ;  /* 0x3f22f983280c7820 */ /* 0x042fe20000400000 */
[----:B------:R-:W1:Y:S01]  /*ce20*/  F2I.NTZ R21, R21 ;  /* 0x0000001500157305 */ /* 0x000e620000203100 */
[----:B------:R-:W-:Y:S01]  /*ce30*/  SHF.R.U32.HI R90, RZ, 0x17, R40 ;  /* 0x00000017ff5a7819 */ /* 0x000fe20000011628 */
[----:B------:R-:W-:Y:S01]  /*ce40*/  IMAD.SHL.U32 R100, R40, 0x100, RZ ;  /* 0x0000010028647824 */ /* 0x000fe200078e00ff */
[C---:B------:R-:W-:Y:S01]  /*ce50*/  LOP3.LUT R15, R89.reuse, 0xe0, RZ, 0xc0, !PT ;  /* 0x000000e0590f7812 */ /* 0x040fe200078ec0ff */
[----:B------:R-:W-:Y:S01]  /*ce60*/  FMUL R84, RZ, R40 ;  /* 0x00000028ff547220 */ /* 0x000fe20000400000 */
[----:B------:R-:W-:Y:S01]  /*ce70*/  LOP3.LUT R89, R89, 0x1f, RZ, 0xc0, !PT ;  /* 0x0000001f59597812 */ /* 0x000fe200078ec0ff */
[----:B--2---:R-:W-:Y:S02]  /*ce80*/  IMAD.MOV.U32 R8, RZ, RZ, R24 ;  /* 0x000000ffff087224 */ /* 0x004fe400078e0018 */
[----:B------:R-:W2:Y:S01]  /*ce90*/  F2I.NTZ R14, R14 ;  /* 0x0000000e000e7305 */ /* 0x000ea20000203100 */
[----:B------:R-:W-:Y:S01]  /*cea0*/  IMAD.MOV.U32 R9, RZ, RZ, R25 ;  /* 0x000000ffff097224 */ /* 0x000fe200078e0019 */
[----:B------:R-:W-:-:S02]  /*ceb0*/  CS2R R10, SRZ ;  /* 0x00000000000a7805 */ /* 0x000fc4000001ff00 */
[----:B---3--:R-:W-:Y:S01]  /*cec0*/  I2FP.F32.S32 R5, R22 ;  /* 0x0000001600057245 */ /* 0x008fe20000201400 */
[----:B------:R-:W-:Y:S01]  /*ced0*/  VIADD R15, R15, 0xffffff80 ;  /* 0xffffff800f0f7836 */ /* 0x000fe20000000000 */
[----:B------:R-:W-:Y:S01]  /*cee0*/  LOP3.LUT R96, R96, 0x80000000, RZ, 0xfc, !PT ;  /* 0x8000000060607812 */ /* 0x000fe200078efcff */
[----:B------:R3:W-:Y:S01]  /*cef0*/  STL.128 [R1+0x380], R8 ;  /* 0x0003800801007387 */ /* 0x0007e20000100c00 */
[----:B------:R4:W-:Y:S01]  /*cf00*/  F2I.NTZ R47, R4 ;  /* 0x00000004002f7305 */ /* 0x0009e20000203100 */
[----:B-1----:R-:W-:Y:S02]  /*cf10*/  I2FP.F32.S32 R7, R21 ;  /* 0x0000001500077245 */ /* 0x002fe40000201400 */
[----:B------:R-:W-:Y:S02]  /*cf20*/  SHF.R.U32.HI R15, RZ, 0x5, R15 ;  /* 0x00000005ff0f7819 */ /* 0x000fe4000001160f */
[----:B------:R-:W-:Y:S02]  /*cf30*/  LOP3.LUT R97, R97, 0x80000000, RZ, 0xfc, !PT ;  /* 0x8000000061617812 */ /* 0x000fe400078efcff */
[----:B------:R-:W-:Y:S01]  /*cf40*/  LOP3.LUT R98, R98, 0x80000000, RZ, 0xfc, !PT ;  /* 0x8000000062627812 */ /* 0x000fe200078efcff */
[----:B------:R-:W1:Y:S01]  /*cf50*/  F2I.NTZ R20, R20 ;  /* 0x0000001400147305 */ /* 0x000e620000203100 */
[----:B----4-:R-:W-:Y:S01]  /*cf60*/  FFMA R4, R3, -1.5707962512969970703, R52 ;  /* 0xbfc90fda03047823 */ /* 0x010fe20000000034 */
[----:B------:R-:W-:Y:S01]  /*cf70*/  LOP3.LUT R99, R99, 0x80000000, RZ, 0xfc, !PT ;  /* 0x8000000063637812 */ /* 0x000fe200078efcff */
[----:B------:R-:W-:Y:S01]  /*cf80*/  IMAD R119, R15, -0x4, R252 ;  /* 0xfffffffc0f777824 */ /* 0x000fe200078e02fc */
[----:B------:R-:W-:Y:S01]  /*cf90*/  LOP3.LUT R100, R100, 0x80000000, RZ, 0xfc, !PT ;  /* 0x8000000064647812 */ /* 0x000fe200078efcff */
[----:B------:R-:W-:Y:S01]  /*cfa0*/  FFMA R4, R3, -7.5497894158615963534e-08, R4 ;  /* 0xb3a2216803047823 */ /* 0x000fe20000000004 */
[----:B------:R-:W-:Y:S01]  /*cfb0*/  IADD3 R105, PT, PT, -R89, 0x20, RZ ;  /* 0x0000002059697810 */ /* 0x000fe20007ffe1ff */
[----:B---3--:R-:W-:Y:S01]  /*cfc0*/  FFMA R8, R7, -1.5707962512969970703, R48 ;  /* 0xbfc90fda07087823 */ /* 0x008fe20000000030 */
[----:B------:R-:W3:Y:S01]  /*cfd0*/  F2I.NTZ R0, R0 ;  /* 0x0000000000007305 */ /* 0x000ee20000203100 */
[----:B------:R-:W-:Y:S01]  /*cfe0*/  FFMA R3, R3, -5.3903029534742383927e-15, R4 ;  /* 0xa7c234c503037823 */ /* 0x000fe20000000004 */
[----:B--2---:R-:W-:Y:S01]  /*cff0*/  I2FP.F32.S32 R10, R14 ;  /* 0x0000000e000a7245 */ /* 0x004fe20000201400 */
[----:B------:R-:W-:Y:S01]  /*d000*/  FFMA R8, R7, -7.5497894158615963534e-08, R8 ;  /* 0xb3a2216807087823 */ /* 0x000fe20000000008 */
[----:B-1----:R-:W-:-:S04]  /*d010*/  I2FP.F32.S32 R9, R20 ;  /* 0x0000001400097245 */ /* 0x002fc80000201400 */
[----:B------:R-:W1:Y:S01]  /*d020*/  F2I.NTZ R2, R2 ;  /* 0x0000000200027305 */ /* 0x000e620000203100 */
[C---:B------:R-:W-:Y:S01]  /*d030*/  FFMA R13, R10.reuse, -1.5707962512969970703, R45 ;  /* 0xbfc90fda0a0d7823 */ /* 0x040fe2000000002d */
[----:B------:R-:W-:Y:S01]  /*d040*/  FFMA R53, R7, -5.3903029534742383927e-15, R8 ;  /* 0xa7c234c507357823 */ /* 0x000fe20000000008 */
[----:B------:R-:W-:Y:S01]  /*d050*/  I2FP.F32.S32 R8, R47 ;  /* 0x0000002f00087245 */ /* 0x000fe20000201400 */
[C---:B------:R-:W-:Y:S01]  /*d060*/  FFMA R54, R9.reuse, -1.5707962512969970703, R46 ;  /* 0xbfc90fda09367823 */ /* 0x040fe2000000002e */
[C---:B------:R-:W-:Y:S01]  /*d070*/  FFMA R13, R10.reuse, -7.5497894158615963534e-08, R13 ;  /* 0xb3a221680a0d7823 */ /* 0x040fe2000000000d */
[----:B---3--:R-:W-:Y:S02]  /*d080*/  I2FP.F32.S32 R11, R0 ;  /* 0x00000000000b7245 */ /* 0x008fe40000201400 */
[----:B------:R2:W3:Y:S01]  /*d090*/  F2I.NTZ R49, R6 ;  /* 0x0000000600317305 */ /* 0x0004e20000203100 */
[----:B------:R-:W-:Y:S01]  /*d0a0*/  FFMA R59, R10, -5.3903029534742383927e-15, R13 ;  /* 0xa7c234c50a3b7823 */ /* 0x000fe2000000000d */
[----:B------:R-:W-:Y:S01]  /*d0b0*/  FFMA R54, R9, -7.5497894158615963534e-08, R54 ;  /* 0xb3a2216809367823 */ /* 0x000fe20000000036 */
[----:B------:R-:W-:-:S02]  /*d0c0*/  LOP3.LUT R13, R88, 0xe0, RZ, 0xc0, !PT ;  /* 0x000000e0580d7812 */ /* 0x000fc400078ec0ff */
[----:B------:R-:W-:Y:S01]  /*d0d0*/  LOP3.LUT R88, R88, 0x1f, RZ, 0xc0, !PT ;  /* 0x0000001f58587812 */ /* 0x000fe200078ec0ff */
[----:B------:R-:W-:Y:S01]  /*d0e0*/  FFMA R58, R9, -5.3903029534742383927e-15, R54 ;  /* 0xa7c234c5093a7823 */ /* 0x000fe20000000036 */
[----:B-1----:R-:W-:Y:S01]  /*d0f0*/  I2FP.F32.S32 R7, R2 ;  /* 0x0000000200077245 */ /* 0x002fe20000201400 */
[----:B------:R-:W1:Y:S01]  /*d100*/  F2I.NTZ R4, R12 ;  /* 0x0000000c00047305 */ /* 0x000e620000203100 */
[----:B--2---:R-:W-:Y:S01]  /*d110*/  FFMA R6, R5, -1.5707962512969970703, R50 ;  /* 0xbfc90fda05067823 */ /* 0x004fe20000000032 */
[C---:B------:R-:W-:Y:S01]  /*d120*/  LOP3.LUT R54, R90.reuse, 0xe0, RZ, 0xc0, !PT ;  /* 0x000000e05a367812 */ /* 0x040fe200078ec0ff */
[----:B------:R-:W-:Y:S01]  /*d130*/  VIADD R13, R13, 0xffffff80 ;  /* 0xffffff800d0d7836 */ /* 0x000fe20000000000 */
[----:B------:R-:W-:Y:S01]  /*d140*/  LOP3.LUT R90, R90, 0x1f, RZ, 0xc0, !PT ;  /* 0x0000001f5a5a7812 */ /* 0x000fe200078ec0ff */
[C---:B------:R-:W-:Y:S01]  /*d150*/  FFMA R6, R5.reuse, -7.5497894158615963534e-08, R6 ;  /* 0xb3a2216805067823 */ /* 0x040fe20000000006 */
[----:B------:R-:W-:Y:S01]  /*d160*/  IADD3 R103, PT, PT, -R88, 0x20, RZ ;  /* 0x0000002058677810 */ /* 0x000fe20007ffe1ff */
[----:B------:R-:W-:Y:S01]  /*d170*/  VIADD R54, R54, 0xffffff80 ;  /* 0xffffff8036367836 */ /* 0x000fe20000000000 */
[----:B---3--:R-:W-:Y:S01]  /*d180*/  I2FP.F32.S32 R10, R49 ;  /* 0x00000031000a7245 */ /* 0x008fe20000201400 */
[----:B------:R-:W-:Y:S01]  /*d190*/  FFMA R51, R5, -5.3903029534742383927e-15, R6 ;  /* 0xa7c234c505337823 */ /* 0x000fe20000000006 */
[C---:B------:R-:W-:Y:S01]  /*d1a0*/  FFMA R6, R11.reuse, -1.5707962512969970703, R44 ;  /* 0xbfc90fda0b067823 */ /* 0x040fe2000000002c */
[----:B------:R-:W-:Y:S01]  /*d1b0*/  FFMA R5, R8, -1.5707962512969970703, R43 ;  /* 0xbfc90fda08057823 */ /* 0x000fe2000000002b */
[----:B------:R-:W-:Y:S01]  /*d1c0*/  SHF.R.U32.HI R13, RZ, 0x5, R13 ;  /* 0x00000005ff0d7819 */ /* 0x000fe2000001160d */
[----:B------:R-:W-:Y:S01]  /*d1d0*/  FFMA R9, R10, -1.5707962512969970703, R41 ;  /* 0xbfc90fda0a097823 */ /* 0x000fe20000000029 */
[C---:B------:R-:W-:Y:S01]  /*d1e0*/  FFMA R6, R11.reuse, -7.5497894158615963534e-08, R6 ;  /* 0xb3a221680b067823 */ /* 0x040fe20000000006 */
[----:B-1----:R-:W-:Y:S01]  /*d1f0*/  I2FP.F32.S32 R69, R4 ;  /* 0x0000000400457245 */ /* 0x002fe20000201400 */
[----:B------:R-:W-:Y:S01]  /*d200*/  FFMA R5, R8, -7.5497894158615963534e-08, R5 ;  /* 0xb3a2216808057823 */ /* 0x000fe20000000005 */
[----:B------:R-:W-:Y:S01]  /*d210*/  FFMA R9, R10, -7.5497894158615963534e-08, R9 ;  /* 0xb3a221680a097823 */ /* 0x000fe20000000009 */
[----:B------:R-:W-:Y:S01]  /*d220*/  FFMA R64, R11, -5.3903029534742383927e-15, R6 ;  /* 0xa7c234c50b407823 */ /* 0x000fe20000000006 */
[----:B------:R-:W-:Y:S01]  /*d230*/  FFMA R6, R7, -1.5707962512969970703, R42 ;  /* 0xbfc90fda07067823 */ /* 0x000fe2000000002a */
[----:B------:R-:W-:Y:S01]  /*d240*/  FFMA R12, R69, -1.5707962512969970703, R40 ;  /* 0xbfc90fda450c7823 */ /* 0x000fe20000000028 */
[----:B------:R-:W-:Y:S01]  /*d250*/  FFMA R65, R8, -5.3903029534742383927e-15, R5 ;  /* 0xa7c234c508417823 */ /* 0x000fe20000000005 */
[----:B------:R-:W-:Y:S01]  /*d260*/  FFMA R67, R10, -5.3903029534742383927e-15, R9 ;  /* 0xa7c234c50a437823 */ /* 0x000fe20000000009 */
[----:B------:R-:W-:Y:S01]  /*d270*/  FFMA R6, R7, -7.5497894158615963534e-08, R6 ;  /* 0xb3a2216807067823 */ /* 0x000fe20000000006 */
[----:B------:R-:W-:Y:S01]  /*d280*/  FFMA R12, R69, -7.5497894158615963534e-08, R12 ;  /* 0xb3a22168450c7823 */ /* 0x000fe2000000000c */
[----:B------:R-:W-:Y:S01]  /*d290*/  LOP3.LUT R5, R77, 0xe0, RZ, 0xc0, !PT ;  /* 0x000000e04d057812 */ /* 0x000fe200078ec0ff */
[----:B------:R-:W-:-:S02]  /*d2a0*/  IMAD R118, R13, -0x4, R252 ;  /* 0xfffffffc0d767824 */ /* 0x000fc400078e02fc */
[----:B------:R-:W-:Y:S01]  /*d2b0*/  FFMA R66, R7, -5.3903029534742383927e-15, R6 ;  /* 0xa7c234c507427823 */ /* 0x000fe20000000006 */
[----:B------:R-:W-:Y:S01]  /*d2c0*/  FFMA R69, R69, -5.3903029534742383927e-15, R12 ;  /* 0xa7c234c545457823 */ /* 0x000fe2000000000c */
[----:B------:R-:W-:Y:S01]  /*d2d0*/  LOP3.LUT R6, R79, 0xe0, RZ, 0xc0, !PT ;  /* 0x000000e04f067812 */ /* 0x000fe200078ec0ff */
[----:B------:R-:W-:Y:S01]  /*d2e0*/  VIADD R5, R5, 0xffffff80 ;  /* 0xffffff8005057836 */ /* 0x000fe20000000000 */
[----:B------:R-:W-:Y:S02]  /*d2f0*/  LOP3.LUT R7, R81, 0xe0, RZ, 0xc0, !PT ;  /* 0x000000e051077812 */ /* 0x000fe400078ec0ff */
[----:B------:R-:W-:Y:S01]  /*d300*/  LOP3.LUT R8, R83, 0xe0, RZ, 0xc0, !PT ;  /* 0x000000e053087812 */ /* 0x000fe200078ec0ff */
[----:B------:R-:W-:Y:S01]  /*d310*/  VIADD R6, R6, 0xffffff80 ;  /* 0xffffff8006067836 */ /* 0x000fe20000000000 */
[----:B------:R-:W-:Y:S01]  /*d320*/  LOP3.LUT R9, R85, 0xe0, RZ, 0xc0, !PT ;  /* 0x000000e055097812 */ /* 0x000fe200078ec0ff */
[----:B------:R-:W-:Y:S01]  /*d330*/  VIADD R7, R7, 0xffffff80 ;  /* 0xffffff8007077836 */ /* 0x000fe20000000000 */
[----:B------:R-:W-:Y:S01]  /*d340*/  LOP3.LUT R11, R86, 0xe0, RZ, 0xc0, !PT ;  /* 0x000000e0560b7812 */ /* 0x000fe200078ec0ff */
[----:B------:R-:W-:Y:S01]  /*d350*/  VIADD R8, R8, 0xffffff80 ;  /* 0xffffff8008087836 */ /* 0x000fe20000000000 */
[----:B------:R-:W-:Y:S01]  /*d360*/  LOP3.LUT R12, R87, 0xe0, RZ, 0xc0, !PT ;  /* 0x000000e0570c7812 */ /* 0x000fe200078ec0ff */
[----:B------:R-:W-:Y:S01]  /*d370*/  VIADD R10, R9, 0xffffff80 ;  /* 0xffffff80090a7836 */ /* 0x000fe20000000000 */
[----:B------:R-:W-:Y:S01]  /*d380*/  SHF.R.U32.HI R5, RZ, 0x5, R5 ;  /* 0x00000005ff057819 */ /* 0x000fe20000011605 */
[----:B------:R-:W-:Y:S01]  /*d390*/  VIADD R11, R11, 0xffffff80 ;  /* 0xffffff800b0b7836 */ /* 0x000fe20000000000 */
[----:B------:R-:W-:Y:S01]  /*d3a0*/  SHF.R.U32.HI R111, RZ, 0x5, R6 ;  /* 0x00000005ff6f7819 */ /* 0x000fe20000011606 */
[----:B------:R-:W-:Y:S01]  /*d3b0*/  VIADD R12, R12, 0xffffff80 ;  /* 0xffffff800c0c7836 */ /* 0x000fe20000000000 */
[----:B------:R-:W-:Y:S01]  /*d3c0*/  SHF.R.U32.HI R7, RZ, 0x5, R7 ;  /* 0x00000005ff077819 */ /* 0x000fe20000011607 */
[----:B------:R-:W-:Y:S01]  /*d3d0*/  IMAD R109, R5, -0x4, R252 ;  /* 0xfffffffc056d7824 */ /* 0x000fe200078e02fc */
[----:B------:R-:W-:Y:S01]  /*d3e0*/  SHF.R.U32.HI R9, RZ, 0x5, R8 ;  /* 0x00000005ff097819 */ /* 0x000fe20000011608 */
[----:B------:R-:W-:Y:S01]  /*d3f0*/  IMAD R111, R111, -0x4, R252 ;  /* 0xfffffffc6f6f7824 */ /* 0x000fe200078e02fc */
[----:B------:R-:W-:Y:S01]  /*d400*/  SHF.R.U32.HI R115, RZ, 0x5, R10 ;  /* 0x00000005ff737819 */ /* 0x000fe2000001160a */
[--C-:B------:R-:W-:Y:S01]  /*d410*/  IMAD R113, R7, -0x4, R252.reuse ;  /* 0xfffffffc07717824 */ /* 0x100fe200078e02fc */
[----:B------:R-:W-:Y:S01]  /*d420*/  SHF.R.U32.HI R11, RZ, 0x5, R11 ;  /* 0x00000005ff0b7819 */ /* 0x000fe2000001160b */
[----:B------:R-:W-:Y:S01]  /*d430*/  IMAD R114, R9, -0x4, R252 ;  /* 0xfffffffc09727824 */ /* 0x000fe200078e02fc */
[----:B------:R-:W-:Y:S01]  /*d440*/  SHF.R.U32.HI R117, RZ, 0x5, R12 ;  /* 0x00000005ff757819 */ /* 0x000fe2000001160c */
[----:B------:R-:W-:Y:S01]  /*d450*/  IMAD R115, R115, -0x4, R252 ;  /* 0xfffffffc73737824 */ /* 0x000fe200078e02fc */
[----:B------:R-:W-:Y:S01]  /*d460*/  SHF.R.U32.HI R55, RZ, 0x5, R54 ;  /* 0x00000005ff377819 */ /* 0x000fe20000011636 */
        /* <DEDUP_REMOVED lines=8> */
[----:B------:R-:W-:Y:S02]  /*d4f0*/  LOP3.LUT R86, R86, 0x1f, RZ, 0xc0, !PT ;  /* 0x0000001f56567812 */ /* 0x000fe400078ec0ff */
[----:B------:R-:W-:Y:S02]  /*d500*/  LOP3.LUT R87, R87, 0x1f, RZ, 0xc0, !PT ;  /* 0x0000001f57577812 */ /* 0x000fe400078ec0ff */
        /* <DEDUP_REMOVED lines=8> */
.L_x_156:
[----:B-1----:R-:W-:Y:S02]  /*d590*/  VIADD R121, R1, 0x328 ;  /* 0x0000032801797836 */ /* 0x002fe40000000000 */
        /* <DEDUP_REMOVED lines=8> */
[----:B------:R-:W-:-:S02]  /*d620*/  SEL R10, R23, RZ, !P1 ;  /* 0x000000ff170a7207 */ /* 0x000fc40004800000 */
[----:B------:R-:W-:Y:S01]  /*d630*/  FSEL R11, R3, R72, !P1 ;  /* 0x00000048030b7208 */ /* 0x000fe20004800000 */
[----:B--2---:R-:W-:-:S08]  /*d640*/  DMUL R6, R54, R36 ;  /* 0x0000002436067228 */ /* 0x004fd00000000000 */
[----:B------:R-:W-:Y:S01]  /*d650*/  DFMA R6, R54, R36, R6 ;  /* 0x000000243606722b */ /* 0x000fe20000000006 */
[----:B-1----:R-:W-:Y:S10]  /*d660*/  @P0 BRA `(.L_x_117) ;  /* 0x0000000000c00947 */ /* 0x002ff40003800000 */
[----:B------:R-:W1:Y:S01]  /*d670*/  LDCU.64 UR4, c[0x4][0x50] ;  /* 0x01000a00ff0477ac */ /* 0x000e620008000a00 */
[----:B------:R-:W-:Y:S01]  /*d680*/  BSSY.RECONVERGENT B3, `(.L_x_118) ;  /* 0x0000012000037945 */ /* 0x000fe20003800200 */
[----:B------:R-:W-:Y:S02]  /*d690*/  IMAD.MOV.U32 R56, RZ, RZ, RZ ;  /* 0x000000ffff387224 */ /* 0x000fe400078e00ff */
[----:B------:R-:W-:Y:S02]  /*d6a0*/  IMAD.MOV.U32 R15, RZ, RZ, RZ ;  /* 0x000000ffff0f7224 */ /* 0x000fe400078e00ff */
[----:B------:R-:W-:Y:S02]  /*d6b0*/  IMAD.MOV.U32 R5, RZ, RZ, RZ ;  /* 0x000000ffff057224 */ /* 0x000fe400078e00ff */
[----:B------:R-:W-:Y:S02]  /*d6c0*/  IMAD.MOV.U32 R13, RZ, RZ, R252 ;  /* 0x000000ffff0d7224 */ /* 0x000fe400078e00fc */
[----:B-1----:R-:W-:-:S02]  /*d6d0*/  IMAD.U32 R10, RZ, RZ, UR4 ;  /* 0x00000004ff0a7e24 */ /* 0x002fc4000f8e00ff */
[----:B------:R-:W-:-:S07]  /*d6e0*/  IMAD.U32 R11, RZ, RZ, UR5 ;  /* 0x00000005ff0b7e24 */ /* 0x000fce000f8e00ff */
.L_x_119:
[----:B------:R1:W2:Y:S01]  /*d6f0*/  LDG.E.CONSTANT R8, desc[UR36][R10.64] ;  /* 0x000000240a087981 */ /* 0x0002a2000c1e9900 */
[----:B------:R-:W-:-:S05]  /*d700*/  VIADD R5, R5, 0x1 ;  /* 0x0000000105057836 */ /* 0x000fca0000000000 */
[----:B------:R-:W-:Y:S02]  /*d710*/  ISETP.NE.AND P0, PT, R5, 0x6, PT ;  /* 0x000000060500780c */ /* 0x000fe40003f05270 */
[----:B-1----:R-:W-:-:S05]  /*d720*/  IADD3 R10, P2, PT, R10, 0x4, RZ ;  /* 0x000000040a0a7810 */ /* 0x002fca0007f5e0ff */
[----:B------:R-:W-:Y:S02]  /*d730*/  IMAD.X R11, RZ, RZ, R11, P2 ;  /* 0x000000ffff0b7224 */ /* 0x000fe400010e060b */
[----:B--2---:R-:W-:-:S03]  /*d740*/  IMAD.WIDE.U32 R8, R8, R91, RZ ;  /* 0x0000005b08087225 */ /* 0x004fc600078e00ff */
[----:B------:R-:W-:-:S05]  /*d750*/  IADD3 R8, P1, PT, R8, R56, RZ ;  /* 0x0000003808087210 */ /* 0x000fca0007f3e0ff */
[----:B------:R1:W-:Y:S01]  /*d760*/  STL [R13], R8 ;  /* 0x000000080d007387 */ /* 0x0003e20000100800 */
[----:B------:R-:W-:Y:S02]  /*d770*/  IMAD.X R56, R9, 0x1, R15, P1 ;  /* 0x0000000109387824 */ /* 0x000fe400008e060f */
[----:B-1----:R-:W-:Y:S01]  /*d780*/  VIADD R13, R13, 0x4 ;  /* 0x000000040d0d7836 */ /* 0x002fe20000000000 */
[----:B------:R-:W-:Y:S06]  /*d790*/  @P0 BRA `(.L_x_119) ;  /* 0xfffffffc00d40947 */ /* 0x000fec000383ffff */
[----:B------:R-:W-:Y:S05]  /*d7a0*/  BSYNC.RECONVERGENT B3 ;  /* 0x0000000000037941 */ /* 0x000fea0003800200 */
.L_x_118:
        /* <DEDUP_REMOVED lines=18> */
[----:B------:R-:W-:Y:S02]  /*d8d0*/  LOP3.LUT R11, R10, R52, RZ, 0x3c, !PT ;  /* 0x000000340a0b7212 */ /* 0x000fe400078e3cff */
[C---:B------:R-:W-:Y:S02]  /*d8e0*/  LOP3.LUT R12, R9.reuse, R8, RZ, 0x3c, !PT ;  /* 0x00000008090c7212 */ /* 0x040fe400078e3cff */
[----:B------:R-:W-:-:S02]  /*d8f0*/  LOP3.LUT R13, R9, R10, RZ, 0x3c, !PT ;  /* 0x0000000a090d7212 */ /* 0x000fc400078e3cff */
[----:B------:R-:W-:Y:S02]  /*d900*/  LEA.HI R10, R10, R5, RZ, 0x1 ;  /* 0x000000050a0a7211 */ /* 0x000fe400078f08ff */
[----:B------:R-:W2:Y:S01]  /*d910*/  I2F.F64.S64 R8, R12 ;  /* 0x0000000c00087312 */ /* 0x000ea20000301c00 */
[----:B------:R-:W-:Y:S02]  /*d920*/  ISETP.GE.AND P1, PT, R11, RZ, PT ;  /* 0x000000ff0b00720c */ /* 0x000fe40003f26270 */
[----:B------:R-:W-:Y:S01]  /*d930*/  @!P0 IMAD.MOV R10, RZ, RZ, -R10 ;  /* 0x000000ffff0a8224 */ /* 0x000fe200078e0a0a */
[----:B--2---:R-:W-:-:S10]  /*d940*/  DMUL R8, R8, UR4 ;  /* 0x0000000408087c28 */ /* 0x004fd40008000000 */
[----:B------:R-:W2:Y:S02]  /*d950*/  F2F.F32.F64 R8, R8 ;  /* 0x0000000800087310 */ /* 0x000ea40000301000 */
[----:B-12---:R-:W-:-:S07]  /*d960*/  FSEL R11, -R8, R8, !P1 ;  /* 0x00000008080b7208 */ /* 0x006fce0004800100 */
.L_x_117:
[----:B------:R-:W-:Y:S05]  /*d970*/  BSYNC.RECONVERGENT B2 ;  /* 0x0000000000027941 */ /* 0x000fea0003800200 */
.L_x_116:
[----:B------:R-:W2:Y:S01]  /*d980*/  LDL.64 R56, [R1+0x338] ;  /* 0x0003380001387983 */ /* 0x000ea20000100a00 */
[----:B------:R-:W-:Y:S02]  /*d990*/  IMAD.MOV.U32 R5, RZ, RZ, 0x37cbac00 ;  /* 0x37cbac00ff057424 */ /* 0x000fe400078e00ff */
[----:B------:R-:W-:Y:S01]  /*d9a0*/  FMUL R12, R11, R11 ;  /* 0x0000000b0b0c7220 */ /* 0x000fe20000400000 */
[C---:B------:R-:W-:Y:S01]  /*d9b0*/  LOP3.LUT R8, R10.reuse, 0x1, RZ, 0xc0, !PT ;  /* 0x000000010a087812 */ /* 0x040fe200078ec0ff */
[----:B------:R-:W-:Y:S01]  /*d9c0*/  IMAD.MOV.U32 R152, RZ, RZ, 0x54442d18 ;  /* 0x54442d18ff987424 */ /* 0x000fe200078e00ff */
[----:B------:R-:W-:Y:S01]  /*d9d0*/  LOP3.LUT P1, RZ, R10, 0x2, RZ, 0xc0, !PT ;  /* 0x000000020aff7812 */ /* 0x000fe2000782c0ff */
[----:B------:R-:W-:Y:S01]  /*d9e0*/  FFMA R9, R12, R5, -0.0013887860113754868507 ;  /* 0xbab607ed0c097423 */ /* 0x000fe20000000005 */
[----:B------:R-:W-:Y:S01]  /*d9f0*/  ISETP.NE.U32.AND P0, PT, R8, 0x1, PT ;  /* 0x000000010800780c */ /* 0x000fe20003f05070 */
[----:B------:R-:W-:Y:S01]  /*da00*/  IMAD.MOV.U32 R8, RZ, RZ, 0x3d2aaabb ;  /* 0x3d2aaabbff087424 */ /* 0x000fe200078e00ff */
[----:B------:R-:W-:Y:S01]  /*da10*/  BSSY.RECONVERGENT B2, `(.L_x_120) ;  /* 0x0000043000027945 */ /* 0x000fe20003800200 */
[----:B------:R-:W-:Y:S01]  /*da20*/  IMAD.MOV.U32 R153, RZ, RZ, 0x401921fb ;  /* 0x401921fbff997424 */ /* 0x000fe200078e00ff */
[----:B------:R-:W-:Y:S01]  /*da30*/  FSEL R13, R9, -0.00019574658654164522886, !P0 ;  /* 0xb94d4153090d7808 */ /* 0x000fe20004000000 */
[----:B------:R-:W-:Y:S01]  /*da40*/  IMAD.MOV.U32 R9, RZ, RZ, 0x3effffff ;  /* 0x3effffffff097424 */ /* 0x000fe200078e00ff */
[----:B------:R-:W-:-:S02]  /*da50*/  FSEL R15, R8, 0.0083327032625675201416, !P0 ;  /* 0x3c0885e4080f7808 */ /* 0x000fc40004000000 */
[----:B------:R-:W-:Y:S01]  /*da60*/  FSEL R11, R11, 1, P0 ;  /* 0x3f8000000b0b7808 */ /* 0x000fe20000000000 */
[----:B------:R-:W-:Y:S01]  /*da70*/  DMUL R54, R54, R152 ;  /* 0x0000009836367228 */ /* 0x000fe20000000000 */
[----:B------:R-:W-:Y:S01]  /*da80*/  FSEL R10, -R9, -0.16666662693023681641, !P0 ;  /* 0xbe2aaaa8090a7808 */ /* 0x000fe20004000100 */
[----:B------:R-:W-:-:S04]  /*da90*/  FFMA R13, R12, R13, R15 ;  /* 0x0000000d0c0d7223 */ /* 0x000fc8000000000f */
[C---:B------:R-:W-:Y:S01]  /*daa0*/  FFMA R10, R12.reuse, R13, R10 ;  /* 0x0000000d0c0a7223 */ /* 0x040fe2000000000a */
[----:B------:R-:W-:-:S04]  /*dab0*/  FFMA R12, R12, R11, RZ ;  /* 0x0000000b0c0c7223 */ /* 0x000fc800000000ff */
[----:B------:R-:W-:-:S04]  /*dac0*/  FFMA R12, R12, R10, R11 ;  /* 0x0000000a0c0c7223 */ /* 0x000fc8000000000b */
[----:B------:R-:W-:Y:S01]  /*dad0*/  @P1 FADD R12, RZ, -R12 ;  /* 0x8000000cff0c1221 */ /* 0x000fe20000000000 */
[----:B------:R-:W-:-:S03]  /*dae0*/  FSETP.GE.AND P1, PT, |R50|, 105615, PT ;  /* 0x47ce47803200780b */ /* 0x000fc60003f26200 */
[----:B------:R-:W1:Y:S01]  /*daf0*/  F2F.F64.F32 R10, R12 ;  /* 0x0000000c000a7310 */ /* 0x000e620000201800 */
[----:B------:R-:W-:Y:S02]  /*db00*/  FSETP.EQ.OR P0, PT, |R50|, +INF , !P1 ;  /* 0x7f8000003200780b */ /* 0x000fe40004f02600 */
[----:B------:R-:W-:Y:S02]  /*db10*/  SEL R15, R22, RZ, !P1 ;  /* 0x000000ff160f7207 */ /* 0x000fe40004800000 */
[----:B------:R-:W-:Y:S01]  /*db20*/  FSEL R122, R51, R74, !P1 ;  /* 0x0000004a337a7208 */ /* 0x000fe20004800000 */
[----:B-1----:R-:W-:-:S08]  /*db30*/  DMUL R10, R10, R54 ;  /* 0x000000360a0a7228 */ /* 0x002fd00000000000 */
[----:B------:R-:W-:Y:S02]  /*db40*/  DFMA R62, R10, 10, R6 ;  /* 0x402400000a3e782b */ /* 0x000fe40000000006 */
[----:B--2---:R-:W-:-:S08]  /*db50*/  DMUL R60, R56, R38 ;  /* 0x00000026383c7228 */ /* 0x004fd00000000000 */
[----:B------:R-:W-:Y:S01]  /*db60*/  DFMA R60, R56, R38, R60 ;  /* 0x00000026383c722b */ /* 0x000fe2000000003c */
[----:B------:R-:W-:Y:S10]  /*db70*/  @P0 BRA `(.L_x_121) ;  /* 0x0000000000b00947 */ /* 0x000ff40003800000 */
[----:B------:R-:W-:Y:S01]  /*db80*/  BSSY.RECONVERGENT B3, `(.L_x_122) ;  /* 0x000000f000037945 */ /* 0x000fe20003800200 */
[----:B------:R-:W-:Y:S02]  /*db90*/  IMAD.MOV.U32 R54, RZ, RZ, RZ ;  /* 0x000000ffff367224 */ /* 0x000fe400078e00ff */
[----:B------:R-:W-:Y:S02]  /*dba0*/  IMAD.MOV.U32 R15, RZ, RZ, RZ ;  /* 0x000000ffff0f7224 */ /* 0x000fe400078e00ff */
[----:B------:R-:W-:-:S07]  /*dbb0*/  IMAD.MOV.U32 R12, RZ, RZ, RZ ;  /* 0x000000ffff0c7224 */ /* 0x000fce00078e00ff */
.L_x_123:
[----:B-1----:R-:W1:Y:S02]  /*dbc0*/  LDC.64 R6, c[0x4][0x50] ;  /* 0x01001400ff067b82 */ /* 0x002e640000000a00 */
[----:B-1----:R-:W-:-:S06]  /*dbd0*/  IMAD.WIDE.U32 R6, R12, 0x4, R6 ;  /* 0x000000040c067825 */ /* 0x002fcc00078e0006 */
[----:B------:R-:W2:Y:S01]  /*dbe0*/  LDG.E.CONSTANT R7, desc[UR36][R6.64] ;  /* 0x0000002406077981 */ /* 0x000ea2000c1e9900 */
[C---:B------:R-:W-:Y:S02]  /*dbf0*/  IMAD R13, R12.reuse, 0x4, R1 ;  /* 0x000000040c0d7824 */ /* 0x040fe400078e0201 */
[----:B------:R-:W-:-:S05]  /*dc00*/  VIADD R12, R12, 0x1 ;  /* 0x000000010c0c7836 */ /* 0x000fca0000000000 */
[----:B------:R-:W-:Y:S01]  /*dc10*/  ISETP.NE.AND P0, PT, R12, 0x6, PT ;  /* 0x000000060c00780c */ /* 0x000fe20003f05270 */
[----:B--2---:R-:W-:-:S03]  /*dc20*/  IMAD.WIDE.U32 R10, R7, R92, RZ ;  /* 0x0000005c070a7225 */ /* 0x004fc600078e00ff */
[----:B------:R-:W-:-:S05]  /*dc30*/  IADD3 R10, P1, PT, R10, R54, RZ ;  /* 0x000000360a0a7210 */ /* 0x000fca0007f3e0ff */
[----:B------:R1:W-:Y:S01]  /*dc40*/  STL [R13+0x640], R10 ;  /* 0x0006400a0d007387 */ /* 0x0003e20000100800 */
[----:B------:R-:W-:-:S03]  /*dc50*/  IMAD.X R54, R11, 0x1, R15, P1 ;  /* 0x000000010b367824 */ /* 0x000fc600008e060f */
[----:B------:R-:W-:Y:S05]  /*dc60*/  @P0 BRA `(.L_x_123) ;  /* 0xfffffffc00d40947 */ /* 0x000fea000383ffff */
[----:B------:R-:W-:Y:S05]  /*dc70*/  BSYNC.RECONVERGENT B3 ;  /* 0x0000000000037941 */ /* 0x000fea0003800200 */
.L_x_122:
[----:B------:R-:W-:Y:S01]  /*dc80*/  ISETP.NE.AND P0, PT, R79, RZ, PT ;  /* 0x000000ff4f00720c */ /* 0x000fe20003f05270 */
[----:B------:R2:W-:Y:S04]  /*dc90*/  STL [R1+0x658], R54 ;  /* 0x0006583601007387 */ /* 0x0005e80000100800 */
[----:B------:R-:W3:Y:S04]  /*dca0*/  LDL R6, [R111+0x18] ;  /* 0x000018006f067983 */ /* 0x000ee80000100800 */
[----:B------:R-:W4:Y:S04]  /*dcb0*/  LDL R7, [R111+0x14] ;  /* 0x000014006f077983 */ /* 0x000f280000100800 */
[----:B-1----:R-:W5:Y:S01]  /*dcc0*/  @P0 LDL R13, [R111+0x10] ;  /* 0x000010006f0d0983 */ /* 0x002f620000100800 */
[----:B------:R-:W-:Y:S01]  /*dcd0*/  UMOV UR4, 0x54442d19 ;  /* 0x54442d1900047882 */ /* 0x000fe20000000000 */
[----:B------:R-:W-:Y:S01]  /*dce0*/  UMOV UR5, 0x3bf921fb ;  /* 0x3bf921fb00057882 */ /* 0x000fe20000000000 */
[----:B---3--:R-:W-:-:S02]  /*dcf0*/  @P0 SHF.L.U32 R10, R6, R79, RZ ;  /* 0x0000004f060a0219 */ /* 0x008fc400000006ff */
[-C--:B----4-:R-:W-:Y:S02]  /*dd00*/  @P0 SHF.R.U32.HI R11, RZ, R102.reuse, R7 ;  /* 0x00000066ff0b0219 */ /* 0x090fe40000011607 */
[----:B------:R-:W-:Y:S02]  /*dd10*/  @P0 SHF.L.U32 R12, R7, R79, RZ ;  /* 0x0000004f070c0219 */ /* 0x000fe400000006ff */
[----:B-----5:R-:W-:Y:S01]  /*dd20*/  @P0 SHF.R.U32.HI R13, RZ, R102, R13 ;  /* 0x00000066ff0d0219 */ /* 0x020fe2000001160d */
[----:B------:R-:W-:-:S04]  /*dd30*/  @P0 IMAD.IADD R6, R10, 0x1, R11 ;  /* 0x000000010a060824 */ /* 0x000fc800078e020b */
[----:B------:R-:W-:Y:S01]  /*dd40*/  @P0 IMAD.IADD R7, R12, 0x1, R13 ;  /* 0x000000010c070824 */ /* 0x000fe200078e020d */
[----:B------:R-:W-:Y:S02]  /*dd50*/  ISETP.GE.AND P0, PT, R50, RZ, PT ;  /* 0x000000ff3200720c */ /* 0x000fe40003f06270 */
[--C-:B------:R-:W-:Y:S02]  /*dd60*/  SHF.R.U32.HI R15, RZ, 0x1e, R6.reuse ;  /* 0x0000001eff0f7819 */ /* 0x100fe40000011606 */
[C---:B------:R-:W-:Y:S01]  /*dd70*/  SHF.L.W.U32.HI R10, R7.reuse, 0x2, R6 ;  /* 0x00000002070a7819 */ /* 0x040fe20000010e06 */
[----:B------:R-:W-:-:S03]  /*dd80*/  IMAD.SHL.U32 R7, R7, 0x4, RZ ;  /* 0x0000000407077824 */ /* 0x000fc600078e00ff */
[----:B------:R-:W-:Y:S02]  /*dd90*/  SHF.R.S32.HI R11, RZ, 0x1f, R10 ;  /* 0x0000001fff0b7819 */ /* 0x000fe4000001140a */
[C---:B------:R-:W-:Y:S02]  /*dda0*/  LEA.HI R15, R10.reuse, R15, RZ, 0x1 ;  /* 0x0000000f0a0f7211 */ /* 0x040fe400078f08ff */
[C---:B--2---:R-:W-:Y:S02]  /*ddb0*/  LOP3.LUT R54, R11.reuse, R7, RZ, 0x3c, !PT ;  /* 0x000000070b367212 */ /* 0x044fe400078e3cff */
        /* <DEDUP_REMOVED lines=8> */
.L_x_121:
[----:B------:R-:W-:Y:S05]  /*de40*/  BSYNC.RECONVERGENT B2 ;  /* 0x0000000000027941 */ /* 0x000fea0003800200 */
.L_x_120:
[----:B------:R-:W2:Y:S01]  /*de50*/  LDL.64 R54, [R1+0x348] ;  /* 0x0003480001367983 */ /* 0x000ea20000100a00 */
[----:B------:R-:W-:Y:S01]  /*de60*/  FMUL R6, R122, R122 ;  /* 0x0000007a7a067220 */ /* 0x000fe20000400000 */
[C---:B------:R-:W-:Y:S01]  /*de70*/  LOP3.LUT R7, R15.reuse, 0x1, RZ, 0xc0, !PT ;  /* 0x000000010f077812 */ /* 0x040fe200078ec0ff */
[----:B------:R-:W-:Y:S01]  /*de80*/  DMUL R56, R56, R152 ;  /* 0x0000009838387228 */ /* 0x000fe20000000000 */
        /* <DEDUP_REMOVED lines=8> */
[----:B------:R-:W-:-:S03]  /*df10*/  FSEL R7, R122, 1, P0 ;  /* 0x3f8000007a077808 */ /* 0x000fc60000000000 */
[C---:B------:R-:W-:Y:S02]  /*df20*/  FFMA R10, R6.reuse, R11, R10 ;  /* 0x0000000b060a7223 */ /* 0x040fe4000000000a */
[----:B------:R-:W-:-:S04]  /*df30*/  FFMA R6, R6, R7, RZ ;  /* 0x0000000706067223 */ /* 0x000fc800000000ff */
[----:B------:R-:W-:Y:S01]  /*df40*/  FFMA R12, R6, R10, R7 ;  /* 0x0000000a060c7223 */ /* 0x000fe20000000007 */
[----:B------:R-:W-:-:S03]  /*df50*/  DADD R10, RZ, R62 ;  /* 0x00000000ff0a7229 */ /* 0x000fc6000000003e */
[----:B------:R-:W-:Y:S01]  /*df60*/  @P1 FADD R12, RZ, -R12 ;  /* 0x8000000cff0c1221 */ /* 0x000fe20000000000 */
[----:B------:R-:W-:-:S03]  /*df70*/  FSETP.GE.AND P1, PT, |R48|, 105615, PT ;  /* 0x47ce47803000780b */ /* 0x000fc60003f26200 */
[----:B------:R-:W1:Y:S01]  /*df80*/  F2F.F64.F32 R6, R12 ;  /* 0x0000000c00067310 */ /* 0x000e620000201800 */
[----:B------:R-:W-:Y:S02]  /*df90*/  FSETP.EQ.OR P0, PT, |R48|, +INF , !P1 ;  /* 0x7f8000003000780b */ /* 0x000fe40004f02600 */
[----:B------:R-:W-:Y:S02]  /*dfa0*/  SEL R15, R21, RZ, !P1 ;  /* 0x000000ff150f7207 */ /* 0x000fe40004800000 */
[----:B------:R-:W-:Y:S01]  /*dfb0*/  FSEL R122, R53, R76, !P1 ;  /* 0x0000004c357a7208 */ /* 0x000fe20004800000 */
[----:B-1----:R-:W-:-:S08]  /*dfc0*/  DMUL R6, R6, R56 ;  /* 0x0000003806067228 */ /* 0x002fd00000000000 */
[----:B------:R-:W-:-:S08]  /*dfd0*/  DFMA R60, R6, 10, R60 ;  /* 0x40240000063c782b */ /* 0x000fd0000000003c */
[----:B------:R-:W-:Y:S02]  /*dfe0*/  DADD R60, R60, R10 ;  /* 0x000000003c3c7229 */ /* 0x000fe4000000000a */
[----:B--2---:R-:W-:-:S08]  /*dff0*/  DMUL R62, R32, R54 ;  /* 0x00000036203e7228 */ /* 0x004fd00000000000 */
[----:B------:R-:W-:Y:S01]  /*e000*/  DFMA R62, R32, R54, R62 ;  /* 0x00000036203e722b */ /* 0x000fe2000000003e */
[----:B------:R-:W-:Y:S10]  /*e010*/  @P0 BRA `(.L_x_125) ;  /* 0x0000000000b00947 */ /* 0x000ff40003800000 */
[----:B------:R-:W-:Y:S01]  /*e020*/  BSSY.RECONVERGENT B3, `(.L_x_126) ;  /* 0x000000f000037945 */ /* 0x000fe20003800200 */
[----:B------:R-:W-:Y:S02]  /*e030*/  IMAD.MOV.U32 R56, RZ, RZ, RZ ;  /* 0x000000ffff387224 */ /* 0x000fe400078e00ff */
[----:B------:R-:W-:Y:S02]  /*e040*/  IMAD.MOV.U32 R15, RZ, RZ, RZ ;  /* 0x000000ffff0f7224 */ /* 0x000fe400078e00ff */
[----:B------:R-:W-:-:S07]  /*e050*/  IMAD.MOV.U32 R12, RZ, RZ, RZ ;  /* 0x000000ffff0c7224 */ /* 0x000fce00078e00ff */
.L_x_127:
        /* <DEDUP_REMOVED lines=12> */
.L_x_126:
        /* <DEDUP_REMOVED lines=28> */
.L_x_125:
[----:B------:R-:W-:Y:S05]  /*e2e0*/  BSYNC.RECONVERGENT B2 ;  /* 0x0000000000027941 */ /* 0x000fea0003800200 */
.L_x_124:
        /* <DEDUP_REMOVED lines=32> */
.L_x_131:
        /* <DEDUP_REMOVED lines=12> */
.L_x_130:
        /* <DEDUP_REMOVED lines=28> */
.L_x_129:
[----:B------:R-:W-:Y:S05]  /*e770*/  BSYNC.RECONVERGENT B2 ;  /* 0x0000000000027941 */ /* 0x000fea0003800200 */
.L_x_128:
        /* <DEDUP_REMOVED lines=32> */
.L_x_135:
        /* <DEDUP_REMOVED lines=12> */
.L_x_134:
        /* <DEDUP_REMOVED lines=28> */
.L_x_133:
[----:B------:R-:W-:Y:S05]  /*ec00*/  BSYNC.RECONVERGENT B2 ;  /* 0x0000000000027941 */ /* 0x000fea0003800200 */
.L_x_132:
        /* <DEDUP_REMOVED lines=32> */
.L_x_139:
        /* <DEDUP_REMOVED lines=12> */
.L_x_138:
        /* <DEDUP_REMOVED lines=8> */
[----:B----4-:R-:W-:Y:S02]  /*ef50*/  @P0 SHF.R.U32.HI R11, RZ, R110, R7 ;  /* 0x0000006eff0b0219 */ /* 0x010fe40000011607 */
        /* <DEDUP_REMOVED lines=19> */
.L_x_137:
[----:B------:R-:W-:Y:S05]  /*f090*/  BSYNC.RECONVERGENT B2 ;  /* 0x0000000000027941 */ /* 0x000fea0003800200 */
.L_x_136:
        /* <DEDUP_REMOVED lines=32> */
.L_x_143:
        /* <DEDUP_REMOVED lines=12> */
.L_x_142:
        /* <DEDUP_REMOVED lines=28> */
.L_x_141:
[----:B------:R-:W-:Y:S05]  /*f520*/  BSYNC.RECONVERGENT B2 ;  /* 0x0000000000027941 */ /* 0x000fea0003800200 */
.L_x_140:
        /* <DEDUP_REMOVED lines=32> */
.L_x_147:
        /* <DEDUP_REMOVED lines=12> */
.L_x_146:
[----:B------:R-:W-:Y:S01]  /*f7f0*/  ISETP.NE.AND P0, PT, R88, RZ, PT ;  /* 0x000000ff5800720c */ /* 0x000fe20003f05270 */
[----:B------:R2:W-:Y:S04]  /*f800*/  STL [R1+0x658], R122 ;  /* 0x0006587a01007387 */ /* 0x0005e80000100800 */
[----:B------:R-:W1:Y:S04]  /*f810*/  LDL R7, [R118+0x18] ;  /* 0x0000180076077983 */ /* 0x000e680000100800 */
[----:B------:R-:W3:Y:S04]  /*f820*/  LDL R6, [R118+0x14] ;  /* 0x0000140076067983 */ /* 0x000ee80000100800 */
[----:B------:R-:W4:Y:S01]  /*f830*/  @P0 LDL R54, [R118+0x10] ;  /* 0x0000100076360983 */ /* 0x000f220000100800 */
[----:B------:R-:W-:Y:S01]  /*f840*/  UMOV UR4, 0x54442d19 ;  /* 0x54442d1900047882 */ /* 0x000fe20000000000 */
[----:B------:R-:W-:Y:S01]  /*f850*/  UMOV UR5, 0x3bf921fb ;  /* 0x3bf921fb00057882 */ /* 0x000fe20000000000 */
[----:B-1----:R-:W-:-:S02]  /*f860*/  @P0 SHF.L.U32 R10, R7, R88, RZ ;  /* 0x00000058070a0219 */ /* 0x002fc400000006ff */
[-C--:B---3--:R-:W-:Y:S02]  /*f870*/  @P0 SHF.R.U32.HI R11, RZ, R103.reuse, R6 ;  /* 0x00000067ff0b0219 */ /* 0x088fe40000011606 */
[----:B------:R-:W-:Y:S02]  /*f880*/  @P0 SHF.L.U32 R12, R6, R88, RZ ;  /* 0x00000058060c0219 */ /* 0x000fe400000006ff */
[----:B----4-:R-:W-:Y:S01]  /*f890*/  @P0 SHF.R.U32.HI R13, RZ, R103, R54 ;  /* 0x00000067ff0d0219 */ /* 0x010fe20000011636 */
[----:B------:R-:W-:-:S04]  /*f8a0*/  @P0 IMAD.IADD R7, R10, 0x1, R11 ;  /* 0x000000010a070824 */ /* 0x000fc800078e020b */
[----:B------:R-:W-:Y:S01]  /*f8b0*/  @P0 IMAD.IADD R6, R12, 0x1, R13 ;  /* 0x000000010c060824 */ /* 0x000fe200078e020d */
[----:B------:R-:W-:-:S04]  /*f8c0*/  ISETP.GE.AND P0, PT, R42, RZ, PT ;  /* 0x000000ff2a00720c */ /* 0x000fc80003f06270 */
[C---:B------:R-:W-:Y:S01]  /*f8d0*/  SHF.L.W.U32.HI R11, R6.reuse, 0x2, R7 ;  /* 0x00000002060b7819 */ /* 0x040fe20000010e07 */
[----:B------:R-:W-:-:S03]  /*f8e0*/  IMAD.SHL.U32 R6, R6, 0x4, RZ ;  /* 0x0000000406067824 */ /* 0x000fc600078e00ff */
[----:B------:R-:W-:-:S04]  /*f8f0*/  SHF.R.S32.HI R10, RZ, 0x1f, R11 ;  /* 0x0000001fff0a7819 */ /* 0x000fc8000001140b */
[C---:B------:R-:W-:Y:S02]  /*f900*/  LOP3.LUT R54, R10.reuse, R6, RZ, 0x3c, !PT ;  /* 0x000000060a367212 */ /* 0x040fe400078e3cff */
        /* <DEDUP_REMOVED lines=9> */
[----:B-12---:R-:W-:-:S07]  /*f9a0*/  FSEL R124, -R12, R12, !P1 ;  /* 0x0000000c0c7c7208 */ /* 0x006fce0004800100 */
.L_x_145:
[----:B------:R-:W-:Y:S05]  /*f9b0*/  BSYNC.RECONVERGENT B2 ;  /* 0x0000000000027941 */ /* 0x000fea0003800200 */
.L_x_144:
        /* <DEDUP_REMOVED lines=32> */
.L_x_151:
        /* <DEDUP_REMOVED lines=12> */
.L_x_150:
[----:B------:R-:W-:Y:S01]  /*fc80*/  ISETP.NE.AND P0, PT, R89, RZ, PT ;  /* 0x000000ff5900720c */ /* 0x000fe20003f05270 */
[----:B------:R2:W-:Y:S04]  /*fc90*/  STL [R1+0x658], R62 ;  /* 0x0006583e01007387 */ /* 0x0005e80000100800 */
[----:B------:R-:W3:Y:S04]  /*fca0*/  LDL R6, [R119+0x18] ;  /* 0x0000180077067983 */ /* 0x000ee80000100800 */
[----:B-1----:R-:W4:Y:S04]  /*fcb0*/  LDL R10, [R119+0x14] ;  /* 0x00001400770a7983 */ /* 0x002f280000100800 */
[----:B------:R-:W5:Y:S01]  /*fcc0*/  @P0 LDL R54, [R119+0x10] ;  /* 0x0000100077360983 */ /* 0x000f620000100800 */
        /* <DEDUP_REMOVED lines=8> */
[----:B------:R-:W-:-:S04]  /*fd50*/  ISETP.GE.AND P0, PT, R41, RZ, PT ;  /* 0x000000ff2900720c */ /* 0x000fc80003f06270 */
[C---:B------:R-:W-:Y:S01]  /*fd60*/  SHF.L.W.U32.HI R12, R10.reuse, 0x2, R6 ;  /* 0x000000020a0c7819 */ /* 0x040fe20000010e06 */
[----:B------:R-:W-:-:S03]  /*fd70*/  IMAD.SHL.U32 R10, R10, 0x4, RZ ;  /* 0x000000040a0a7824 */ /* 0x000fc600078e00ff */
[----:B------:R-:W-:Y:S02]  /*fd80*/  SHF.R.S32.HI R7, RZ, 0x1f, R12 ;  /* 0x0000001fff077819 */ /* 0x000fe4000001140c */
[----:B------:R-:W-:Y:S02]  /*fd90*/  LOP3.LUT R13, R12, R41, RZ, 0x3c, !PT ;  /* 0x000000290c0d7212 */ /* 0x000fe400078e3cff */
[C---:B------:R-:W-:Y:S02]  /*fda0*/  LOP3.LUT R54, R7.reuse, R10, RZ, 0x3c, !PT ;  /* 0x0000000a07367212 */ /* 0x040fe400078e3cff */
[----:B------:R-:W-:Y:S02]  /*fdb0*/  LOP3.LUT R55, R7, R12, RZ, 0x3c, !PT ;  /* 0x0000000c07377212 */ /* 0x000fe400078e3cff */
[----:B------:R-:W-:Y:S02]  /*fdc0*/  SHF.R.U32.HI R7, RZ, 0x1e, R6 ;  /* 0x0000001eff077819 */ /* 0x000fe40000011606 */
[----:B------:R-:W1:Y:S01]  /*fdd0*/  I2F.F64.S64 R10, R54 ;  /* 0x00000036000a7312 */ /* 0x000e620000301c00 */
[----:B------:R-:W-:-:S02]  /*fde0*/  ISETP.GE.AND P1, PT, R13, RZ, PT ;  /* 0x000000ff0d00720c */ /* 0x000fc40003f26270 */
[----:B------:R-:W-:-:S05]  /*fdf0*/  LEA.HI R12, R12, R7, RZ, 0x1 ;  /* 0x000000070c0c7211 */ /* 0x000fca00078f08ff */
[----:B------:R-:W-:Y:S01]  /*fe00*/  @!P0 IMAD.MOV R12, RZ, RZ, -R12 ;  /* 0x000000ffff0c8224 */ /* 0x000fe200078e0a0c */
[----:B-1----:R-:W-:-:S10]  /*fe10*/  DMUL R10, R10, UR4 ;  /* 0x000000040a0a7c28 */ /* 0x002fd40008000000 */
[----:B------:R-:W1:Y:S02]  /*fe20*/  F2F.F32.F64 R10, R10 ;  /* 0x0000000a000a7310 */ /* 0x000e640000301000 */
[----:B-12---:R-:W-:-:S07]  /*fe30*/  FSEL R13, -R10, R10, !P1 ;  /* 0x0000000a0a0d7208 */ /* 0x006fce0004800100 */
.L_x_149:
[----:B------:R-:W-:Y:S05]  /*fe40*/  BSYNC.RECONVERGENT B2 ;  /* 0x0000000000027941 */ /* 0x000fea0003800200 */
.L_x_148:
        /* <DEDUP_REMOVED lines=20> */
[----:B------:R-:W-:Y:S01]  /*ff90*/  SEL R11, R4, RZ, !P1 ;  /* 0x000000ff040b7207 */ /* 0x000fe20004800000 */
[----:B-1----:R-:W-:-:S08]  /*ffa0*/  DMUL R6, R6, R122 ;  /* 0x0000007a06067228 */ /* 0x002fd00000000000 */
[----:B------:R-:W-:-:S08]  /*ffb0*/  DFMA R6, R6, 10, R56 ;  /* 0x402400000606782b */ /* 0x000fd00000000038 */
[----:B------:R-:W-:Y:S01]  /*ffc0*/  DADD R60, R60, R6 ;  /* 0x000000003c3c7229 */ /* 0x000fe20000000006 */
[----:B------:R-:W-:Y:S01]  /*ffd0*/  FSEL R6, R69, R84, !P1 ;  /* 0x0000005445067208 */ /* 0x000fe20004800000 */
[----:B--2---:R-:W-:-:S08]  /*ffe0*/  DMUL R122, R18, R62 ;  /* 0x0000003e127a7228 */ /* 0x004fd00000000000 */
[----:B------:R-:W-:Y:S01]  /*fff0*/  DFMA R122, R18, R62, R122 ;  /* 0x0000003e127a722b */ /* 0x000fe2000000007a */
[----:B------:R-:W-:Y:S10]  /*10000*/  @P0 BRA `(.L_x_153) ;  /* 0x0000000000b00947 */ /* 0x000ff40003800000 */
[----:B------:R-:W-:Y:S01]  /*10010*/  BSSY.RECONVERGENT B3, `(.L_x_154) ;  /* 0x000000f000037945 */ /* 0x000fe20003800200 */
[----:B------:R-:W-:Y:S02]  /*10020*/  IMAD.MOV.U32 R56, RZ, RZ, RZ ;  /* 0x000000ffff387224 */ /* 0x000fe400078e00ff */
[----:B------:R-:W-:Y:S02]  /*10030*/  IMAD.MOV.U32 R15, RZ, RZ, RZ ;  /* 0x000000ffff0f7224 */ /* 0x000fe400078e00ff */
[----:B------:R-:W-:-:S07]  /*10040*/  IMAD.MOV.U32 R12, RZ, RZ, RZ ;  /* 0x000000ffff0c7224 */ /* 0x000fce00078e00ff */
.L_x_155:
        /* <DEDUP_REMOVED lines=12> */
.L_x_154:
        /* <DEDUP_REMOVED lines=28> */
.L_x_153:
[----:B------:R-:W-:Y:S05]  /*102d0*/  BSYNC.RECONVERGENT B2 ;  /* 0x0000000000027941 */ /* 0x000fea0003800200 */
.L_x_152:
[----:B------:R-:W-:Y:S01]  /*102e0*/  FMUL R10, R6, R6 ;  /* 0x00000006060a7220 */ /* 0x000fe20000400000 */
[C---:B------:R-:W-:Y:S01]  /*102f0*/  LOP3.LUT R7, R11.reuse, 0x1, RZ, 0xc0, !PT ;  /* 0x000000010b077812 */ /* 0x040fe200078ec0ff */
[----:B------:R-:W-:Y:S01]  /*10300*/  DMUL R62, R62, R152 ;  /* 0x000000983e3e7228 */ /* 0x000fe20000000000 */
[----:B------:R-:W-:Y:S01]  /*10310*/  LOP3.LUT P1, RZ, R11, 0x2, RZ, 0xc0, !PT ;  /* 0x000000020bff7812 */ /* 0x000fe2000782c0ff */
[----:B------:R-:W-:Y:S01]  /*10320*/  FFMA R5, R10, R5, -0.0013887860113754868507 ;  /* 0xbab607ed0a057423 */ /* 0x000fe20000000005 */
[----:B------:R-:W-:Y:S01]  /*10330*/  ISETP.NE.U32.AND P0, PT, R7, 0x1, PT ;  /* 0x000000010700780c */ /* 0x000fe20003f05070 */
[----:B------:R-:W-:-:S03]  /*10340*/  VIADD R12, R1, 0xc80 ;  /* 0x00000c80010c7836 */ /* 0x000fc60000000000 */
[----:B------:R-:W-:Y:S02]  /*10350*/  FSEL R13, R8, 0.0083327032625675201416, !P0 ;  /* 0x3c0885e4080d7808 */ /* 0x000fe40004000000 */
[----:B------:R-:W-:Y:S02]  /*10360*/  FSEL R7, R5, -0.00019574658654164522886, !P0 ;  /* 0xb94d415305077808 */ /* 0x000fe40004000000 */
[----:B------:R-:W-:Y:S02]  /*10370*/  FSEL R5, R6, 1, P0 ;  /* 0x3f80000006057808 */ /* 0x000fe40000000000 */
[----:B------:R-:W-:Y:S01]  /*10380*/  FSEL R8, -R9, -0.16666662693023681641, !P0 ;  /* 0xbe2aaaa809087808 */ /* 0x000fe20004000100 */
[----:B------:R-:W-:Y:S01]  /*10390*/  FFMA R7, R10, R7, R13 ;  /* 0x000000070a077223 */ /* 0x000fe2000000000d */
[----:B------:R-:W-:Y:S02]  /*103a0*/  IMAD R9, R70, 0x8, R12 ;  /* 0x0000000846097824 */ /* 0x000fe400078e020c */
[----:B------:R-:W-:Y:S01]  /*103b0*/  FFMA R6, R10, R5, RZ ;  /* 0x000000050a067223 */ /* 0x000fe200000000ff */
[----:B------:R-:W-:-:S02]  /*103c0*/  VIADD R70, R70, 0x1 ;  /* 0x0000000146467836 */ /* 0x000fc40000000000 */
[----:B------:R-:W-:-:S04]  /*103d0*/  FFMA R7, R10, R7, R8 ;  /* 0x000000070a077223 */ /* 0x000fc80000000008 */
[----:B------:R-:W-:Y:S01]  /*103e0*/  FFMA R5, R6, R7, R5 ;  /* 0x0000000706057223 */ /* 0x000fe20000000005 */
[----:B------:R-:W-:-:S03]  /*103f0*/  ISETP.NE.AND P0, PT, R70, 0xa, PT ;  /* 0x0000000a4600780c */ /* 0x000fc60003f05270 */
[----:B------:R-:W-:-:S04]  /*10400*/  @P1 FADD R5, RZ, -R5 ;  /* 0x80000005ff051221 */ /* 0x000fc80000000000 */
[----:B------:R-:W1:Y:S02]  /*10410*/  F2F.F64.F32 R6, R5 ;  /* 0x0000000500067310 */ /* 0x000e640000201800 */
[----:B-1----:R-:W-:-:S08]  /*10420*/  DMUL R6, R6, R62 ;  /* 0x0000003e06067228 */ /* 0x002fd00000000000 */
[----:B------:R-:W-:-:S08]  /*10430*/  DFMA R6, R6, 10, R122 ;  /* 0x402400000606782b */ /* 0x000fd0000000007a */
[----:B------:R-:W-:-:S07]  /*10440*/  DADD R6, R60, R6 ;  /* 0x000000003c067229 */ /* 0x000fce0000000006 */
[----:B------:R1:W-:Y:S04]  /*10450*/  STL.64 [R9], R6 ;  /* 0x0000000609007387 */ /* 0x0003e80000100a00 */
[----:B------:R1:W-:Y:S01]  /*10460*/  STL.64 [R121], RZ ;  /* 0x000000ff79007387 */ /* 0x0003e20000100a00 */
[----:B------:R-:W-:Y:S05]  /*10470*/  @P0 BRA `(.L_x_156) ;  /* 0xffffffd000440947 */ /* 0x000fea000383ffff */
[----:B------:R-:W-:Y:S05]  /*10480*/  BSYNC.RECONVERGENT B1 ;  /* 0x0000000000017941 */ /* 0x000fea0003800200 */
.L_x_115:
[----:B-1----:R-:W2:Y:S04]  /*10490*/  LDL.128 R4, [R1] ;  /* 0x0000000001047983 */ /* 0x002ea80000100c00 */
[----:B------:R-:W2:Y:S04]  /*104a0*/  LDL.128 R180, [R1+0xc80] ;  /* 0x000c800001b47983 */ /* 0x000ea80000100c00 */
[----:B------:R-:W3:Y:S04]  /*104b0*/  LDL.128 R148, [R1+0x50] ;  /* 0x0000500001947983 */ /* 0x000ee80000100c00 */
[----:B------:R-:W4:Y:S04]  /*104c0*/  LDL.128 R164, [R1+0x10] ;  /* 0x0000100001a47983 */ /* 0x000f280000100c00 */
[----:B------:R-:W4:Y:S04]  /*104d0*/  LDL.128 R176, [R1+0xc90] ;  /* 0x000c900001b07983 */ /* 0x000f280000100c00 */
[----:B------:R-:W5:Y:S04]  /*104e0*/  LDL.128 R184, [R1+0xa0] ;  /* 0x0000a00001b87983 */ /* 0x000f680000100c00 */
        /* <DEDUP_REMOVED lines=47> */
[----:B------:R-:W5:Y:S01]  /*107e0*/  LDL.128 R132, [R1+0x2c0] ;  /* 0x0002c00001847983 */ /* 0x000f620000100c00 */
[----:B--2---:R-:W-:-:S08]  /*107f0*/  DFMA R2, -R4, R180, RZ ;  /* 0x000000b40402722b */ /* 0x004fd000000001ff */
[----:B------:R-:W-:Y:S01]  /*10800*/  DFMA R2, -R6, R182, R2 ;  /* 0x000000b60602722b */ /* 0x000fe20000000102 */
[----:B------:R-:W2:Y:S01]  /*10810*/  LDL.128 R4, [R1+0x310] ;  /* 0x0003100001047983 */ /* 0x000ea20000100c00 */
[----:B---3--:R-:W-:-:S06]  /*10820*/  DFMA R148, R180, -R148, RZ ;  /* 0x80000094b494722b */ /* 0x008fcc00000000ff */
[----:B----4-:R-:W-:Y:S02]  /*10830*/  DFMA R2, -R164, R176, R2 ;  /* 0x000000b0a402722b */ /* 0x010fe40000000102 */
[----:B-----5:R-:W-:Y:S02]  /*10840*/  DFMA R184, R180, -R184, RZ ;  /* 0x800000b8b4b8722b */ /* 0x020fe400000000ff */
[----:B------:R-:W-:-:S04]  /*10850*/  DFMA R148, R182, -R150, R148 ;  /* 0x80000096b694722b */ /* 0x000fc80000000094 */
[----:B------:R-:W-:Y:S02]  /*10860*/  DFMA R2, -R166, R178, R2 ;  /* 0x000000b2a602722b */ /* 0x000fe40000000102 */
[----:B------:R-:W-:Y:S02]  /*10870*/  DFMA R184, R182, -R186, R184 ;  /* 0x800000bab6b8722b */ /* 0x000fe400000000b8 */
[----:B------:R-:W-:Y:S02]  /*10880*/  DFMA R148, R176, -R168, R148 ;  /* 0x800000a8b094722b */ /* 0x000fe40000000094 */
[----:B------:R-:W-:Y:S02]  /*10890*/  DFMA R200, R180, -R200, RZ ;  /* 0x800000c8b4c8722b */ /* 0x000fe400000000ff */
[----:B------:R-:W-:-:S04]  /*108a0*/  DFMA R2, -R204, R188, R2 ;  /* 0x000000bccc02722b */ /* 0x000fc80000000102 */
[----:B------:R-:W-:Y:S02]  /*108b0*/  DFMA R148, R178, -R170, R148 ;  /* 0x800000aab294722b */ /* 0x000fe40000000094 */
[----:B------:R-:W-:Y:S02]  /*108c0*/  DFMA R184, R176, -R208, R184 ;  /* 0x800000d0b0b8722b */ /* 0x000fe400000000b8 */
[----:B------:R-:W-:Y:S02]  /*108d0*/  DFMA R200, R182, -R202, R200 ;  /* 0x800000cab6c8722b */ /* 0x000fe400000000c8 */
[----:B------:R-:W-:Y:S02]  /*108e0*/  DFMA R228, R180, -R228, RZ ;  /* 0x800000e4b4e4722b */ /* 0x000fe400000000ff */
[----:B------:R-:W-:Y:S02]  /*108f0*/  DFMA R2, -R206, R190, R2 ;  /* 0x000000bece02722b */ /* 0x000fe40000000102 */
[----:B------:R-:W-:-:S02]  /*10900*/  DFMA R148, R188, -R212, R148 ;  /* 0x800000d4bc94722b */ /* 0x000fc40000000094 */
[----:B------:R-:W-:Y:S02]  /*10910*/  DFMA R184, R178, -R210, R184 ;  /* 0x800000d2b2b8722b */ /* 0x000fe400000000b8 */
[----:B------:R-:W-:Y:S02]  /*10920*/  DFMA R200, R176, -R216, R200 ;  /* 0x800000d8b0c8722b */ /* 0x000fe400000000c8 */
[----:B------:R-:W-:Y:S02]  /*10930*/  DFMA R228, R182, -R230, R228 ;  /* 0x800000e6b6e4722b */ /* 0x000fe400000000e4 */
[----:B------:R-:W-:Y:S02]  /*10940*/  DFMA R240, R180, -R240, RZ ;  /* 0x800000f0b4f0722b */ /* 0x000fe400000000ff */
[----:B------:R-:W-:Y:S02]  /*10950*/  DFMA R148, R190, -R214, R148 ;  /* 0x800000d6be94722b */ /* 0x000fe40000000094 */
[----:B------:R-:W-:-:S02]  /*10960*/  DFMA R200, R178, -R218, R200 ;  /* 0x800000dab2c8722b */ /* 0x000fc400000000c8 */
[----:B------:R-:W-:Y:S02]  /*10970*/  DFMA R2, -R220, R192, R2 ;  /* 0x000000c0dc02722b */ /* 0x000fe40000000102 */
[----:B------:R-:W-:Y:S02]  /*10980*/  DFMA R240, R182, -R242, R240 ;  /* 0x800000f2b6f0722b */ /* 0x000fe400000000f0 */
[----:B------:R-:W-:Y:S02]  /*10990*/  DFMA R184, R188, -R224, R184 ;  /* 0x800000e0bcb8722b */ /* 0x000fe400000000b8 */
[----:B------:R-:W-:Y:S02]  /*109a0*/  DFMA R128, R176, -R128, R228 ;  /* 0x80000080b080722b */ /* 0x000fe400000000e4 */
[----:B------:R-:W-:Y:S02]  /*109b0*/  DFMA R156, R180, -R156, RZ ;  /* 0x8000009cb49c722b */ /* 0x000fe400000000ff */
[----:B------:R-:W-:-:S02]  /*109c0*/  DFMA R2, -R222, R194, R2 ;  /* 0x000000c2de02722b */ /* 0x000fc40000000102 */
[----:B------:R-:W-:Y:S02]  /*109d0*/  DFMA R148, R192, -R232, R148 ;  /* 0x800000e8c094722b */ /* 0x000fe40000000094 */
[----:B------:R-:W-:Y:S02]  /*109e0*/  DFMA R184, R190, -R226, R184 ;  /* 0x800000e2beb8722b */ /* 0x000fe400000000b8 */
[----:B------:R-:W-:Y:S02]  /*109f0*/  DFMA R200, R188, -R236, R200 ;  /* 0x800000ecbcc8722b */ /* 0x000fe400000000c8 */
[----:B------:R-:W-:Y:S02]  /*10a00*/  DFMA R128, R178, -R130, R128 ;  /* 0x80000082b280722b */ /* 0x000fe40000000080 */
[----:B------:R-:W-:Y:S02]  /*10a10*/  DFMA R116, R176, -R116, R240 ;  /* 0x80000074b074722b */ /* 0x000fe400000000f0 */
[----:B------:R-:W-:-:S02]  /*10a20*/  DFMA R156, R182, -R158, R156 ;  /* 0x8000009eb69c722b */ /* 0x000fc4000000009c */
[----:B------:R-:W-:Y:S02]  /*10a30*/  DFMA R120, R180, -R120, RZ ;  /* 0x80000078b478722b */ /* 0x000fe400000000ff */
[----:B------:R-:W-:Y:S02]  /*10a40*/  DFMA R148, R194, -R234, R148 ;  /* 0x800000eac294722b */ /* 0x000fe40000000094 */
[----:B------:R-:W-:Y:S02]  /*10a50*/  DFMA R200, R190, -R238, R200 ;  /* 0x800000eebec8722b */ /* 0x000fe400000000c8 */
[----:B------:R-:W-:Y:S02]  /*10a60*/  DFMA R116, R178, -R118, R116 ;  /* 0x80000076b274722b */ /* 0x000fe40000000074 */
[----:B------:R-:W-:Y:S02]  /*10a70*/  DFMA R2, -R244, R196, R2 ;  /* 0x000000c4f402722b */ /* 0x000fe40000000102 */
[----:B------:R-:W-:-:S02]  /*10a80*/  DFMA R120, R182, -R122, R120 ;  /* 0x8000007ab678722b */ /* 0x000fc40000000078 */
        /* <DEDUP_REMOVED lines=9> */
[----:B------:R-:W-:Y:S02]  /*10b20*/  DFMA R56, R188, -R56, R116 ;  /* 0x80000038bc38722b */ /* 0x000fe40000000074 */
[----:B------:R-:W-:Y:S02]  /*10b30*/  DFMA R100, R178, -R102, R100 ;  /* 0x80000066b264722b */ /* 0x000fe40000000064 */
[----:B------:R-:W-:-:S02]  /*10b40*/  DFMA R60, R176, -R60, R120 ;  /* 0x8000003cb03c722b */ /* 0x000fc40000000078 */
[----:B------:R-:W-:Y:S02]  /*10b50*/  DFMA R104, R182, -R106, R104 ;  /* 0x8000006ab668722b */ /* 0x000fe40000000068 */
[----:B------:R-:W-:Y:S02]  /*10b60*/  DFMA R64, R180, -R64, RZ ;  /* 0x80000040b440722b */ /* 0x000fe400000000ff */
[----:B------:R-:W-:Y:S02]  /*10b70*/  DFMA R148, R198, -R162, R148 ;  /* 0x800000a2c694722b */ /* 0x000fe40000000094 */
[----:B------:R-:W-:Y:S02]  /*10b80*/  DFMA R124, R196, -R144, R124 ;  /* 0x80000090c47c722b */ /* 0x000fe4000000007c */
[----:B------:R-:W-:Y:S02]  /*10b90*/  DFMA R112, R194, -R114, R112 ;  /* 0x80000072c270722b */ /* 0x000fe40000000070 */
[----:B------:R-:W-:-:S02]  /*10ba0*/  DFMA R72, R192, -R72, R96 ;  /* 0x80000048c048722b */ /* 0x000fc40000000060 */
[----:B------:R-:W-:Y:S02]  /*10bb0*/  DFMA R56, R190, -R58, R56 ;  /* 0x8000003abe38722b */ /* 0x000fe40000000038 */
[----:B------:R-:W-:Y:S02]  /*10bc0*/  DFMA R76, R188, -R76, R100 ;  /* 0x8000004cbc4c722b */ /* 0x000fe40000000064 */
[----:B------:R-:W-:Y:S02]  /*10bd0*/  DFMA R60, R178, -R62, R60 ;  /* 0x8000003eb23c722b */ /* 0x000fe4000000003c */
[----:B------:R-:W-:Y:S02]  /*10be0*/  DFMA R80, R176, -R80, R104 ;  /* 0x80000050b050722b */ /* 0x000fe40000000068 */
[----:B------:R-:W-:Y:S02]  /*10bf0*/  DFMA R64, R182, -R66, R64 ;  /* 0x80000042b640722b */ /* 0x000fe40000000040 */
[----:B------:R-:W-:-:S02]  /*10c00*/  DFMA R2, R180, R150, RZ ;  /* 0x00000096b402722b */ /* 0x000fc400000000ff */
[----:B------:R-:W-:Y:S02]  /*10c10*/  DFMA R146, R198, -R146, R124 ;  /* 0x80000092c692722b */ /* 0x000fe4000000007c */
[----:B------:R-:W-:Y:S02]  /*10c20*/  DFMA R108, R196, -R108, R112 ;  /* 0x8000006cc46c722b */ /* 0x000fe40000000070 */
[----:B------:R-:W-:Y:S02]  /*10c30*/  DFMA R72, R194, -R74, R72 ;  /* 0x8000004ac248722b */ /* 0x000fe40000000048 */
[----:B------:R-:W-:Y:S02]  /*10c40*/  DFMA R56, R192, -R84, R56 ;  /* 0x80000054c038722b */ /* 0x000fe40000000038 */
[----:B------:R-:W-:Y:S02]  /*10c50*/  DFMA R76, R190, -R78, R76 ;  /* 0x8000004ebe4c722b */ /* 0x000fe4000000004c */
[----:B------:R-:W-:-:S02]  /*10c60*/  DFMA R60, R188, -R88, R60 ;  /* 0x80000058bc3c722b */ /* 0x000fc4000000003c */
[----:B------:R-:W-:Y:S02]  /*10c70*/  DFMA R80, R178, -R82, R80 ;  /* 0x80000052b250722b */ /* 0x000fe40000000050 */
[----:B------:R-:W-:Y:S02]  /*10c80*/  DFMA R64, R176, -R92, R64 ;  /* 0x8000005cb040722b */ /* 0x000fe40000000040 */
[----:B------:R-:W-:Y:S02]  /*10c90*/  DFMA R2, R182, R148, R2 ;  /* 0x00000094b602722b */ /* 0x000fe40000000002 */
[----:B------:R-:W-:Y:S02]  /*10ca0*/  DFMA R144, R198, -R110, R108 ;  /* 0x8000006ec690722b */ /* 0x000fe4000000006c */
[----:B------:R-:W-:Y:S02]  /*10cb0*/  DFMA R72, R196, -R140, R72 ;  /* 0x8000008cc448722b */ /* 0x000fe40000000048 */
[----:B------:R-:W-:-:S02]  /*10cc0*/  DFMA R56, R194, -R86, R56 ;  /* 0x80000056c238722b */ /* 0x000fc40000000038 */
[----:B------:R-:W-:Y:S02]  /*10cd0*/  DFMA R44, R192, -R44, R76 ;  /* 0x8000002cc02c722b */ /* 0x000fe4000000004c */
[----:B------:R-:W-:Y:S02]  /*10ce0*/  DFMA R60, R190, -R90, R60 ;  /* 0x8000005abe3c722b */ /* 0x000fe4000000003c */
[----:B------:R-:W-:Y:S02]  /*10cf0*/  DFMA R48, R188, -R48, R80 ;  /* 0x80000030bc30722b */ /* 0x000fe40000000050 */
[----:B------:R-:W-:Y:S02]  /*10d00*/  DFMA R64, R178, -R94, R64 ;  /* 0x8000005eb240722b */ /* 0x000fe40000000040 */
[----:B------:R-:W-:Y:S02]  /*10d10*/  DFMA R2, R176, R146, R2 ;  /* 0x00000092b002722b */ /* 0x000fe40000000002 */
[----:B------:R-:W-:-:S02]  /*10d20*/  DFMA R142, R198, -R142, R72 ;  /* 0x8000008ec68e722b */ /* 0x000fc40000000048 */
[----:B------:R-:W-:Y:S02]  /*10d30*/  DFMA R52, R196, -R52, R56 ;  /* 0x80000034c434722b */ /* 0x000fe40000000038 */
[----:B------:R-:W-:Y:S02]  /*10d40*/  DFMA R44, R194, -R46, R44 ;  /* 0x8000002ec22c722b */ /* 0x000fe4000000002c */
[----:B------:R-:W-:Y:S02]  /*10d50*/  DFMA R36, R192, -R36, R60 ;  /* 0x80000024c024722b */ /* 0x000fe4000000003c */
[----:B------:R-:W-:Y:S02]  /*10d60*/  DFMA R48, R190, -R50, R48 ;  /* 0x80000032be30722b */ /* 0x000fe40000000030 */
[----:B------:R-:W-:Y:S02]  /*10d70*/  DFMA R40, R188, -R40, R64 ;  /* 0x80000028bc28722b */ /* 0x000fe40000000040 */
[----:B------:R-:W-:-:S02]  /*10d80*/  DFMA R2, R178, R144, R2 ;  /* 0x00000090b202722b */ /* 0x000fc40000000002 */
        /* <DEDUP_REMOVED lines=14> */
[----:B------:R-:W-:-:S04]  /*10e70*/  DFMA R2, R192, R138, R2 ;  /* 0x0000008ac002722b */ /* 0x000fc80000000002 */
[----:B------:R-:W-:-:S04]  /*10e80*/  DFMA R134, R198, -R134, R12 ;  /* 0x80000086c686722b */ /* 0x000fc8000000000c */
[----:B------:R-:W-:Y:S01]  /*10e90*/  DFMA R2, R194, R136, R2 ;  /* 0x00000088c202722b */ /* 0x000fe20000000002 */
[----:B------:R-:W-:Y:S01]  /*10ea0*/  UMOV UR4, 0xd9d7bdbb ;  /* 0xd9d7bdbb00047882 */ /* 0x000fe20000000000 */
[----:B------:R-:W-:-:S06]  /*10eb0*/  UMOV UR5, 0x3ddb7cdf ;  /* 0x3ddb7cdf00057882 */ /* 0x000fcc0000000000 */
[----:B------:R-:W-:Y:S02]  /*10ec0*/  DFMA R2, R196, R134, R2 ;  /* 0x00000086c402722b */ /* 0x000fe40000000002 */
[----:B------:R-:W-:Y:S01]  /*10ed0*/  DMUL R184, |R172|, UR4 ;  /* 0x00000004acb87c28 */ /* 0x000fe20008000200 */
[----:B------:R-:W-:Y:S01]  /*10ee0*/  BSSY.RECONVERGENT B1, `(.L_x_157) ;  /* 0x0000fd6000017945 */ /* 0x000fe20003800200 */
[----:B------:R-:W-:Y:S01]  /*10ef0*/  CS2R R128, SRZ ;  /* 0x0000000000807805 */ /* 0x000fe2000001ff00 */
[----:B--2---:R-:W-:Y:S01]  /*10f00*/  DFMA R4, R196, -R4, R8 ;  /* 0x80000004c404722b */ /* 0x004fe20000000008 */
[----:B------:R-:W-:Y:S02]  /*10f10*/  IMAD.MOV.U32 R8, RZ, RZ, -0x7ed215ef ;  /* 0x812dea11ff087424 */ /* 0x000fe400078e00ff */
[----:B------:R-:W-:-:S05]  /*10f20*/  IMAD.MOV.U32 R9, RZ, RZ, 0x3d719799 ;  /* 0x3d719799ff097424 */ /* 0x000fca00078e00ff */
[----:B------:R-:W-:Y:S02]  /*10f30*/  DFMA R132, R198, -R6, R4 ;  /* 0x80000006c684722b */ /* 0x000fe40000000004 */
[----:B------:R-:W-:-:S06]  /*10f40*/  DSETP.GTU.AND P0, PT, R172, R8, PT ;  /* 0x00000008ac00722a */ /* 0x000fcc0003f0c000 */
[----:B------:R-:W-:-:S08]  /*10f50*/  DFMA R130, R198, R132, R2 ;  /* 0x00000084c682722b */ /* 0x000fd00000000002 */
[----:B------:R-:W-:-:S14]  /*10f60*/  DSETP.LE.OR P0, PT, |R130|, R184, !P0 ;  /* 0x000000b88200722a */ /* 0x000fdc0004703600 */
[----:B------:R-:W-:Y:S05]  /*10f70*/  @P0 BRA `(.L_x_158) ;  /* 0x000000fc00300947 */ /* 0x000fea0003800000 */
[----:B------:R-:W-:Y:S01]  /*10f80*/  UMOV UR4, 0x5c28f5c3 ;  /* 0x5c28f5c300047882 */ /* 0x000fe20000000000 */
[----:B------:R-:W-:Y:S01]  /*10f90*/  UMOV UR5, 0x3fc5c28f ;  /* 0x3fc5c28f00057882 */ /* 0x000fe20000000000 */
[----:B------:R-:W-:Y:S01]  /*10fa0*/  IMAD.MOV.U32 R2, RZ, RZ, 0x1 ;  /* 0x00000001ff027424 */ /* 0x000fe200078e00ff */
[----:B------:R-:W-:Y:S01]  /*10fb0*/  DMUL R4, R130, UR4 ;  /* 0x0000000482047c28 */ /* 0x000fe20008000000 */
[----:B------:R-:W-:Y:S01]  /*10fc0*/  BSSY.RECONVERGENT B2, `(.L_x_159) ;  /* 0x0000017000027945 */ /* 0x000fe20003800200 */
[----:B------:R-:W-:-:S04]  /*10fd0*/  DADD R10, -R172, R8 ;  /* 0x00000000ac0a7229 */ /* 0x000fc80000000108 */
[----:B------:R-:W1:Y:S06]  /*10fe0*/  MUFU.RCP64H R3, R5 ;  /* 0x0000000500037308 */ /* 0x000e6c0000001800 */
[----:B------:R-:W-:Y:S01]  /*10ff0*/  FSETP.GEU.AND P1, PT, |R11|, 6.5827683646048100446e-37, PT ;  /* 0x036000000b00780b */ /* 0x000fe20003f2e200 */
[----:B-1----:R-:W-:-:S08]  /*11000*/  DFMA R6, -R4, R2, 1 ;  /* 0x3ff000000406742b */ /* 0x002fd00000000102 */
[----:B------:R-:W-:-:S08]  /*11010*/  DFMA R6, R6, R6, R6 ;  /* 0x000000060606722b */ /* 0x000fd00000000006 */
[----:B------:R-:W-:-:S08]  /*11020*/  DFMA R6, R2, R6, R2 ;  /* 0x000000060206722b */ /* 0x000fd00000000002 */
[----:B------:R-:W-:-:S08]  /*11030*/  DFMA R2, -R4, R6, 1 ;  /* 0x3ff000000402742b */ /* 0x000fd00000000106 */
[----:B------:R-:W-:-:S08]  /*11040*/  DFMA R2, R6, R2, R6 ;  /* 0x000000020602722b */ /* 0x000fd00000000006 */
[----:B------:R-:W-:-:S08]  /*11050*/  DMUL R6, R10, R2 ;  /* 0x000000020a067228 */ /* 0x000fd00000000000 */
[----:B------:R-:W-:-:S08]  /*11060*/  DFMA R8, -R4, R6, R10 ;  /* 0x000000060408722b */ /* 0x000fd0000000010a */
[----:B------:R-:W-:-:S10]  /*11070*/  DFMA R2, R2, R8, R6 ;  /* 0x000000080202722b */ /* 0x000fd40000000006 */
[----:B------:R-:W-:-:S05]  /*11080*/  FFMA R0, RZ, R5, R3 ;  /* 0x00000005ff007223 */ /* 0x000fca0000000003 */
[----:B------:R-:W-:-:S13]  /*11090*/  FSETP.GT.AND P0, PT, |R0|, 1.469367938527859385e-39, PT ;  /* 0x001000000000780b */ /* 0x000fda0003f04200 */
[----:B------:R-:W-:Y:S05]  /*110a0*/  @P0 BRA P1, `(.L_x_160) ;  /* 0x0000000000200947 */ /* 0x000fea0000800000 */
[----:B------:R-:W-:Y:S01]  /*110b0*/  IMAD.MOV.U32 R8, RZ, RZ, R10 ;  /* 0x000000ffff087224 */ /* 0x000fe200078e000a */
[----:B------:R-:W-:Y:S01]  /*110c0*/  MOV R0, 0x11110 ;  /* 0x0001111000007802 */ /* 0x000fe20000000f00 */
[----:B------:R-:W-:Y:S02]  /*110d0*/  IMAD.MOV.U32 R9, RZ, RZ, R11 ;  /* 0x000000ffff097224 */ /* 0x000fe400078e000b */
[----:B------:R-:W-:Y:S02]  /*110e0*/  IMAD.MOV.U32 R6, RZ, RZ, R4 ;  /* 0x000000ffff067224 */ /* 0x000fe400078e0004 */
[----:B------:R-:W-:-:S07]  /*110f0*/  IMAD.MOV.U32 R7, RZ, RZ, R5 ;  /* 0x000000ffff077224 */ /* 0x000fce00078e0005 */
[----:B0-----:R-:W-:Y:S05]  /*11100*/  CALL.REL.NOINC `($__internal_1_$__cuda_sm20_div_rn_f64_full) ;  /* 0x000001dc00b07944 */ /* 0x001fea0003c00000 */
[----:B------:R-:W-:Y:S02]  /*11110*/  IMAD.MOV.U32 R2, RZ, RZ, R12 ;  /* 0x000000ffff027224 */ /* 0x000fe400078e000c */
[----:B------:R-:W-:-:S07]  /*11120*/  IMAD.MOV.U32 R3, RZ, RZ, R13 ;  /* 0x000000ffff037224 */ /* 0x000fce00078e000d */
.L_x_160:
[----:B------:R-:W-:Y:S05]  /*11130*/  BSYNC.RECONVERGENT B2 ;  /* 0x0000000000027941 */ /* 0x000fea0003800200 */
.L_x_159:
[C---:B------:R-:W-:Y:S01]  /*11140*/  DSETP.GEU.AND P0, PT, R2.reuse, RZ, PT ;  /* 0x000000ff0200722a */ /* 0x040fe20003f0e000 */
[----:B------:R-:W-:Y:S01]  /*11150*/  UMOV UR4, 0xcccccccd ;  /* 0xcccccccd00047882 */ /* 0x000fe20000000000 */
[----:B------:R-:W-:Y:S01]  /*11160*/  UMOV UR5, 0x3fe4cccc ;  /* 0x3fe4cccc00057882 */ /* 0x000fe20000000000 */
[----:B------:R-:W-:Y:S01]  /*11170*/  IMAD.MOV.U32 R6, RZ, RZ, RZ ;  /* 0x000000ffff067224 */ /* 0x000fe200078e00ff */
[----:B------:R-:W-:Y:S01]  /*11180*/  DMUL R4, R2, UR4 ;  /* 0x0000000402047c28 */ /* 0x000fe20008000000 */
[----:B------:R-:W-:Y:S01]  /*11190*/  UMOV UR4, 0x3d70a3d7 ;  /* 0x3d70a3d700047882 */ /* 0x000fe20000000000 */
[----:B------:R-:W-:Y:S01]  /*111a0*/  FSEL R7, RZ, 1.875, !P0 ;  /* 0x3ff00000ff077808 */ /* 0x000fe20004000000 */
[----:B------:R-:W-:Y:S01]  /*111b0*/  UMOV UR5, 0x3febd70a ;  /* 0x3febd70a00057882 */ /* 0x000fe20000000000 */
[----:B------:R-:W-:Y:S01]  /*111c0*/  BSSY.RELIABLE B2, `(.L_x_161) ;  /* 0x0000883000027945 */ /* 0x000fe20003800100 */
[----:B------:R-:W-:Y:S01]  /*111d0*/  DMUL R126, R130, UR4 ;  /* 0x00000004827e7c28 */ /* 0x000fe20008000000 */
[----:B------:R-:W-:Y:S01]  /*111e0*/  IMAD.MOV.U32 R69, RZ, RZ, RZ ;  /* 0x000000ffff457224 */ /* 0x000fe200078e00ff */
[----:B------:R-:W-:Y:S01]  /*111f0*/  CS2R R128, SRZ ;  /* 0x0000000000807805 */ /* 0x000fe2000001ff00 */
[----:B------:R-:W-:Y:S01]  /*11200*/  DSETP.MIN.AND P0, P1, R4, R6, PT ;  /* 0x000000060400722a */ /* 0x000fe20003900000 */
[----:B------:R-:W-:-:S02]  /*11210*/  IMAD.MOV.U32 R0, RZ, RZ, R7 ;  /* 0x000000ffff007224 */ /* 0x000fc400078e0007 */
[----:B------:R-:W-:Y:S02]  /*11220*/  IMAD.MOV.U32 R14, RZ, RZ, R4 ;  /* 0x000000ffff0e7224 */ /* 0x000fe400078e0004 */
[----:B------:R-:W-:Y:S01]  /*11230*/  IMAD.MOV.U32 R70, RZ, RZ, RZ ;  /* 0x000000ffff467224 */ /* 0x000fe200078e00ff */
[----:B------:R-:W-:Y:S01]  /*11240*/  FSEL R15, R5, R0, P0 ;  /* 0x00000000050f7208 */ /* 0x000fe20000000000 */
[----:B------:R-:W-:Y:S01]  /*11250*/  IMAD.MOV.U32 R160, RZ, RZ, R172 ;  /* 0x000000ffffa07224 */ /* 0x000fe200078e00ac */
[----:B------:R-:W-:Y:S01]  /*11260*/  SEL R14, R14, R6, P0 ;  /* 0x000000060e0e7207 */ /* 0x000fe20000000000 */
[----:B------:R-:W-:Y:S02]  /*11270*/  IMAD.MOV.U32 R161, RZ, RZ, R173 ;  /* 0x000000ffffa17224 */ /* 0x000fe400078e00ad */
[----:B------:R-:W-:Y:S02]  /*11280*/  IMAD.MOV.U32 R22, RZ, RZ, R130 ;  /* 0x000000ffff167224 */ /* 0x000fe400078e0082 */
[----:B------:R-:W-:Y:S01]  /*11290*/  IMAD.MOV.U32 R23, RZ, RZ, R131 ;  /* 0x000000ffff177224 */ /* 0x000fe200078e0083 */
[----:B------:R-:W-:-:S07]  /*112a0*/  @P1 LOP3.LUT R15, R0, 0x80000, RZ, 0xfc, !PT ;  /* 0x00080000000f1812 */ /* 0x000fce00078efcff */
.L_x_277:
[----:B------:R-:W2:Y:S01]  /*112b0*/  LDL.128 R96, [R1+0xd20] ;  /* 0x000d200001607983 */ /* 0x000ea20000100c00 */
[----:B------:R-:W-:Y:S01]  /*112c0*/  IMAD.MOV.U32 R6, RZ, RZ, 0x54442d18 ;  /* 0x54442d18ff067424 */ /* 0x000fe200078e00ff */
[----:B------:R-:W-:Y:S01]  /*112d0*/  BSSY.RECONVERGENT B3, `(.L_x_162) ;  /* 0x0000057000037945 */ /* 0x000fe20003800200 */
[----:B------:R-:W-:Y:S01]  /*112e0*/  IMAD.MOV.U32 R7, RZ, RZ, 0x401921fb ;  /* 0x401921fbff077424 */ /* 0x000fe200078e00ff */
[-C--:B------:R-:W-:Y:S01]  /*112f0*/  DFMA R12, R140, R14.reuse, R30 ;  /* 0x0000000e8c0c722b */ /* 0x080fe2000000001e */
[----:B------:R-:W-:Y:S01]  /*11300*/  IMAD.MOV.U32 R174, RZ, RZ, R69 ;  /* 0x000000ffffae7224 */ /* 0x000fe200078e0045 */
[----:B------:R-:W-:Y:S01]  /*11310*/  IADD3 R69, P1, PT, R69, 0x1, RZ ;  /* 0x0000000145457810 */ /* 0x000fe20007f3e0ff */
[----:B------:R-:W-:Y:S01]  /*11320*/  IMAD.MOV.U32 R120, RZ, RZ, R22 ;  /* 0x000000ffff787224 */ /* 0x000fe200078e0016 */
[-C--:B------:R-:W-:Y:S01]  /*11330*/  DFMA R20, R138, R14.reuse, R24 ;  /* 0x0000000e8a14722b */ /* 0x080fe20000000018 */
[----:B------:R-:W-:Y:S01]  /*11340*/  IMAD.MOV.U32 R121, RZ, RZ, R23 ;  /* 0x000000ffff797224 */ /* 0x000fe200078e0017 */
[-C--:B------:R-:W-:Y:S01]  /*11350*/  DFMA R36, R136, R14.reuse, R26 ;  /* 0x0000000e8824722b */ /* 0x080fe2000000001a */
[----:B------:R-:W-:Y:S01]  /*11360*/  IMAD.MOV.U32 R125, RZ, RZ, R129 ;  /* 0x000000ffff7d7224 */ /* 0x000fe200078e0081 */
[-C--:B------:R-:W-:Y:S01]  /*11370*/  DFMA R40, R134, R14.reuse, R16 ;  /* 0x0000000e8628722b */ /* 0x080fe20000000010 */
[----:B------:R-:W-:Y:S01]  /*11380*/  IMAD.MOV.U32 R124, RZ, RZ, R128 ;  /* 0x000000ffff7c7224 */ /* 0x000fe200078e0080 */
[----:B------:R-:W-:Y:S01]  /*11390*/  DFMA R44, R132, R14, R18 ;  /* 0x0000000e842c722b */ /* 0x000fe20000000012 */
[----:B------:R-:W-:-:S02]  /*113a0*/  IMAD.MOV.U32 R171, RZ, RZ, R70 ;  /* 0x000000ffffab7224 */ /* 0x000fc400078e0046 */
[----:B------:R-:W-:Y:S02]  /*113b0*/  IMAD.MOV.U32 R129, RZ, RZ, R15 ;  /* 0x000000ffff817224 */ /* 0x000fe400078e000f */
[----:B------:R-:W-:Y:S02]  /*113c0*/  IMAD.MOV.U32 R122, RZ, RZ, R160 ;  /* 0x000000ffff7a7224 */ /* 0x000fe400078e00a0 */
[----:B------:R-:W-:Y:S02]  /*113d0*/  IMAD.MOV.U32 R123, RZ, RZ, R161 ;  /* 0x000000ffff7b7224 */ /* 0x000fe400078e00a1 */
[----:B------:R-:W-:Y:S02]  /*113e0*/  IMAD.MOV.U32 R128, RZ, RZ, R14 ;  /* 0x000000ffff807224 */ /* 0x000fe400078e000e */
[----:B------:R-:W-:Y:S01]  /*113f0*/  IMAD.X R70, RZ, RZ, R70, P1 ;  /* 0x000000ffff467224 */ /* 0x000fe200008e0646 */
[C---:B--2---:R-:W-:Y:S02]  /*11400*/  DMUL R4, R96.reuse, R6 ;  /* 0x0000000660047228 */ /* 0x044fe40000000000 */
[----:B------:R-:W-:-:S04]  /*11410*/  DMUL R22, R96, R96 ;  /* 0x0000006060167228 */ /* 0x000fc80000000000 */
[----:B-1----:R1:W2:Y:S02]  /*11420*/  F2F.F32.F64 R0, R4 ;  /* 0x0000000400007310 */ /* 0x0022a40000301000 */
[----:B-1----:R-:W-:Y:S01]  /*11430*/  DFMA R4, R144, R14, R34 ;  /* 0x0000000e9004722b */ /* 0x002fe20000000022 */
[C---:B--2---:R-:W-:Y:S01]  /*11440*/  FMUL R60, R0.reuse, 0.63661974668502807617 ;  /* 0x3f22f983003c7820 */ /* 0x044fe20000400000 */
[----:B------:R-:W-:-:S05]  /*11450*/  FSETP.GE.AND P0, PT, |R0|, 105615, PT ;  /* 0x47ce47800000780b */ /* 0x000fca0003f06200 */
[----:B------:R-:W1:Y:S02]  /*11460*/  F2I.NTZ R60, R60 ;  /* 0x0000003c003c7305 */ /* 0x000e640000203100 */
[----:B-1----:R-:W-:-:S05]  /*11470*/  I2FP.F32.S32 R71, R60 ;  /* 0x0000003c00477245 */ /* 0x002fca0000201400 */
[----:B------:R-:W-:-:S04]  /*11480*/  FFMA R8, R71, -1.5707962512969970703, R0 ;  /* 0xbfc90fda47087823 */ /* 0x000fc80000000000 */
[C---:B------:R-:W-:Y:S01]  /*11490*/  FFMA R10, R71.reuse, -7.5497894158615963534e-08, R8 ;  /* 0xb3a22168470a7823 */ /* 0x040fe20000000008 */
[----:B------:R-:W-:Y:S01]  /*114a0*/  DFMA R8, R142, R14, R28 ;  /* 0x0000000e8e08722b */ /* 0x000fe2000000001c */
[----:B------:R-:W-:Y:S02]  /*114b0*/  IMAD.MOV.U32 R15, RZ, RZ, R60 ;  /* 0x000000ffff0f7224 */ /* 0x000fe400078e003c */
[----:B------:R-:W-:-:S04]  /*114c0*/  FFMA R71, R71, -5.3903029534742383927e-15, R10 ;  /* 0xa7c234c547477823 */ /* 0x000fc8000000000a */
[----:B------:R-:W-:Y:S01]  /*114d0*/  IMAD.MOV.U32 R10, RZ, RZ, R71 ;  /* 0x000000ffff0a7224 */ /* 0x000fe200078e0047 */
[----:B-----5:R-:W-:Y:S06]  /*114e0*/  @!P0 BRA `(.L_x_163) ;  /* 0x0000000000d48947 */ /* 0x020fec0003800000 */
[----:B------:R-:W-:-:S13]  /*114f0*/  FSETP.NEU.AND P0, PT, |R0|, +INF , PT ;  /* 0x7f8000000000780b */ /* 0x000fda0003f0d200 */
[----:B------:R-:W-:Y:S01]  /*11500*/  @!P0 FMUL R10, RZ, R0 ;  /* 0x00000000ff0a8220 */ /* 0x000fe20000400000 */
[----:B------:R-:W-:Y:S01]  /*11510*/  @!P0 IMAD.MOV.U32 R15, RZ, RZ, RZ ;  /* 0x000000ffff0f8224 */ /* 0x000fe200078e00ff */
[----:B------:R-:W-:Y:S06]  /*11520*/  @!P0 BRA `(.L_x_163) ;  /* 0x0000000000c48947 */ /* 0x000fec0003800000 */
[----:B------:R-:W-:Y:S01]  /*11530*/  IMAD.SHL.U32 R10, R0, 0x100, RZ ;  /* 0x00000100000a7824 */ /* 0x000fe200078e00ff */
[----:B------:R-:W-:Y:S01]  /*11540*/  BSSY.RECONVERGENT B4, `(.L_x_164) ;  /* 0x0000010000047945 */ /* 0x000fe20003800200 */
[----:B------:R-:W-:Y:S02]  /*11550*/  IMAD.MOV.U32 R16, RZ, RZ, RZ ;  /* 0x000000ffff107224 */ /* 0x000fe400078e00ff */
[----:B------:R-:W-:Y:S01]  /*11560*/  IMAD.MOV.U32 R25, RZ, RZ, RZ ;  /* 0x000000ffff197224 */ /* 0x000fe200078e00ff */
[----:B------:R-:W-:Y:S01]  /*11570*/  LOP3.LUT R17, R10, 0x80000000, RZ, 0xfc, !PT ;  /* 0x800000000a117812 */ /* 0x000fe200078efcff */
[----:B------:R-:W-:-:S07]  /*11580*/  IMAD.MOV.U32 R18, RZ, RZ, RZ ;  /* 0x000000ffff127224 */ /* 0x000fce00078e00ff */
.L_x_165:
        /* <DEDUP_REMOVED lines=12> */
.L_x_164:
        /* <DEDUP_REMOVED lines=23> */
[----:B------:R-:W2:Y:S01]  /*117c0*/  I2F.F64.S64 R18, R18 ;  /* 0x0000001200127312 */ /* 0x000ea20000301c00 */
[----:B------:R-:W-:Y:S02]  /*117d0*/  LEA.HI R15, R15, R10, RZ, 0x1 ;  /* 0x0000000a0f0f7211 */ /* 0x000fe400078f08ff */
[----:B------:R-:W-:-:S03]  /*117e0*/  ISETP.GE.AND P1, PT, R11, RZ, PT ;  /* 0x000000ff0b00720c */ /* 0x000fc60003f26270 */
[----:B------:R-:W-:-:S04]  /*117f0*/  IMAD.MOV R10, RZ, RZ, -R15 ;  /* 0x000000ffff0a7224 */ /* 0x000fc800078e0a0f */
[----:B------:R-:W-:Y:S01]  /*11800*/  @!P0 IMAD.MOV.U32 R15, RZ, RZ, R10 ;  /* 0x000000ffff0f8224 */ /* 0x000fe200078e000a */
[----:B--2---:R-:W-:-:S10]  /*11810*/  DMUL R16, R18, UR4 ;  /* 0x0000000412107c28 */ /* 0x004fd40008000000 */
[----:B------:R-:W1:Y:S02]  /*11820*/  F2F.F32.F64 R16, R16 ;  /* 0x0000001000107310 */ /* 0x000e640000301000 */
[----:B-1----:R-:W-:-:S07]  /*11830*/  FSEL R10, -R16, R16, !P1 ;  /* 0x00000010100a7208 */ /* 0x002fce0004800100 */
.L_x_163:
[----:B------:R-:W-:Y:S05]  /*11840*/  BSYNC.RECONVERGENT B3 ;  /* 0x0000000000037941 */ /* 0x000fea0003800200 */
.L_x_162:
[----:B------:R-:W-:Y:S01]  /*11850*/  DMUL R72, R98, R6 ;  /* 0x0000000662487228 */ /* 0x000fe20000000000 */
[----:B------:R-:W-:Y:S02]  /*11860*/  IMAD.MOV.U32 R54, RZ, RZ, 0x37cbac00 ;  /* 0x37cbac00ff367424 */ /* 0x000fe400078e00ff */
[----:B------:R-:W-:Y:S01]  /*11870*/  FMUL R17, R10, R10 ;  /* 0x0000000a0a117220 */ /* 0x000fe20000400000 */
[----:B------:R-:W-:Y:S01]  /*11880*/  LOP3.LUT R14, R15, 0x1, RZ, 0xc0, !PT ;  /* 0x000000010f0e7812 */ /* 0x000fe200078ec0ff */
[----:B------:R-:W-:Y:S01]  /*11890*/  IMAD.MOV.U32 R58, RZ, RZ, 0x3c0885e4 ;  /* 0x3c0885e4ff3a7424 */ /* 0x000fe200078e00ff */
[----:B------:R-:W-:Y:S01]  /*118a0*/  BSSY.RECONVERGENT B3, `(.L_x_166) ;  /* 0x0000053000037945 */ /* 0x000fe20003800200 */
[----:B------:R-:W-:Y:S01]  /*118b0*/  FFMA R11, R17, R54, -0.0013887860113754868507 ;  /* 0xbab607ed110b7423 */ /* 0x000fe20000000036 */
[----:B------:R-:W-:Y:S01]  /*118c0*/  ISETP.NE.U32.AND P0, PT, R14, 0x1, PT ;  /* 0x000000010e00780c */ /* 0x000fe20003f05070 */
[----:B------:R-:W-:Y:S01]  /*118d0*/  IMAD.MOV.U32 R59, RZ, RZ, 0x3e2aaaa8 ;  /* 0x3e2aaaa8ff3b7424 */ /* 0x000fe200078e00ff */
[----:B------:R-:W1:Y:S02]  /*118e0*/  F2F.F32.F64 R72, R72 ;  /* 0x0000004800487310 */ /* 0x000e640000301000 */
[----:B------:R-:W-:Y:S01]  /*118f0*/  FSEL R14, R11, -0.00019574658654164522886, P0 ;  /* 0xb94d41530b0e7808 */ /* 0x000fe20000000000 */
[----:B------:R-:W-:Y:S01]  /*11900*/  VIADD R11, R15, 0x1 ;  /* 0x000000010f0b7836 */ /* 0x000fe20000000000 */
[----:B------:R-:W-:-:S02]  /*11910*/  FSEL R16, R58, 0.041666727513074874878, !P0 ;  /* 0x3d2aaabb3a107808 */ /* 0x000fc40004000000 */
[----:B------:R-:W-:-:S03]  /*11920*/  FSEL R10, R10, 1, !P0 ;  /* 0x3f8000000a0a7808 */ /* 0x000fc60004000000 */
[----:B------:R-:W-:Y:S01]  /*11930*/  FFMA R14, R17, R14, R16 ;  /* 0x0000000e110e7223 */ /* 0x000fe20000000010 */
[----:B------:R-:W-:Y:S02]  /*11940*/  FSEL R16, -R59, -0.4999999701976776123, !P0 ;  /* 0xbeffffff3b107808 */ /* 0x000fe40004000100 */
[----:B------:R-:W-:-:S03]  /*11950*/  LOP3.LUT P0, RZ, R11, 0x2, RZ, 0xc0, !PT ;  /* 0x000000020bff7812 */ /* 0x000fc6000780c0ff */
[C---:B------:R-:W-:Y:S01]  /*11960*/  FFMA R14, R17.reuse, R14, R16 ;  /* 0x0000000e110e7223 */ /* 0x040fe20000000010 */
[----:B-1----:R-:W-:Y:S01]  /*11970*/  FMUL R73, R72, 0.63661974668502807617 ;  /* 0x3f22f98348497820 */ /* 0x002fe20000400000 */
[----:B------:R-:W-:-:S04]  /*11980*/  FFMA R17, R17, R10, RZ ;  /* 0x0000000a11117223 */ /* 0x000fc800000000ff */
[----:B------:R-:W-:Y:S01]  /*11990*/  FFMA R10, R17, R14, R10 ;  /* 0x0000000e110a7223 */ /* 0x000fe2000000000a */
[----:B------:R-:W1:Y:S03]  /*119a0*/  F2I.NTZ R73, R73 ;  /* 0x0000004900497305 */ /* 0x000e660000203100 */
[----:B------:R-:W-:Y:S01]  /*119b0*/  @P0 FADD R10, RZ, -R10 ;  /* 0x8000000aff0a0221 */ /* 0x000fe20000000000 */
[----:B------:R-:W-:-:S05]  /*119c0*/  FSETP.GE.AND P0, PT, |R72|, 105615, PT ;  /* 0x47ce47804800780b */ /* 0x000fca0003f06200 */
[----:B------:R-:W2:Y:S01]  /*119d0*/  F2F.F64.F32 R10, R10 ;  /* 0x0000000a000a7310 */ /* 0x000ea20000201800 */
[----:B-1----:R-:W-:-:S05]  /*119e0*/  I2FP.F32.S32 R15, R73 ;  /* 0x00000049000f7245 */ /* 0x002fca0000201400 */
[----:B------:R-:W-:-:S04]  /*119f0*/  FFMA R14, R15, -1.5707962512969970703, R72 ;  /* 0xbfc90fda0f0e7823 */ /* 0x000fc80000000048 */
[C---:B------:R-:W-:Y:S01]  /*11a00*/  FFMA R14, R15.reuse, -7.5497894158615963534e-08, R14 ;  /* 0xb3a221680f0e7823 */ /* 0x040fe2000000000e */
[----:B--2---:R-:W-:Y:S02]  /*11a10*/  DFMA R24, R10, -10, R22 ;  /* 0xc02400000a18782b */ /* 0x004fe40000000016 */
[----:B------:R-:W-:Y:S01]  /*11a20*/  DMUL R22, R98, R98 ;  /* 0x0000006262167228 */ /* 0x000fe20000000000 */
[----:B------:R-:W-:Y:S01]  /*11a30*/  FFMA R74, R15, -5.3903029534742383927e-15, R14 ;  /* 0xa7c234c50f4a7823 */ /* 0x000fe2000000000e */
[----:B------:R-:W-:-:S03]  /*11a40*/  IMAD.MOV.U32 R11, RZ, RZ, R73 ;  /* 0x000000ffff0b7224 */ /* 0x000fc600078e0049 */
[----:B------:R-:W-:Y:S01]  /*11a50*/  IMAD.MOV.U32 R18, RZ, RZ, R74 ;  /* 0x000000ffff127224 */ /* 0x000fe200078e004a */
[----:B------:R-:W-:Y:S06]  /*11a60*/  @!P0 BRA `(.L_x_167) ;  /* 0x0000000000d88947 */ /* 0x000fec0003800000 */
[----:B------:R-:W-:-:S13]  /*11a70*/  FSETP.NEU.AND P0, PT, |R72|, +INF , PT ;  /* 0x7f8000004800780b */ /* 0x000fda0003f0d200 */
[----:B------:R-:W-:Y:S05]  /*11a80*/  @!P0 BRA `(.L_x_168) ;  /* 0x0000000000c88947 */ /* 0x000fea0003800000 */
[----:B------:R-:W-:Y:S01]  /*11a90*/  IMAD.SHL.U32 R10, R72, 0x100, RZ ;  /* 0x00000100480a7824 */ /* 0x000fe200078e00ff */
[----:B------:R-:W-:Y:S01]  /*11aa0*/  BSSY.RECONVERGENT B4, `(.L_x_169) ;  /* 0x0000010000047945 */ /* 0x000fe20003800200 */
[----:B------:R-:W-:Y:S02]  /*11ab0*/  IMAD.MOV.U32 R16, RZ, RZ, RZ ;  /* 0x000000ffff107224 */ /* 0x000fe400078e00ff */
[----:B------:R-:W-:Y:S01]  /*11ac0*/  IMAD.MOV.U32 R27, RZ, RZ, RZ ;  /* 0x000000ffff1b7224 */ /* 0x000fe200078e00ff */
[----:B------:R-:W-:Y:S01]  /*11ad0*/  LOP3.LUT R17, R10, 0x80000000, RZ, 0xfc, !PT ;  /* 0x800000000a117812 */ /* 0x000fe200078efcff */
[----:B------:R-:W-:-:S07]  /*11ae0*/  IMAD.MOV.U32 R18, RZ, RZ, RZ ;  /* 0x000000ffff127224 */ /* 0x000fce00078e00ff */
.L_x_170:
        /* <DEDUP_REMOVED lines=12> */
.L_x_169:
        /* <DEDUP_REMOVED lines=30> */
[----:B-1----:R-:W-:Y:S01]  /*11d90*/  FSEL R18, -R16, R16, !P1 ;  /* 0x0000001010127208 */ /* 0x002fe20004800100 */
[----:B------:R-:W-:Y:S06]  /*11da0*/  BRA `(.L_x_167) ;  /* 0x0000000000087947 */ /* 0x000fec0003800000 */
.L_x_168:
[----:B------:R-:W-:Y:S01]  /*11db0*/  FMUL R18, RZ, R72 ;  /* 0x00000048ff127220 */ /* 0x000fe20000400000 */
[----:B------:R-:W-:-:S07]  /*11dc0*/  IMAD.MOV.U32 R11, RZ, RZ, RZ ;  /* 0x000000ffff0b7224 */ /* 0x000fce00078e00ff */
.L_x_167:
[----:B------:R-:W-:Y:S05]  /*11dd0*/  BSYNC.RECONVERGENT B3 ;  /* 0x0000000000037941 */ /* 0x000fea0003800200 */
.L_x_166:
[----:B------:R-:W-:Y:S01]  /*11de0*/  DMUL R14, R32, R6 ;  /* 0x00000006200e7228 */ /* 0x000fe20000000000 */
[----:B------:R-:W-:Y:S01]  /*11df0*/  FMUL R17, R18, R18 ;  /* 0x0000001212117220 */ /* 0x000fe20000400000 */
[----:B------:R-:W-:Y:S01]  /*11e00*/  LOP3.LUT R10, R11, 0x1, RZ, 0xc0, !PT ;  /* 0x000000010b0a7812 */ /* 0x000fe200078ec0ff */
[----:B------:R-:W-:Y:S02]  /*11e10*/  BSSY.RECONVERGENT B3, `(.L_x_171) ;  /* 0x0000053000037945 */ /* 0x000fe40003800200 */
[----:B------:R-:W-:Y:S01]  /*11e20*/  FFMA R16, R17, R54, -0.0013887860113754868507 ;  /* 0xbab607ed11107423 */ /* 0x000fe20000000036 */
[----:B------:R1:W2:Y:S01]  /*11e30*/  F2F.F32.F64 R75, R14 ;  /* 0x0000000e004b7310 */ /* 0x0002a20000301000 */
[----:B------:R-:W-:Y:S01]  /*11e40*/  ISETP.NE.U32.AND P0, PT, R10, 0x1, PT ;  /* 0x000000010a00780c */ /* 0x000fe20003f05070 */
[----:B------:R-:W-:-:S03]  /*11e50*/  VIADD R10, R11, 0x1 ;  /* 0x000000010b0a7836 */ /* 0x000fc60000000000 */
[----:B------:R-:W-:Y:S02]  /*11e60*/  FSEL R16, R16, -0.00019574658654164522886, P0 ;  /* 0xb94d415310107808 */ /* 0x000fe40000000000 */
[----:B------:R-:W-:Y:S02]  /*11e70*/  FSEL R26, R58, 0.041666727513074874878, !P0 ;  /* 0x3d2aaabb3a1a7808 */ /* 0x000fe40004000000 */
[----:B------:R-:W-:Y:S01]  /*11e80*/  LOP3.LUT P1, RZ, R10, 0x2, RZ, 0xc0, !PT ;  /* 0x000000020aff7812 */ /* 0x000fe2000782c0ff */
[----:B-1----:R-:W-:Y:S01]  /*11e90*/  DADD R14, R24, 100 ;  /* 0x40590000180e7429 */ /* 0x002fe20000000000 */
[----:B------:R-:W-:Y:S01]  /*11ea0*/  FSEL R11, -R59, -0.4999999701976776123, !P0 ;  /* 0xbeffffff3b0b7808 */ /* 0x000fe20004000100 */
[----:B------:R-:W-:Y:S01]  /*11eb0*/  FFMA R16, R17, R16, R26 ;  /* 0x0000001011107223 */ /* 0x000fe2000000001a */
[----:B------:R-:W-:Y:S01]  /*11ec0*/  FSEL R10, R18, 1, !P0 ;  /* 0x3f800000120a7808 */ /* 0x000fe20004000000 */
[----:B------:R-:W-:Y:S01]  /*11ed0*/  DMUL R24, R32, R32 ;  /* 0x0000002020187228 */ /* 0x000fe20000000000 */
[----:B--2---:R-:W-:Y:S01]  /*11ee0*/  FMUL R76, R75, 0.63661974668502807617 ;  /* 0x3f22f9834b4c7820 */ /* 0x004fe20000400000 */
[----:B------:R-:W-:Y:S01]  /*11ef0*/  FFMA R11, R17, R16, R11 ;  /* 0x00000010110b7223 */ /* 0x000fe2000000000b */
[----:B------:R-:W-:Y:S01]  /*11f00*/  FSETP.GE.AND P0, PT, |R75|, 105615, PT ;  /* 0x47ce47804b00780b */ /* 0x000fe20003f06200 */
[----:B------:R-:W-:-:S03]  /*11f10*/  FFMA R17, R17, R10, RZ ;  /* 0x0000000a11117223 */ /* 0x000fc600000000ff */
[----:B------:R-:W1:Y:S01]  /*11f20*/  F2I.NTZ R76, R76 ;  /* 0x0000004c004c7305 */ /* 0x000e620000203100 */
[----:B------:R-:W-:-:S04]  /*11f30*/  FFMA R17, R17, R11, R10 ;  /* 0x0000000b11117223 */ /* 0x000fc8000000000a */
[----:B------:R-:W-:-:S04]  /*11f40*/  @P1 FADD R17, RZ, -R17 ;  /* 0x80000011ff111221 */ /* 0x000fc80000000000 */
[----:B------:R-:W2:Y:S01]  /*11f50*/  F2F.F64.F32 R10, R17 ;  /* 0x00000011000a7310 */ /* 0x000ea20000201800 */
[----:B-1----:R-:W-:-:S05]  /*11f60*/  I2FP.F32.S32 R16, R76 ;  /* 0x0000004c00107245 */ /* 0x002fca0000201400 */
[----:B------:R-:W-:Y:S01]  /*11f70*/  FFMA R19, R16, -1.5707962512969970703, R75 ;  /* 0xbfc90fda10137823 */ /* 0x000fe2000000004b */
[----:B--2---:R-:W-:-:S03]  /*11f80*/  DFMA R10, R10, -10, R22 ;  /* 0xc02400000a0a782b */ /* 0x004fc60000000016 */
[----:B------:R-:W-:-:S04]  /*11f90*/  FFMA R19, R16, -7.5497894158615963534e-08, R19 ;  /* 0xb3a2216810137823 */ /* 0x000fc80000000013 */
[----:B------:R-:W-:Y:S01]  /*11fa0*/  FFMA R77, R16, -5.3903029534742383927e-15, R19 ;  /* 0xa7c234c5104d7823 */ /* 0x000fe20000000013 */
[----:B------:R-:W-:-:S03]  /*11fb0*/  DADD R22, R10, R14 ;  /* 0x000000000a167229 */ /* 0x000fc6000000000e */
[----:B------:R-:W-:Y:S02]  /*11fc0*/  IMAD.MOV.U32 R26, RZ, RZ, R77 ;  /* 0x000000ffff1a7224 */ /* 0x000fe400078e004d */
[----:B------:R-:W-:Y:S01]  /*11fd0*/  IMAD.MOV.U32 R15, RZ, RZ, R76 ;  /* 0x000000ffff0f7224 */ /* 0x000fe200078e004c */
[----:B------:R-:W-:Y:S06]  /*11fe0*/  @!P0 BRA `(.L_x_172) ;  /* 0x0000000000d48947 */ /* 0x000fec0003800000 */
[----:B------:R-:W-:-:S13]  /*11ff0*/  FSETP.NEU.AND P0, PT, |R75|, +INF , PT ;  /* 0x7f8000004b00780b */ /* 0x000fda0003f0d200 */
[----:B------:R-:W-:Y:S05]  /*12000*/  @!P0 BRA `(.L_x_173) ;  /* 0x0000000000c48947 */ /* 0x000fea0003800000 */
[----:B------:R-:W-:Y:S01]  /*12010*/  IMAD.SHL.U32 R10, R75, 0x100, RZ ;  /* 0x000001004b0a7824 */ /* 0x000fe200078e00ff */
[----:B------:R-:W-:Y:S01]  /*12020*/  BSSY.RECONVERGENT B4, `(.L_x_174) ;  /* 0x000000f000047945 */ /* 0x000fe20003800200 */
[----:B------:R-:W-:Y:S01]  /*12030*/  CS2R R16, SRZ ;  /* 0x0000000000107805 */ /* 0x000fe2000001ff00 */
[----:B------:R-:W-:Y:S02]  /*12040*/  IMAD.MOV.U32 R27, RZ, RZ, RZ ;  /* 0x000000ffff1b7224 */ /* 0x000fe400078e00ff */
[----:B------:R-:W-:-:S07]  /*12050*/  LOP3.LUT R29, R10, 0x80000000, RZ, 0xfc, !PT ;  /* 0x800000000a1d7812 */ /* 0x000fce00078efcff */
.L_x_175:
        /* <DEDUP_REMOVED lines=12> */
.L_x_174:
        /* <DEDUP_REMOVED lines=8> */
[----:B------:R-:W3:Y:S04]  /*121a0*/  LDL R11, [R17+0x14] ;  /* 0x00001400110b7983 */ /* 0x000ee80000100800 */
        /* <DEDUP_REMOVED lines=10> */
[C---:B-1----:R-:W-:Y:S02]  /*12250*/  LOP3.LUT R18, R15.reuse, R11, RZ, 0x3c, !PT ;  /* 0x0000000b0f127212 */ /* 0x042fe400078e3cff */
        /* <DEDUP_REMOVED lines=12> */
.L_x_173:
[----:B------:R-:W-:Y:S01]  /*12320*/  FMUL R26, RZ, R75 ;  /* 0x0000004bff1a7220 */ /* 0x000fe20000400000 */
[----:B------:R-:W-:-:S07]  /*12330*/  IMAD.MOV.U32 R15, RZ, RZ, RZ ;  /* 0x000000ffff0f7224 */ /* 0x000fce00078e00ff */
.L_x_172:
[----:B------:R-:W-:Y:S05]  /*12340*/  BSYNC.RECONVERGENT B3 ;  /* 0x0000000000037941 */ /* 0x000fea0003800200 */
.L_x_171:
[----:B------:R-:W2:Y:S01]  /*12350*/  LDL.64 R34, [R1+0xd38] ;  /* 0x000d380001227983 */ /* 0x000ea20000100a00 */
[----:B------:R-:W-:Y:S01]  /*12360*/  FMUL R11, R26, R26 ;  /* 0x0000001a1a0b7220 */ /* 0x000fe20000400000 */
[----:B------:R-:W-:Y:S01]  /*12370*/  LOP3.LUT R10, R15, 0x1, RZ, 0xc0, !PT ;  /* 0x000000010f0a7812 */ /* 0x000fe200078ec0ff */
[----:B------:R-:W-:Y:S02]  /*12380*/  BSSY.RECONVERGENT B3, `(.L_x_176) ;  /* 0x0000054000037945 */ /* 0x000fe40003800200 */
[----:B------:R-:W-:Y:S01]  /*12390*/  FFMA R14, R11, R54, -0.0013887860113754868507 ;  /* 0xbab607ed0b0e7423 */ /* 0x000fe20000000036 */
[----:B------:R-:W-:Y:S01]  /*123a0*/  ISETP.NE.U32.AND P0, PT, R10, 0x1, PT ;  /* 0x000000010a00780c */ /* 0x000fe20003f05070 */
[----:B------:R-:W-:-:S03]  /*123b0*/  VIADD R10, R15, 0x1 ;  /* 0x000000010f0a7836 */ /* 0x000fc60000000000 */
[----:B------:R-:W-:Y:S02]  /*123c0*/  FSEL R14, R14, -0.00019574658654164522886, P0 ;  /* 0xb94d41530e0e7808 */ /* 0x000fe40000000000 */
[----:B------:R-:W-:Y:S02]  /*123d0*/  FSEL R16, R58, 0.041666727513074874878, !P0 ;  /* 0x3d2aaabb3a107808 */ /* 0x000fe40004000000 */
[----:B------:R-:W-:Y:S02]  /*123e0*/  LOP3.LUT P1, RZ, R10, 0x2, RZ, 0xc0, !PT ;  /* 0x000000020aff7812 */ /* 0x000fe4000782c0ff */
[----:B------:R-:W-:Y:S01]  /*123f0*/  FSEL R15, -R59, -0.4999999701976776123, !P0 ;  /* 0xbeffffff3b0f7808 */ /* 0x000fe20004000100 */
        /* <DEDUP_REMOVED lines=9> */
[----:B--2---:R-:W-:-:S06]  /*12490*/  DMUL R18, R34, R6 ;  /* 0x0000000622127228 */ /* 0x004fcc0000000000 */
[----:B------:R1:W2:Y:S02]  /*124a0*/  F2F.F32.F64 R61, R18 ;  /* 0x00000012003d7310 */ /* 0x0002a40000301000 */
[----:B-1----:R-:W-:Y:S01]  /*124b0*/  DMUL R18, R34, R34 ;  /* 0x0000002222127228 */ /* 0x002fe20000000000 */
[C---:B--2---:R-:W-:Y:S01]  /*124c0*/  FMUL R78, R61.reuse, 0.63661974668502807617 ;  /* 0x3f22f9833d4e7820 */ /* 0x044fe20000400000 */
        /* <DEDUP_REMOVED lines=17> */
.L_x_180:
        /* <DEDUP_REMOVED lines=12> */
.L_x_179:
        /* <DEDUP_REMOVED lines=29> */
[----:B------:R-:W1:Y:S02]  /*12870*/  F2F.F32.F64 R16, R16 ;  /* 0x0000001000107310 */ /* 0x000e640000301000 */
[----:B-1----:R-:W-:Y:S01]  /*12880*/  FSEL R15, -R16, R16, !P1 ;  /* 0x00000010100f7208 */ /* 0x002fe20004800100 */
[----:B------:R-:W-:Y:S06]  /*12890*/  BRA `(.L_x_177) ;  /* 0x0000000000087947 */ /* 0x000fec0003800000 */
.L_x_178:
[----:B------:R-:W-:Y:S01]  /*128a0*/  FMUL R15, RZ, R61 ;  /* 0x0000003dff0f7220 */ /* 0x000fe20000400000 */
[----:B------:R-:W-:-:S07]  /*128b0*/  IMAD.MOV.U32 R24, RZ, RZ, RZ ;  /* 0x000000ffff187224 */ /* 0x000fce00078e00ff */
.L_x_177:
[----:B------:R-:W-:Y:S05]  /*128c0*/  BSYNC.RECONVERGENT B3 ;  /* 0x0000000000037941 */ /* 0x000fea0003800200 */
.L_x_176:
        /* <DEDUP_REMOVED lines=20> */
[C---:B--2---:R-:W-:Y:S02]  /*12a10*/  DMUL R62, R28.reuse, R6 ;  /* 0x000000061c3e7228 */ /* 0x044fe40000000000 */
[----:B------:R-:W-:-:S08]  /*12a20*/  DMUL R24, R28, R28 ;  /* 0x0000001c1c187228 */ /* 0x000fd00000000000 */
        /* <DEDUP_REMOVED lines=19> */
.L_x_185:
        /* <DEDUP_REMOVED lines=12> */
.L_x_184:
        /* <DEDUP_REMOVED lines=32> */
.L_x_183:
[----:B------:R-:W-:Y:S01]  /*12e20*/  FMUL R26, RZ, R62 ;  /* 0x0000003eff1a7220 */ /* 0x000fe20000400000 */
[----:B------:R-:W-:-:S07]  /*12e30*/  IMAD.MOV.U32 R15, RZ, RZ, RZ ;  /* 0x000000ffff0f7224 */ /* 0x000fce00078e00ff */
.L_x_182:
[----:B------:R-:W-:Y:S05]  /*12e40*/  BSYNC.RECONVERGENT B3 ;  /* 0x0000000000037941 */ /* 0x000fea0003800200 */
.L_x_181:
        /* <DEDUP_REMOVED lines=41> */
.L_x_190:
        /* <DEDUP_REMOVED lines=12> */
.L_x_189:
        /* <DEDUP_REMOVED lines=32> */
.L_x_188:
[----:B------:R-:W-:Y:S01]  /*133a0*/  FMUL R15, RZ, R63 ;  /* 0x0000003fff0f7220 */ /* 0x000fe20000400000 */
[----:B------:R-:W-:-:S07]  /*133b0*/  IMAD.MOV.U32 R26, RZ, RZ, RZ ;  /* 0x000000ffff1a7224 */ /* 0x000fce00078e00ff */
.L_x_187:
[----:B------:R-:W-:Y:S05]  /*133c0*/  BSYNC.RECONVERGENT B3 ;  /* 0x0000000000037941 */ /* 0x000fea0003800200 */
.L_x_186:
        /* <DEDUP_REMOVED lines=41> */
.L_x_195:
        /* <DEDUP_REMOVED lines=12> */
.L_x_194:
        /* <DEDUP_REMOVED lines=32> */
.L_x_193:
[----:B------:R-:W-:Y:S01]  /*13920*/  FMUL R42, RZ, R64 ;  /* 0x00000040ff2a7220 */ /* 0x000fe20000400000 */
[----:B------:R-:W-:-:S07]  /*13930*/  IMAD.MOV.U32 R15, RZ, RZ, RZ ;  /* 0x000000ffff0f7224 */ /* 0x000fce00078e00ff */
.L_x_192:
[----:B------:R-:W-:Y:S05]  /*13940*/  BSYNC.RECONVERGENT B3 ;  /* 0x0000000000037941 */ /* 0x000fea0003800200 */
.L_x_191:
        /* <DEDUP_REMOVED lines=41> */
.L_x_200:
        /* <DEDUP_REMOVED lines=12> */
.L_x_199:
        /* <DEDUP_REMOVED lines=32> */
.L_x_198:
[----:B------:R-:W-:Y:S01]  /*13ea0*/  FMUL R15, RZ, R65 ;  /* 0x00000041ff0f7220 */ /* 0x000fe20000400000 */
[----:B------:R-:W-:-:S07]  /*13eb0*/  IMAD.MOV.U32 R18, RZ, RZ, RZ ;  /* 0x000000ffff127224 */ /* 0x000fce00078e00ff */
.L_x_197:
[----:B------:R-:W-:Y:S05]  /*13ec0*/  BSYNC.RECONVERGENT B3 ;  /* 0x0000000000037941 */ /* 0x000fea0003800200 */
.L_x_196:
        /* <DEDUP_REMOVED lines=41> */
.L_x_205:
        /* <DEDUP_REMOVED lines=12> */
.L_x_204:
        /* <DEDUP_REMOVED lines=32> */
.L_x_203:
[----:B------:R-:W-:Y:S01]  /*14420*/  FMUL R23, RZ, R66 ;  /* 0x00000042ff177220 */ /* 0x000fe20000400000 */
[----:B------:R-:W-:-:S07]  /*14430*/  IMAD.MOV.U32 R15, RZ, RZ, RZ ;  /* 0x000000ffff0f7224 */ /* 0x000fce00078e00ff */
.L_x_202:
[----:B------:R-:W-:Y:S05]  /*14440*/  BSYNC.RECONVERGENT B3 ;  /* 0x0000000000037941 */ /* 0x000fea0003800200 */
.L_x_201:
        /* <DEDUP_REMOVED lines=40> */
.L_x_210:
        /* <DEDUP_REMOVED lines=12> */
.L_x_209:
        /* <DEDUP_REMOVED lines=32> */
.L_x_208:
[----:B------:R-:W-:Y:S01]  /*14990*/  FMUL R110, RZ, R67 ;  /* 0x00000043ff6e7220 */ /* 0x000fe20000400000 */
[----:B------:R-:W-:-:S07]  /*149a0*/  IMAD.MOV.U32 R107, RZ, RZ, RZ ;  /* 0x000000ffff6b7224 */ /* 0x000fce00078e00ff */
.L_x_207:
[----:B------:R-:W-:Y:S05]  /*149b0*/  BSYNC.RECONVERGENT B3 ;  /* 0x0000000000037941 */ /* 0x000fea0003800200 */
.L_x_206:
[-C--:B------:R-:W-:Y:S01]  /*149c0*/  DMUL R10, R4, R6.reuse ;  /* 0x00000006040a7228 */ /* 0x080fe20000000000 */
[----:B------:R-:W-:Y:S01]  /*149d0*/  BSSY.RECONVERGENT B3, `(.L_x_211) ;  /* 0x000038b000037945 */ /* 0x000fe20003800200 */
[----:B------:R-:W-:Y:S02]  /*149e0*/  DMUL R14, R8, R6 ;  /* 0x00000006080e7228 */ /* 0x000fe40000000000 */
[-C--:B------:R-:W-:Y:S02]  /*149f0*/  DFMA R52, R148, R128.reuse, R98 ;  /* 0x000000809434722b */ /* 0x080fe40000000062 */
[-C--:B------:R-:W-:Y:S01]  /*14a00*/  DFMA R48, R150, R128.reuse, R96 ;  /* 0x000000809630722b */ /* 0x080fe20000000060 */
[----:B------:R1:W2:Y:S01]  /*14a10*/  F2F.F32.F64 R90, R10 ;  /* 0x0000000a005a7310 */ /* 0x0002a20000301000 */
[----:B------:R-:W-:Y:S02]  /*14a20*/  DFMA R56, R146, R128, R32 ;  /* 0x000000809238722b */ /* 0x000fe40000000020 */
[----:B------:R-:W-:-:S02]  /*14a30*/  DMUL R22, R12, R6 ;  /* 0x000000060c167228 */ /* 0x000fc40000000000 */
[-C--:B------:R-:W-:Y:S02]  /*14a40*/  DMUL R42, R36, R6.reuse ;  /* 0x00000006242a7228 */ /* 0x080fe40000000000 */
[-C--:B------:R-:W-:Y:S01]  /*14a50*/  DMUL R38, R20, R6.reuse ;  /* 0x0000000614267228 */ /* 0x080fe20000000000 */
[----:B------:R3:W4:Y:S01]  /*14a60*/  F2F.F32.F64 R91, R14 ;  /* 0x0000000e005b7310 */ /* 0x0007220000301000 */
[-C--:B------:R-:W-:Y:S02]  /*14a70*/  DMUL R46, R40, R6.reuse ;  /* 0x00000006282e7228 */ /* 0x080fe40000000000 */
[-C--:B-1----:R-:W-:Y:S02]  /*14a80*/  DMUL R10, R48, R6.reuse ;  /* 0x00000006300a7228 */ /* 0x082fe40000000000 */
[-C--:B------:R-:W-:Y:S01]  /*14a90*/  DMUL R50, R44, R6.reuse ;  /* 0x000000062c327228 */ /* 0x080fe20000000000 */
[----:B--2---:R-:W-:Y:S02]  /*14aa0*/  FMUL R104, R90, 0.63661974668502807617 ;  /* 0x3f22f9835a687820 */ /* 0x004fe40000400000 */
[----:B------:R1:W2:Y:S01]  /*14ab0*/  F2F.F32.F64 R92, R22 ;  /* 0x00000016005c7310 */ /* 0x0002a20000301000 */
[----:B---3--:R-:W-:Y:S01]  /*14ac0*/  DMUL R14, R52, R6 ;  /* 0x00000006340e7228 */ /* 0x008fe20000000000 */
[----:B----4-:R-:W-:-:S06]  /*14ad0*/  FMUL R105, R91, 0.63661974668502807617 ;  /* 0x3f22f9835b697820 */ /* 0x010fcc0000400000 */
[----:B------:R3:W4:Y:S01]  /*14ae0*/  F2F.F32.F64 R102, R14 ;  /* 0x0000000e00667310 */ /* 0x0007220000301000 */
[----:B------:R-:W-:Y:S01]  /*14af0*/  IMAD.SHL.U32 R113, R91, 0x100, RZ ;  /* 0x000001005b717824 */ /* 0x000fe200078e00ff */
[----:B-1----:R-:W-:Y:S01]  /*14b00*/  DMUL R22, R56, R6 ;  /* 0x0000000638167228 */ /* 0x002fe20000000000 */
[----:B------:R-:W-:-:S03]  /*14b10*/  CS2R R6, SRZ ;  /* 0x0000000000067805 */ /* 0x000fc6000001ff00 */
[----:B------:R-:W-:Y:S01]  /*14b20*/  LOP3.LUT R113, R113, 0x80000000, RZ, 0xfc, !PT ;  /* 0x8000000071717812 */ /* 0x000fe200078efcff */
[C---:B--2---:R-:W-:Y:S01]  /*14b30*/  FMUL R106, R92.reuse, 0.63661974668502807617 ;  /* 0x3f22f9835c6a7820 */ /* 0x044fe20000400000 */
[----:B------:R1:W2:Y:S01]  /*14b40*/  F2F.F32.F64 R94, R42 ;  /* 0x0000002a005e7310 */ /* 0x0002a20000301000 */
[----:B------:R-:W-:Y:S01]  /*14b50*/  STL.128 [R1+0x350], R4 ;  /* 0x0003500401007387 */ /* 0x000fe20000100c00 */
[----:B---3--:R-:W-:Y:S01]  /*14b60*/  CS2R R14, SRZ ;  /* 0x00000000000e7805 */ /* 0x008fe2000001ff00 */
[----:B------:R-:W-:-:S04]  /*14b70*/  IMAD.SHL.U32 R114, R92, 0x100, RZ ;  /* 0x000001005c727824 */ /* 0x000fc800078e00ff */
[----:B------:R3:W-:Y:S01]  /*14b80*/  STL.128 [R1+0x370], R12 ;  /* 0x0003700c01007387 */ /* 0x0007e20000100c00 */
[----:B------:R5:W0:Y:S01]  /*14b90*/  F2F.F32.F64 R101, R10 ;  /* 0x0000000a00657310 */ /* 0x000a220000301000 */
[----:B----4-:R-:W-:Y:S01]  /*14ba0*/  IMAD.SHL.U32 R154, R102, 0x100, RZ ;  /* 0x00000100669a7824 */ /* 0x010fe200078e00ff */
[----:B-1----:R-:W-:Y:S02]  /*14bb0*/  CS2R R42, SRZ ;  /* 0x00000000002a7805 */ /* 0x002fe4000001ff00 */
[----:B------:R-:W-:Y:S02]  /*14bc0*/  LOP3.LUT R114, R114, 0x80000000, RZ, 0xfc, !PT ;  /* 0x8000000072727812 */ /* 0x000fe400078efcff */
[----:B------:R-:W-:Y:S01]  /*14bd0*/  LOP3.LUT R154, R154, 0x80000000, RZ, 0xfc, !PT ;  /* 0x800000009a9a7812 */ /* 0x000fe200078efcff */
[C---:B--2---:R-:W-:Y:S01]  /*14be0*/  FMUL R55, R94.reuse, 0.63661974668502807617 ;  /* 0x3f22f9835e377820 */ /* 0x044fe20000400000 */
[----:B------:R1:W2:Y:S01]  /*14bf0*/  F2F.F32.F64 R93, R38 ;  /* 0x00000026005d7310 */ /* 0x0002a20000301000 */
[----:B------:R4:W-:Y:S01]  /*14c00*/  STL.128 [R1+0x3a0], R40 ;  /* 0x0003a02801007387 */ /* 0x0009e20000100c00 */
[----:B-----5:R-:W-:Y:S01]  /*14c10*/  CS2R R10, SRZ ;  /* 0x00000000000a7805 */ /* 0x020fe2000001ff00 */
[----:B------:R-:W-:-:S02]  /*14c20*/  IMAD.SHL.U32 R116, R94, 0x100, RZ ;  /* 0x000001005e747824 */ /* 0x000fc400078e00ff */
[----:B------:R-:W-:Y:S02]  /*14c30*/  FMUL R111, RZ, R94 ;  /* 0x0000005eff6f7220 */ /* 0x000fe40000400000 */
[----:B------:R5:W-:Y:S01]  /*14c40*/  STL.128 [R1+0x360], R8 ;  /* 0x0003600801007387 */ /* 0x000be20000100c00 */
[----:B------:R2:W5:Y:S01]  /*14c50*/  F2F.F32.F64 R103, R22 ;  /* 0x0000001600677310 */ /* 0x0005620000301000 */
[----:B---3--:R-:W-:Y:S01]  /*14c60*/  FMUL R15, R110, R110 ;  /* 0x0000006e6e0f7220 */ /* 0x008fe20000400000 */
[----:B-1----:R-:W-:Y:S01]  /*14c70*/  CS2R R38, SRZ ;  /* 0x0000000000267805 */ /* 0x002fe2000001ff00 */
[----:B------:R-:W-:Y:S01]  /*14c80*/  VIADD R14, R107, 0x1 ;  /* 0x000000016b0e7836 */ /* 0x000fe20000000000 */
[----:B------:R-:W-:Y:S01]  /*14c90*/  LOP3.LUT R116, R116, 0x80000000, RZ, 0xfc, !PT ;  /* 0x8000000074747812 */ /* 0x000fe200078efcff */
[----:B0-----:R-:W-:Y:S02]  /*14ca0*/  IMAD.SHL.U32 R119, R101, 0x100, RZ ;  /* 0x0000010065777824 */ /* 0x001fe400078e00ff */
[----:B------:R0:W-:Y:S01]  /*14cb0*/  STL.128 [R1+0x390], R36 ;  /* 0x0003902401007387 */ /* 0x0001e20000100c00 */
[----:B------:R1:W3:Y:S01]  /*14cc0*/  F2F.F32.F64 R95, R46 ;  /* 0x0000002e005f7310 */ /* 0x0002e20000301000 */
[----:B------:R-:W-:-:S02]  /*14cd0*/  LOP3.LUT P1, RZ, R14, 0x2, RZ, 0xc0, !PT ;  /* 0x000000020eff7812 */ /* 0x000fc4000782c0ff */
[----:B--2---:R-:W-:Y:S01]  /*14ce0*/  CS2R R22, SRZ ;  /* 0x0000000000167805 */ /* 0x004fe2000001ff00 */
[----:B----4-:R-:W-:Y:S01]  /*14cf0*/  FMUL R42, R102, 0.63661974668502807617 ;  /* 0x3f22f983662a7820 */ /* 0x010fe20000400000 */
[----:B------:R-:W-:Y:S01]  /*14d00*/  IMAD.SHL.U32 R115, R93, 0x100, RZ ;  /* 0x000001005d737824 */ /* 0x000fe200078e00ff */
[----:B------:R-:W-:Y:S02]  /*14d10*/  LOP3.LUT R119, R119, 0x80000000, RZ, 0xfc, !PT ;  /* 0x8000000077777812 */ /* 0x000fe400078efcff */
[----:B-----5:R-:W-:Y:S01]  /*14d20*/  LOP3.LUT R11, R107, 0x1, RZ, 0xc0, !PT ;  /* 0x000000016b0b7812 */ /* 0x020fe200078ec0ff */
[----:B------:R2:W-:Y:S01]  /*14d30*/  STL.128 [R1+0x380], R20 ;  /* 0x0003801401007387 */ /* 0x0005e20000100c00 */
[----:B------:R-:W4:Y:S01]  /*14d40*/  F2I.NTZ R104, R104 ;  /* 0x0000006800687305 */ /* 0x000f220000203100 */
[----:B-1----:R-:W-:Y:S02]  /*14d50*/  CS2R R46, SRZ ;  /* 0x00000000002e7805 */ /* 0x002fe4000001ff00 */
[----:B------:R-:W-:Y:S01]  /*14d60*/  ISETP.NE.U32.AND P0, PT, R11, 0x1, PT ;  /* 0x000000010b00780c */ /* 0x000fe20003f05070 */
[----:B------:R-:W-:Y:S01]  /*14d70*/  IMAD.SHL.U32 R155, R103, 0x100, RZ ;  /* 0x00000100679b7824 */ /* 0x000fe200078e00ff */
[----:B------:R-:W-:-:S02]  /*14d80*/  LOP3.LUT R115, R115, 0x80000000, RZ, 0xfc, !PT ;  /* 0x8000000073737812 */ /* 0x000fc400078efcff */
[----:B------:R-:W-:Y:S01]  /*14d90*/  FSEL R58, R58, 0.041666727513074874878, !P0 ;  /* 0x3d2aaabb3a3a7808 */ /* 0x000fe20004000000 */
[----:B---3--:R-:W-:Y:S01]  /*14da0*/  FMUL R10, R95, 0.63661974668502807617 ;  /* 0x3f22f9835f0a7820 */ /* 0x008fe20000400000 */
[----:B------:R-:W-:Y:S01]  /*14db0*/  F2I.NTZ R105, R105 ;  /* 0x0000006900697305 */ /* 0x000fe20000203100 */
[----:B0-----:R-:W-:Y:S01]  /*14dc0*/  FSEL R38, -R59, -0.4999999701976776123, !P0 ;  /* 0xbeffffff3b267808 */ /* 0x001fe20004000100 */
[----:B------:R-:W-:Y:S01]  /*14dd0*/  FMUL R39, R101, 0.63661974668502807617 ;  /* 0x3f22f98365277820 */ /* 0x000fe20000400000 */
[----:B------:R0:W-:Y:S01]  /*14de0*/  STL.128 [R1+0x3b0], R44 ;  /* 0x0003b02c01007387 */ /* 0x0001e20000100c00 */
[----:B------:R-:W-:Y:S01]  /*14df0*/  IMAD.SHL.U32 R117, R95, 0x100, RZ ;  /* 0x000001005f757824 */ /* 0x000fe200078e00ff */
[----:B------:R-:W-:Y:S01]  /*14e00*/  LOP3.LUT R155, R155, 0x80000000, RZ, 0xfc, !PT ;  /* 0x800000009b9b7812 */ /* 0x000fe200078efcff */
[----:B--2---:R-:W-:Y:S02]  /*14e10*/  FFMA R22, R15, R54, -0.0013887860113754868507 ;  /* 0xbab607ed0f167423 */ /* 0x004fe40000000036 */
[----:B------:R1:W2:Y:S01]  /*14e20*/  F2F.F32.F64 R100, R50 ;  /* 0x0000003200647310 */ /* 0x0002a20000301000 */
[----:B----4-:R-:W-:-:S02]  /*14e30*/  I2FP.F32.S32 R43, R104 ;  /* 0x00000068002b7245 */ /* 0x010fc40000201400 */
[----:B------:R-:W-:Y:S02]  /*14e40*/  LOP3.LUT R117, R117, 0x80000000, RZ, 0xfc, !PT ;  /* 0x8000000075757812 */ /* 0x000fe400078efcff */
[----:B------:R-:W-:-:S03]  /*14e50*/  FSEL R22, R22, -0.00019574658654164522886, P0 ;  /* 0xb94d415316167808 */ /* 0x000fc60000000000 */
[----:B------:R-:W3:Y:S01]  /*14e60*/  F2I.NTZ R106, R106 ;  /* 0x0000006a006a7305 */ /* 0x000ee20000203100 */
[----:B-1----:R-:W-:Y:S01]  /*14e70*/  FMUL R50, R93, 0.63661974668502807617 ;  /* 0x3f22f9835d327820 */ /* 0x002fe20000400000 */
[----:B------:R-:W-:Y:S01]  /*14e80*/  FFMA R58, R15, R22, R58 ;  /* 0x000000160f3a7223 */ /* 0x000fe2000000003a */
[----:B------:R-:W-:-:S03]  /*14e90*/  FSEL R22, R110, 1, !P0 ;  /* 0x3f8000006e167808 */ /* 0x000fc60004000000 */
[C---:B------:R-:W-:Y:S02]  /*14ea0*/  FFMA R23, R15.reuse, R58, R38 ;  /* 0x0000003a0f177223 */ /* 0x040fe40000000026 */
[----:B------:R1:W-:Y:S01]  /*14eb0*/  F2I.NTZ R7, R55 ;  /* 0x0000003700077305 */ /* 0x0003e20000203100 */
[----:B------:R-:W-:Y:S01]  /*14ec0*/  FFMA R15, R15, R22, RZ ;  /* 0x000000160f0f7223 */ /* 0x000fe200000000ff */
[C---:B--2---:R-:W-:Y:S01]  /*14ed0*/  FMUL R11, R100.reuse, 0.63661974668502807617 ;  /* 0x3f22f983640b7820 */ /* 0x044fe20000400000 */
[----:B------:R-:W-:Y:S01]  /*14ee0*/  FFMA R38, R43, -1.5707962512969970703, R90 ;  /* 0xbfc90fda2b267823 */ /* 0x000fe2000000005a */
[----:B------:R-:W-:Y:S01]  /*14ef0*/  CS2R R58, SRZ ;  /* 0x00000000003a7805 */ /* 0x000fe2000001ff00 */
[----:B------:R-:W-:Y:S01]  /*14f00*/  FFMA R23, R15, R23, R22 ;  /* 0x000000170f177223 */ /* 0x000fe20000000016 */
[----:B------:R-:W-:Y:S02]  /*14f10*/  IMAD.SHL.U32 R118, R100, 0x100, RZ ;  /* 0x0000010064767824 */ /* 0x000fe400078e00ff */
[----:B0-----:R-:W-:Y:S01]  /*14f20*/  FFMA R46, R43, -7.5497894158615963534e-08, R38 ;  /* 0xb3a221682b2e7823 */ /* 0x001fe20000000026 */
[----:B------:R0:W2:Y:S01]  /*14f30*/  F2I.NTZ R6, R50 ;  /* 0x0000003200067305 */ /* 0x0000a20000203100 */
[----:B-1----:R-:W-:-:S02]  /*14f40*/  CS2R R54, SRZ ;  /* 0x0000000000367805 */ /* 0x002fc4000001ff00 */
[----:B---3--:R-:W-:Y:S01]  /*14f50*/  I2FP.F32.S32 R47, R106 ;  /* 0x0000006a002f7245 */ /* 0x008fe20000201400 */
[----:B------:R-:W-:Y:S01]  /*14f60*/  @P1 FADD R23, RZ, -R23 ;  /* 0x80000017ff171221 */ /* 0x000fe20000000000 */
[----:B------:R-:W-:Y:S01]  /*14f70*/  FMUL R38, R103, 0.63661974668502807617 ;  /* 0x3f22f98367267820 */ /* 0x000fe20000400000 */
[----:B------:R-:W-:Y:S01]  /*14f80*/  FFMA R15, R43, -5.3903029534742383927e-15, R46 ;  /* 0xa7c234c52b0f7823 */ /* 0x000fe2000000002e */
[----:B------:R1:W-:Y:S01]  /*14f90*/  STL.128 [R1+0x330], R52 ;  /* 0x0003303401007387 */ /* 0x0003e20000100c00 */
[C---:B------:R-:W-:Y:S01]  /*14fa0*/  FFMA R46, R47.reuse, -1.5707962512969970703, R92 ;  /* 0xbfc90fda2f2e7823 */ /* 0x040fe2000000005c */
[----:B------:R-:W3:Y:S01]  /*14fb0*/  F2I.NTZ R10, R10 ;  /* 0x0000000a000a7305 */ /* 0x000ee20000203100 */
[----:B0-----:R-:W-:Y:S01]  /*14fc0*/  CS2R R50, SRZ ;  /* 0x0000000000327805 */ /* 0x001fe2000001ff00 */
[----:B------:R-:W-:Y:S01]  /*14fd0*/  STL.128 [R1+0x340], R56 ;  /* 0x0003403801007387 */ /* 0x000fe20000100c00 */
[----:B------:R-:W-:Y:S01]  /*14fe0*/  FFMA R46, R47, -7.5497894158615963534e-08, R46 ;  /* 0xb3a221682f2e7823 */ /* 0x000fe2000000002e */
[----:B------:R-:W-:-:S02]  /*14ff0*/  LOP3.LUT R118, R118, 0x80000000, RZ, 0xfc, !PT ;  /* 0x8000000076767812 */ /* 0x000fc400078efcff */
[----:B------:R2:W-:Y:S01]  /*15000*/  STL.128 [R1+0x320], R48 ;  /* 0x0003203001007387 */ /* 0x0005e20000100c00 */
[----:B------:R-:W-:Y:S01]  /*15010*/  FFMA R46, R47, -5.3903029534742383927e-15, R46 ;  /* 0xa7c234c52f2e7823 */ /* 0x000fe2000000002e */
[----:B------:R0:W-:Y:S01]  /*15020*/  F2I.NTZ R14, R39 ;  /* 0x00000027000e7305 */ /* 0x0001e20000203100 */
[----:B-1----:R-:W-:-:S07]  /*15030*/  I2FP.F32.S32 R54, R105 ;  /* 0x0000006900367245 */ /* 0x002fce0000201400 */
[----:B------:R-:W1:Y:S01]  /*15040*/  F2I.NTZ R11, R11 ;  /* 0x0000000b000b7305 */ /* 0x000e620000203100 */
[----:B0-----:R-:W-:Y:S01]  /*15050*/  FFMA R39, R54, -1.5707962512969970703, R91 ;  /* 0xbfc90fda36277823 */ /* 0x001fe2000000005b */
[----:B--2---:R-:W-:-:S03]  /*15060*/  I2FP.F32.S32 R50, R6 ;  /* 0x0000000600327245 */ /* 0x004fc60000201400 */
[----:B------:R-:W-:-:S03]  /*15070*/  FFMA R39, R54, -7.5497894158615963534e-08, R39 ;  /* 0xb3a2216836277823 */ /* 0x000fc60000000027 */
[----:B------:R-:W0:Y:S01]  /*15080*/  F2F.F64.F32 R160, R23 ;  /* 0x0000001700a07310 */ /* 0x000e220000201800 */
[----:B------:R-:W-:Y:S01]  /*15090*/  I2FP.F32.S32 R51, R7 ;  /* 0x0000000700337245 */ /* 0x000fe20000201400 */
[----:B------:R-:W-:Y:S01]  /*150a0*/  FFMA R43, R54, -5.3903029534742383927e-15, R39 ;  /* 0xa7c234c5362b7823 */ /* 0x000fe20000000027 */
[C---:B------:R-:W-:Y:S01]  /*150b0*/  FFMA R39, R50.reuse, -1.5707962512969970703, R93 ;  /* 0xbfc90fda32277823 */ /* 0x040fe2000000005d */
[----:B---3--:R-:W-:Y:S02]  /*150c0*/  I2FP.F32.S32 R54, R10 ;  /* 0x0000000a00367245 */ /* 0x008fe40000201400 */
[----:B-1----:R-:W-:Y:S02]  /*150d0*/  I2FP.F32.S32 R107, R11 ;  /* 0x0000000b006b7245 */ /* 0x002fe40000201400 */
[----:B------:R-:W-:Y:S01]  /*150e0*/  F2I.NTZ R42, R42 ;  /* 0x0000002a002a7305 */ /* 0x000fe20000203100 */
[----:B------:R-:W-:Y:S02]  /*150f0*/  FFMA R39, R50, -7.5497894158615963534e-08, R39 ;  /* 0xb3a2216832277823 */ /* 0x000fe40000000027 */
[----:B------:R-:W-:-:S02]  /*15100*/  FFMA R58, R107, -1.5707962512969970703, R100 ;  /* 0xbfc90fda6b3a7823 */ /* 0x000fc40000000064 */
[----:B------:R-:W-:Y:S01]  /*15110*/  FFMA R47, R50, -5.3903029534742383927e-15, R39 ;  /* 0xa7c234c5322f7823 */ /* 0x000fe20000000027 */
[----:B------:R-:W-:Y:S01]  /*15120*/  FFMA R39, R54, -1.5707962512969970703, R95 ;  /* 0xbfc90fda36277823 */ /* 0x000fe2000000005f */
[----:B0-----:R-:W-:Y:S01]  /*15130*/  DMUL R160, R160, -10 ;  /* 0xc0240000a0a07828 */ /* 0x001fe20000000000 */
[----:B------:R0:W1:Y:S01]  /*15140*/  F2I.NTZ R22, R38 ;  /* 0x0000002600167305 */ /* 0x0000620000203100 */
[----:B------:R-:W-:-:S06]  /*15150*/  FFMA R112, R107, -7.5497894158615963534e-08, R58 ;  /* 0xb3a221686b707823 */ /* 0x000fcc000000003a */
[----:B------:R-:W-:Y:S01]  /*15160*/  DFMA R160, R18, R18, R160 ;  /* 0x0000001212a0722b */ /* 0x000fe200000000a0 */
[----:B0-----:R-:W-:-:S04]  /*15170*/  FFMA R38, R51, -1.5707962512969970703, R94 ;  /* 0xbfc90fda33267823 */ /* 0x001fc8000000005e */
[C---:B------:R-:W-:Y:S01]  /*15180*/  FFMA R38, R51.reuse, -7.5497894158615963534e-08, R38 ;  /* 0xb3a2216833267823 */ /* 0x040fe20000000026 */
[----:B-1----:R-:W-:Y:S02]  /*15190*/  I2FP.F32.S32 R110, R22 ;  /* 0x00000016006e7245 */ /* 0x002fe40000201400 */
[----:B------:R-:W-:Y:S01]  /*151a0*/  DADD R160, R108, R160 ;  /* 0x000000006ca07229 */ /* 0x000fe200000000a0 */
[----:B------:R-:W-:Y:S01]  /*151b0*/  FFMA R50, R51, -5.3903029534742383927e-15, R38 ;  /* 0xa7c234c533327823 */ /* 0x000fe20000000026 */
[----:B------:R-:W-:Y:S01]  /*151c0*/  FFMA R51, R54, -7.5497894158615963534e-08, R39 ;  /* 0xb3a2216836337823 */ /* 0x000fe20000000027 */
[----:B------:R-:W-:Y:S01]  /*151d0*/  I2FP.F32.S32 R39, R42 ;  /* 0x0000002a00277245 */ /* 0x000fe20000201400 */
[----:B------:R-:W-:Y:S01]  /*151e0*/  FFMA R55, R110, -1.5707962512969970703, R103 ;  /* 0xbfc90fda6e377823 */ /* 0x000fe20000000067 */
[----:B------:R-:W-:Y:S01]  /*151f0*/  I2FP.F32.S32 R38, R14 ;  /* 0x0000000e00267245 */ /* 0x000fe20000201400 */
[----:B------:R-:W-:Y:S01]  /*15200*/  FFMA R51, R54, -5.3903029534742383927e-15, R51 ;  /* 0xa7c234c536337823 */ /* 0x000fe20000000033 */
[----:B------:R-:W-:Y:S01]  /*15210*/  FMUL R108, RZ, R91 ;  /* 0x0000005bff6c7220 */ /* 0x000fe20000400000 */
[C---:B------:R-:W-:Y:S01]  /*15220*/  FFMA R54, R39.reuse, -1.5707962512969970703, R102 ;  /* 0xbfc90fda27367823 */ /* 0x040fe20000000066 */
[----:B------:R-:W-:Y:S01]  /*15230*/  FFMA R59, R110, -7.5497894158615963534e-08, R55 ;  /* 0xb3a221686e3b7823 */ /* 0x000fe20000000037 */
[----:B------:R-:W-:Y:S01]  /*15240*/  FFMA R23, R38, -1.5707962512969970703, R101 ;  /* 0xbfc90fda26177823 */ /* 0x000fe20000000065 */
[----:B------:R-:W-:Y:S01]  /*15250*/  FMUL R109, RZ, R92 ;  /* 0x0000005cff6d7220 */ /* 0x000fe20000400000 */
[----:B------:R-:W-:Y:S01]  /*15260*/  FFMA R58, R39, -7.5497894158615963534e-08, R54 ;  /* 0xb3a22168273a7823 */ /* 0x000fe20000000036 */
[----:B------:R-:W-:Y:S01]  /*15270*/  FFMA R54, R107, -5.3903029534742383927e-15, R112 ;  /* 0xa7c234c56b367823 */ /* 0x000fe20000000070 */
[----:B------:R-:W-:-:S02]  /*15280*/  IMAD.SHL.U32 R112, R90, 0x100, RZ ;  /* 0x000001005a707824 */ /* 0x000fc400078e00ff */
[----:B------:R-:W-:Y:S01]  /*15290*/  FFMA R23, R38, -7.5497894158615963534e-08, R23 ;  /* 0xb3a2216826177823 */ /* 0x000fe20000000017 */
[----:B------:R-:W-:Y:S01]  /*152a0*/  FFMA R59, R110, -5.3903029534742383927e-15, R59 ;  /* 0xa7c234c56e3b7823 */ /* 0x000fe2000000003b */
[----:B------:R-:W-:Y:S01]  /*152b0*/  FFMA R58, R39, -5.3903029534742383927e-15, R58 ;  /* 0xa7c234c5273a7823 */ /* 0x000fe2000000003a */
[----:B------:R-:W-:Y:S02]  /*152c0*/  IMAD.MOV.U32 R107, RZ, RZ, RZ ;  /* 0x000000ffff6b7224 */ /* 0x000fe400078e00ff */
[----:B------:R-:W-:Y:S01]  /*152d0*/  FFMA R55, R38, -5.3903029534742383927e-15, R23 ;  /* 0xa7c234c526377823 */ /* 0x000fe20000000017 */
[----:B------:R-:W-:Y:S01]  /*152e0*/  FMUL R110, RZ, R93 ;  /* 0x0000005dff6e7220 */ /* 0x000fe20000400000 */
[----:B------:R-:W-:-:S07]  /*152f0*/  LOP3.LUT R112, R112, 0x80000000, RZ, 0xfc, !PT ;  /* 0x8000000070707812 */ /* 0x000fce00078efcff */
.L_x_252:
[----:B------:R-:W-:Y:S02]  /*15300*/  VIADD R23, R1, 0x320 ;  /* 0x0000032001177836 */ /* 0x000fe40000000000 */
[----:B0-----:R-:W-:Y:S02]  /*15310*/  IMAD.MOV.U32 R38, RZ, RZ, 0x0 ;  /* 0x00000000ff267424 */ /* 0x001fe400078e00ff */
[----:B------:R-:W-:Y:S02]  /*15320*/  IMAD R156, R107, 0x10, R23 ;  /* 0x000000106b9c7824 */ /* 0x000fe400078e0217 */
[----:B------:R-:W-:-:S05]  /*15330*/  IMAD.MOV.U32 R39, RZ, RZ, 0x3ff00000 ;  /* 0x3ff00000ff277424 */ /* 0x000fca00078e00ff */
[----:B------:R0:W-:Y:S04]  /*15340*/  STL.64 [R156+0x8], R38 ;  /* 0x000008269c007387 */ /* 0x0001e80000100a00 */
[----:B------:R-:W0:Y:S01]  /*15350*/  LDL.64 R164, [R1+0x328] ;  /* 0x0003280001a47983 */ /* 0x000e220000100a00 */
[C---:B------:R-:W-:Y:S01]  /*15360*/  FSETP.GE.AND P1, PT, |R101|.reuse, 105615, PT ;  /* 0x47ce47806500780b */ /* 0x040fe20003f26200 */
[----:B------:R-:W-:Y:S01]  /*15370*/  FMUL R162, RZ, R101 ;  /* 0x00000065ffa27220 */ /* 0x000fe20000400000 */
[----:B------:R-:W-:Y:S02]  /*15380*/  BSSY.RECONVERGENT B4, `(.L_x_212) ;  /* 0x0000034000047945 */ /* 0x000fe40003800200 */
[----:B------:R-:W-:Y:S02]  /*15390*/  FSETP.EQ.OR P0, PT, |R101|, +INF , !P1 ;  /* 0x7f8000006500780b */ /* 0x000fe40004f02600 */
[----:B------:R-:W-:-:S02]  /*153a0*/  FSEL R163, R55, R162, !P1 ;  /* 0x000000a237a37208 */ /* 0x000fc40004800000 */
[----:B------:R-:W-:Y:S01]  /*153b0*/  SEL R162, R14, RZ, !P1 ;  /* 0x000000ff0ea27207 */ /* 0x000fe20004800000 */
[----:B0-----:R-:W-:-:S08]  /*153c0*/  DMUL R38, R48, R164 ;  /* 0x000000a430267228 */ /* 0x001fd00000000000 */
[----:B------:R-:W-:Y:S01]  /*153d0*/  DFMA R158, R48, R164, R38 ;  /* 0x000000a4309e722b */ /* 0x000fe20000000026 */
[----:B------:R-:W-:Y:S10]  /*153e0*/  @P0 BRA `(.L_x_213) ;  /* 0x0000000000b40947 */ /* 0x000ff40003800000 */
[----:B------:R-:W-:Y:S01]  /*153f0*/  BSSY.RECONVERGENT B5, `(.L_x_214) ;  /* 0x000000f000057945 */ /* 0x000fe20003800200 */
[----:B------:R-:W-:Y:S02]  /*15400*/  IMAD.MOV.U32 R163, RZ, RZ, RZ ;  /* 0x000000ffffa37224 */ /* 0x000fe400078e00ff */
[----:B------:R-:W-:Y:S02]  /*15410*/  IMAD.MOV.U32 R169, RZ, RZ, RZ ;  /* 0x000000ffffa97224 */ /* 0x000fe400078e00ff */
[----:B------:R-:W-:-:S07]  /*15420*/  IMAD.MOV.U32 R23, RZ, RZ, RZ ;  /* 0x000000ffff177224 */ /* 0x000fce00078e00ff */
.L_x_215:
[----:B0-----:R-:W0:Y:S02]  /*15430*/  LDC.64 R38, c[0x4][0x50] ;  /* 0x01001400ff267b82 */ /* 0x001e240000000a00 */
[----:B0-----:R-:W-:-:S06]  /*15440*/  IMAD.WIDE.U32 R38, R23, 0x4, R38 ;  /* 0x0000000417267825 */ /* 0x001fcc00078e0026 */
        /* <DEDUP_REMOVED lines=10> */
.L_x_214:
[----:B------:R-:W-:Y:S01]  /*154f0*/  SHF.R.U32.HI R23, RZ, 0x17, R101 ;  /* 0x00000017ff177819 */ /* 0x000fe20000011665 */
[----:B------:R1:W-:Y:S03]  /*15500*/  STL [R1+0x978], R163 ;  /* 0x000978a301007387 */ /* 0x0003e60000100800 */
[C---:B------:R-:W-:Y:S02]  /*15510*/  LOP3.LUT R38, R23.reuse, 0xe0, RZ, 0xc0, !PT ;  /* 0x000000e017267812 */ /* 0x040fe400078ec0ff */
[----:B0-----:R-:W-:-:S03]  /*15520*/  LOP3.LUT P0, R162, R23, 0x1f, RZ, 0xc0, !PT ;  /* 0x0000001f17a27812 */ /* 0x001fc6000780c0ff */
[----:B------:R-:W-:-:S05]  /*15530*/  VIADD R38, R38, 0xffffff80 ;  /* 0xffffff8026267836 */ /* 0x000fca0000000000 */
[----:B------:R-:W-:-:S05]  /*15540*/  SHF.R.U32.HI R23, RZ, 0x5, R38 ;  /* 0x00000005ff177819 */ /* 0x000fca0000011626 */
[----:B------:R-:W-:-:S05]  /*15550*/  IMAD R166, R23, -0x4, R68 ;  /* 0xfffffffc17a67824 */ /* 0x000fca00078e0244 */
[----:B------:R-:W2:Y:S04]  /*15560*/  LDL R23, [R166+0x18] ;  /* 0x00001800a6177983 */ /* 0x000ea80000100800 */
[----:B------:R-:W2:Y:S04]  /*15570*/  LDL R38, [R166+0x14] ;  /* 0x00001400a6267983 */ /* 0x000ea80000100800 */
[----:B------:R-:W3:Y:S01]  /*15580*/  @P0 LDL R39, [R166+0x10] ;  /* 0x00001000a6270983 */ /* 0x000ee20000100800 */
[----:B------:R-:W-:Y:S01]  /*15590*/  UMOV UR4, 0x54442d19 ;  /* 0x54442d1900047882 */ /* 0x000fe20000000000 */
[----:B------:R-:W-:Y:S01]  /*155a0*/  UMOV UR5, 0x3bf921fb ;  /* 0x3bf921fb00057882 */ /* 0x000fe20000000000 */
[----:B--2---:R-:W-:-:S02]  /*155b0*/  @P0 SHF.L.W.U32.HI R23, R38, R162, R23 ;  /* 0x000000a226170219 */ /* 0x004fc40000010e17 */
[----:B---3--:R-:W-:Y:S02]  /*155c0*/  @P0 SHF.L.W.U32.HI R38, R39, R162, R38 ;  /* 0x000000a227260219 */ /* 0x008fe40000010e26 */
[----:B------:R-:W-:Y:S02]  /*155d0*/  ISETP.GE.AND P0, PT, R101, RZ, PT ;  /* 0x000000ff6500720c */ /* 0x000fe40003f06270 */
[C-C-:B------:R-:W-:Y:S01]  /*155e0*/  SHF.L.W.U32.HI R162, R38.reuse, 0x2, R23.reuse ;  /* 0x0000000226a27819 */ /* 0x140fe20000010e17 */
[----:B------:R-:W-:Y:S01]  /*155f0*/  IMAD.SHL.U32 R38, R38, 0x4, RZ ;  /* 0x0000000426267824 */ /* 0x000fe200078e00ff */
[----:B------:R-:W-:Y:S02]  /*15600*/  SHF.R.U32.HI R23, RZ, 0x1e, R23 ;  /* 0x0000001eff177819 */ /* 0x000fe40000011617 */
[----:B------:R-:W-:Y:S02]  /*15610*/  SHF.R.S32.HI R39, RZ, 0x1f, R162 ;  /* 0x0000001fff277819 */ /* 0x000fe400000114a2 */
[----:B-1----:R-:W-:-:S02]  /*15620*/  LOP3.LUT R163, R162, R101, RZ, 0x3c, !PT ;  /* 0x00000065a2a37212 */ /* 0x002fc400078e3cff */
[C---:B------:R-:W-:Y:S02]  /*15630*/  LOP3.LUT R38, R39.reuse, R38, RZ, 0x3c, !PT ;  /* 0x0000002627267212 */ /* 0x040fe400078e3cff */
[----:B------:R-:W-:Y:S02]  /*15640*/  LOP3.LUT R39, R39, R162, RZ, 0x3c, !PT ;  /* 0x000000a227277212 */ /* 0x000fe400078e3cff */
[----:B------:R-:W-:Y:S02]  /*15650*/  LEA.HI R162, R162, R23, RZ, 0x1 ;  /* 0x00000017a2a27211 */ /* 0x000fe400078f08ff */
[----:B------:R-:W-:Y:S02]  /*15660*/  ISETP.GE.AND P1, PT, R163, RZ, PT ;  /* 0x000000ffa300720c */ /* 0x000fe40003f26270 */
[----:B------:R-:W0:Y:S01]  /*15670*/  I2F.F64.S64 R38, R38 ;  /* 0x0000002600267312 */ /* 0x000e220000301c00 */
[----:B------:R-:W-:Y:S01]  /*15680*/  @!P0 IMAD.MOV R162, RZ, RZ, -R162 ;  /* 0x000000ffffa28224 */ /* 0x000fe200078e0aa2 */
[----:B0-----:R-:W-:-:S06]  /*15690*/  DMUL R38, R38, UR4 ;  /* 0x0000000426267c28 */ /* 0x001fcc0008000000 */
[----:B------:R-:W0:Y:S02]  /*156a0*/  F2F.F32.F64 R166, R38 ;  /* 0x0000002600a67310 */ /* 0x000e240000301000 */
[----:B0-----:R-:W-:-:S07]  /*156b0*/  FSEL R163, -R166, R166, !P1 ;  /* 0x000000a6a6a37208 */ /* 0x001fce0004800100 */
.L_x_213:
[----:B------:R-:W-:Y:S05]  /*156c0*/  BSYNC.RECONVERGENT B4 ;  /* 0x0000000000047941 */ /* 0x000fea0003800200 */
.L_x_212:
[----:B------:R-:W2:Y:S01]  /*156d0*/  LDL.64 R168, [R1+0x338] ;  /* 0x0003380001a87983 */ /* 0x000ea20000100a00 */
[----:B------:R-:W-:Y:S02]  /*156e0*/  IMAD.MOV.U32 R23, RZ, RZ, 0x37cbac00 ;  /* 0x37cbac00ff177424 */ /* 0x000fe400078e00ff */
[----:B------:R-:W-:Y:S01]  /*156f0*/  FMUL R166, R163, R163 ;  /* 0x000000a3a3a67220 */ /* 0x000fe20000400000 */
[C---:B------:R-:W-:Y:S01]  /*15700*/  LOP3.LUT R38, R162.reuse, 0x1, RZ, 0xc0, !PT ;  /* 0x00000001a2267812 */ /* 0x040fe200078ec0ff */
[----:B------:R-:W-:Y:S01]  /*15710*/  DMUL R164, R164, R152 ;  /* 0x00000098a4a47228 */ /* 0x000fe20000000000 */
[----:B------:R-:W-:Y:S01]  /*15720*/  LOP3.LUT P1, RZ, R162, 0x2, RZ, 0xc0, !PT ;  /* 0x00000002a2ff7812 */ /* 0x000fe2000782c0ff */
[----:B------:R-:W-:Y:S01]  /*15730*/  FFMA R39, R166, R23, -0.0013887860113754868507 ;  /* 0xbab607eda6277423 */ /* 0x000fe20000000017 */
[----:B------:R-:W-:Y:S01]  /*15740*/  ISETP.NE.U32.AND P0, PT, R38, 0x1, PT ;  /* 0x000000012600780c */ /* 0x000fe20003f05070 */
[----:B------:R-:W-:Y:S01]  /*15750*/  IMAD.MOV.U32 R38, RZ, RZ, 0x3d2aaabb ;  /* 0x3d2aaabbff267424 */ /* 0x000fe200078e00ff */
[----:B------:R-:W-:Y:S02]  /*15760*/  BSSY.RECONVERGENT B4, `(.L_x_216) ;  /* 0x0000043000047945 */ /* 0x000fe40003800200 */
[----:B------:R-:W-:Y:S01]  /*15770*/  FSEL R167, R39, -0.00019574658654164522886, !P0 ;  /* 0xb94d415327a77808 */ /* 0x000fe20004000000 */
[----:B------:R-:W-:Y:S01]  /*15780*/  IMAD.MOV.U32 R39, RZ, RZ, 0x3effffff ;  /* 0x3effffffff277424 */ /* 0x000fe200078e00ff */
[----:B------:R-:W-:-:S02]  /*15790*/  FSEL R175, R38, 0.0083327032625675201416, !P0 ;  /* 0x3c0885e426af7808 */ /* 0x000fc40004000000 */
[----:B------:R-:W-:Y:S02]  /*157a0*/  FSEL R163, R163, 1, P0 ;  /* 0x3f800000a3a37808 */ /* 0x000fe40000000000 */
[----:B------:R-:W-:Y:S01]  /*157b0*/  FSEL R162, -R39, -0.16666662693023681641, !P0 ;  /* 0xbe2aaaa827a27808 */ /* 0x000fe20004000100 */
[----:B------:R-:W-:-:S04]  /*157c0*/  FFMA R167, R166, R167, R175 ;  /* 0x000000a7a6a77223 */ /* 0x000fc800000000af */
[C---:B------:R-:W-:Y:S01]  /*157d0*/  FFMA R162, R166.reuse, R167, R162 ;  /* 0x000000a7a6a27223 */ /* 0x040fe200000000a2 */
[----:B------:R-:W-:Y:S01]  /*157e0*/  FFMA R166, R166, R163, RZ ;  /* 0x000000a3a6a67223 */ /* 0x000fe200000000ff */
[----:B------:R-:W-:-:S03]  /*157f0*/  FMUL R167, RZ, R102 ;  /* 0x00000066ffa77220 */ /* 0x000fc60000400000 */
[----:B------:R-:W-:-:S04]  /*15800*/  FFMA R166, R166, R162, R163 ;  /* 0x000000a2a6a67223 */ /* 0x000fc800000000a3 */
[----:B------:R-:W-:Y:S01]  /*15810*/  @P1 FADD R166, RZ, -R166 ;  /* 0x800000a6ffa61221 */ /* 0x000fe20000000000 */
[----:B------:R-:W-:-:S03]  /*15820*/  FSETP.GE.AND P1, PT, |R102|, 105615, PT ;  /* 0x47ce47806600780b */ /* 0x000fc60003f26200 */
[----:B------:R-:W0:Y:S01]  /*15830*/  F2F.F64.F32 R162, R166 ;  /* 0x000000a600a27310 */ /* 0x000e220000201800 */
[----:B------:R-:W-:Y:S02]  /*15840*/  FSETP.EQ.OR P0, PT, |R102|, +INF , !P1 ;  /* 0x7f8000006600780b */ /* 0x000fe40004f02600 */
[----:B------:R-:W-:Y:S02]  /*15850*/  FSEL R187, R58, R167, !P1 ;  /* 0x000000a73abb7208 */ /* 0x000fe40004800000 */
[----:B------:R-:W-:Y:S01]  /*15860*/  SEL R186, R42, RZ, !P1 ;  /* 0x000000ff2aba7207 */ /* 0x000fe20004800000 */
[----:B0-----:R-:W-:-:S08]  /*15870*/  DMUL R164, R162, R164 ;  /* 0x000000a4a2a47228 */ /* 0x001fd00000000000 */
        /* <DEDUP_REMOVED lines=8> */
.L_x_219:
        /* <DEDUP_REMOVED lines=12> */
.L_x_218:
        /* <DEDUP_REMOVED lines=29> */
.L_x_217:
[----:B------:R-:W-:Y:S05]  /*15b90*/  BSYNC.RECONVERGENT B4 ;  /* 0x0000000000047941 */ /* 0x000fea0003800200 */
.L_x_216:
[----:B------:R-:W2:Y:S01]  /*15ba0*/  LDL.64 R162, [R1+0x348] ;  /* 0x0003480001a27983 */ /* 0x000ea20000100a00 */
[----:B------:R-:W-:Y:S01]  /*15bb0*/  FMUL R166, R187, R187 ;  /* 0x000000bbbba67220 */ /* 0x000fe20000400000 */
[C---:B------:R-:W-:Y:S01]  /*15bc0*/  LOP3.LUT R167, R186.reuse, 0x1, RZ, 0xc0, !PT ;  /* 0x00000001baa77812 */ /* 0x040fe200078ec0ff */
[----:B------:R-:W-:Y:S01]  /*15bd0*/  DMUL R168, R168, R152 ;  /* 0x00000098a8a87228 */ /* 0x000fe20000000000 */
[----:B------:R-:W-:Y:S01]  /*15be0*/  LOP3.LUT P1, RZ, R186, 0x2, RZ, 0xc0, !PT ;  /* 0x00000002baff7812 */ /* 0x000fe2000782c0ff */
[----:B------:R-:W-:Y:S01]  /*15bf0*/  FFMA R175, R166, R23, -0.0013887860113754868507 ;  /* 0xbab607eda6af7423 */ /* 0x000fe20000000017 */
[----:B------:R-:W-:Y:S01]  /*15c00*/  ISETP.NE.U32.AND P0, PT, R167, 0x1, PT ;  /* 0x00000001a700780c */ /* 0x000fe20003f05070 */
[----:B------:R-:W-:Y:S01]  /*15c10*/  DADD R164, RZ, R164 ;  /* 0x00000000ffa47229 */ /* 0x000fe200000000a4 */
[----:B------:R-:W-:Y:S02]  /*15c20*/  BSSY.RECONVERGENT B4, `(.L_x_220) ;  /* 0x0000043000047945 */ /* 0x000fe40003800200 */
        /* <DEDUP_REMOVED lines=10> */
[----:B------:R-:W0:Y:S01]  /*15cd0*/  F2F.F64.F32 R166, R175 ;  /* 0x000000af00a67310 */ /* 0x000e220000201800 */
[----:B------:R-:W-:Y:S02]  /*15ce0*/  FSETP.EQ.OR P0, PT, |R103|, +INF , !P1 ;  /* 0x7f8000006700780b */ /* 0x000fe40004f02600 */
[----:B------:R-:W-:Y:S01]  /*15cf0*/  SEL R186, R22, RZ, !P1 ;  /* 0x000000ff16ba7207 */ /* 0x000fe20004800000 */
[----:B0-----:R-:W-:Y:S01]  /*15d00*/  DMUL R166, R166, R168 ;  /* 0x000000a8a6a67228 */ /* 0x001fe20000000000 */
[----:B------:R-:W-:-:S05]  /*15d10*/  FMUL R168, RZ, R103 ;  /* 0x00000067ffa87220 */ /* 0x000fca0000400000 */
[----:B------:R-:W-:Y:S02]  /*15d20*/  FSEL R187, R59, R168, !P1 ;  /* 0x000000a83bbb7208 */ /* 0x000fe40004800000 */
        /* <DEDUP_REMOVED lines=9> */
.L_x_223:
        /* <DEDUP_REMOVED lines=12> */
.L_x_222:
        /* <DEDUP_REMOVED lines=15> */
[C---:B------:R-:W-:Y:S01]  /*15f70*/  SHF.L.W.U32.HI R186, R159.reuse, 0x2, R168 ;  /* 0x000000029fba7819 */ /* 0x040fe20000010ea8 */
[----:B------:R-:W-:-:S03]  /*15f80*/  IMAD.SHL.U32 R159, R159, 0x4, RZ ;  /* 0x000000049f9f7824 */ /* 0x000fc600078e00ff */
[----:B------:R-:W-:Y:S02]  /*15f90*/  SHF.R.S32.HI R169, RZ, 0x1f, R186 ;  /* 0x0000001fffa97819 */ /* 0x000fe400000114ba */
[----:B-1----:R-:W-:Y:S02]  /*15fa0*/  LOP3.LUT R175, R186, R103, RZ, 0x3c, !PT ;  /* 0x00000067baaf7212 */ /* 0x002fe400078e3cff */
[C---:B------:R-:W-:Y:S02]  /*15fb0*/  LOP3.LUT R158, R169.reuse, R159, RZ, 0x3c, !PT ;  /* 0x0000009fa99e7212 */ /* 0x040fe400078e3cff */
[----:B------:R-:W-:Y:S02]  /*15fc0*/  LOP3.LUT R159, R169, R186, RZ, 0x3c, !PT ;  /* 0x000000baa99f7212 */ /* 0x000fe400078e3cff */
[----:B------:R-:W-:Y:S02]  /*15fd0*/  SHF.R.U32.HI R169, RZ, 0x1e, R168 ;  /* 0x0000001effa97819 */ /* 0x000fe400000116a8 */
[----:B------:R-:W-:-:S02]  /*15fe0*/  ISETP.GE.AND P1, PT, R175, RZ, PT ;  /* 0x000000ffaf00720c */ /* 0x000fc40003f26270 */
[----:B------:R-:W0:Y:S01]  /*15ff0*/  I2F.F64.S64 R158, R158 ;  /* 0x0000009e009e7312 */ /* 0x000e220000301c00 */
[----:B------:R-:W-:-:S05]  /*16000*/  LEA.HI R186, R186, R169, RZ, 0x1 ;  /* 0x000000a9baba7211 */ /* 0x000fca00078f08ff */
[----:B------:R-:W-:Y:S01]  /*16010*/  @!P0 IMAD.MOV R186, RZ, RZ, -R186 ;  /* 0x000000ffffba8224 */ /* 0x000fe200078e0aba */
[----:B0-----:R-:W-:-:S06]  /*16020*/  DMUL R158, R158, UR4 ;  /* 0x000000049e9e7c28 */ /* 0x001fcc0008000000 */
[----:B------:R-:W0:Y:S02]  /*16030*/  F2F.F32.F64 R187, R158 ;  /* 0x0000009e00bb7310 */ /* 0x000e240000301000 */
[----:B0-----:R-:W-:-:S07]  /*16040*/  FSEL R187, -R187, R187, !P1 ;  /* 0x000000bbbbbb7208 */ /* 0x001fce0004800100 */
.L_x_221:
[----:B------:R-:W-:Y:S05]  /*16050*/  BSYNC.RECONVERGENT B4 ;  /* 0x0000000000047941 */ /* 0x000fea0003800200 */
.L_x_220:
        /* <DEDUP_REMOVED lines=13> */
[C---:B------:R-:W-:Y:S01]  /*16130*/  FFMA R175, R168.reuse, R175, R186 ;  /* 0x000000afa8af7223 */ /* 0x040fe200000000ba */
[----:B------:R-:W-:Y:S01]  /*16140*/  FMUL R186, RZ, R90 ;  /* 0x0000005affba7220 */ /* 0x000fe20000400000 */
[----:B------:R-:W-:-:S04]  /*16150*/  FFMA R168, R168, R169, RZ ;  /* 0x000000a9a8a87223 */ /* 0x000fc800000000ff */
[----:B------:R-:W-:-:S04]  /*16160*/  FFMA R168, R168, R175, R169 ;  /* 0x000000afa8a87223 */ /* 0x000fc800000000a9 */
[----:B------:R-:W-:Y:S01]  /*16170*/  @P1 FADD R168, RZ, -R168 ;  /* 0x800000a8ffa81221 */ /* 0x000fe20000000000 */
[----:B------:R-:W-:-:S04]  /*16180*/  FSETP.GE.AND P1, PT, |R90|, 105615, PT ;  /* 0x47ce47805a00780b */ /* 0x000fc80003f26200 */
[----:B------:R-:W-:Y:S01]  /*16190*/  FSETP.EQ.OR P0, PT, |R90|, +INF , !P1 ;  /* 0x7f8000005a00780b */ /* 0x000fe20004f02600 */
[----:B------:R-:W0:Y:S01]  /*161a0*/  F2F.F64.F32 R168, R168 ;  /* 0x000000a800a87310 */ /* 0x000e220000201800 */
[----:B------:R-:W-:Y:S02]  /*161b0*/  FSEL R187, R15, R186, !P1 ;  /* 0x000000ba0fbb7208 */ /* 0x000fe40004800000 */
[----:B------:R-:W-:Y:S01]  /*161c0*/  SEL R186, R104, RZ, !P1 ;  /* 0x000000ff68ba7207 */ /* 0x000fe20004800000 */
[----:B0-----:R-:W-:-:S08]  /*161d0*/  DMUL R162, R168, R162 ;  /* 0x000000a2a8a27228 */ /* 0x001fd00000000000 */
        /* <DEDUP_REMOVED lines=9> */
.L_x_227:
        /* <DEDUP_REMOVED lines=12> */
.L_x_226:
        /* <DEDUP_REMOVED lines=29> */
.L_x_225:
[----:B------:R-:W-:Y:S05]  /*16500*/  BSYNC.RECONVERGENT B4 ;  /* 0x0000000000047941 */ /* 0x000fea0003800200 */
.L_x_224:
        /* <DEDUP_REMOVED lines=20> */
[----:B------:R-:W-:Y:S02]  /*16650*/  SEL R186, R105, RZ, !P1 ;  /* 0x000000ff69ba7207 */ /* 0x000fe40004800000 */
[----:B------:R-:W-:Y:S01]  /*16660*/  FSEL R187, R43, R108, !P1 ;  /* 0x0000006c2bbb7208 */ /* 0x000fe20004800000 */
        /* <DEDUP_REMOVED lines=10> */
.L_x_231:
        /* <DEDUP_REMOVED lines=12> */
.L_x_230:
        /* <DEDUP_REMOVED lines=29> */
.L_x_229:
[----:B------:R-:W-:Y:S05]  /*169a0*/  BSYNC.RECONVERGENT B4 ;  /* 0x0000000000047941 */ /* 0x000fea0003800200 */
.L_x_228:
        /* <DEDUP_REMOVED lines=32> */
.L_x_235:
        /* <DEDUP_REMOVED lines=12> */
.L_x_234:
        /* <DEDUP_REMOVED lines=29> */
.L_x_233:
[----:B------:R-:W-:Y:S05]  /*16e40*/  BSYNC.RECONVERGENT B4 ;  /* 0x0000000000047941 */ /* 0x000fea0003800200 */
.L_x_232:
        /* <DEDUP_REMOVED lines=32> */
.L_x_239:
        /* <DEDUP_REMOVED lines=12> */
.L_x_238:
        /* <DEDUP_REMOVED lines=29> */
.L_x_237:
[----:B------:R-:W-:Y:S05]  /*172e0*/  BSYNC.RECONVERGENT B4 ;  /* 0x0000000000047941 */ /* 0x000fea0003800200 */
.L_x_236:
        /* <DEDUP_REMOVED lines=32> */
.L_x_243:
        /* <DEDUP_REMOVED lines=12> */
.L_x_242:
        /* <DEDUP_REMOVED lines=29> */
.L_x_241:
[----:B------:R-:W-:Y:S05]  /*17780*/  BSYNC.RECONVERGENT B4 ;  /* 0x0000000000047941 */ /* 0x000fea0003800200 */
.L_x_240:
        /* <DEDUP_REMOVED lines=33> */
.L_x_247:
        /* <DEDUP_REMOVED lines=12> */
.L_x_246:
        /* <DEDUP_REMOVED lines=29> */
.L_x_245:
[----:B------:R-:W-:Y:S05]  /*17c30*/  BSYNC.RECONVERGENT B4 ;  /* 0x0000000000047941 */ /* 0x000fea0003800200 */
.L_x_244:
        /* <DEDUP_REMOVED lines=17> */
[----:B------:R-:W-:-:S04]  /*17d50*/  FSETP.GE.AND P1, PT, |R100|, 105615, PT ;  /* 0x47ce47806400780b */ /* 0x000fc80003f26200 */
[----:B------:R-:W-:Y:S01]  /*17d60*/  FSETP.EQ.OR P0, PT, |R100|, +INF , !P1 ;  /* 0x7f8000006400780b */ /* 0x000fe20004f02600 */
[----:B------:R-:W0:Y:S02]  /*17d70*/  F2F.F64.F32 R168, R168 ;  /* 0x000000a800a87310 */ /* 0x000e240000201800 */
[----:B0-----:R-:W-:Y:S01]  /*17d80*/  DMUL R162, R168, R162 ;  /* 0x000000a2a8a27228 */ /* 0x001fe20000000000 */
[----:B------:R-:W-:-:S05]  /*17d90*/  FMUL R169, RZ, R100 ;  /* 0x00000064ffa97220 */ /* 0x000fca0000400000 */
[----:B------:R-:W-:Y:S02]  /*17da0*/  FSEL R175, R54, R169, !P1 ;  /* 0x000000a936af7208 */ /* 0x000fe40004800000 */
[----:B------:R-:W-:Y:S01]  /*17db0*/  DFMA R164, R162, 10, R164 ;  /* 0x40240000a2a4782b */ /* 0x000fe200000000a4 */
[----:B------:R-:W-:-:S07]  /*17dc0*/  SEL R169, R11, RZ, !P1 ;  /* 0x000000ff0ba97207 */ /* 0x000fce0004800000 */
        /* <DEDUP_REMOVED lines=8> */
.L_x_251:
        /* <DEDUP_REMOVED lines=12> */
.L_x_250:
        /* <DEDUP_REMOVED lines=29> */
.L_x_249:
[----:B------:R-:W-:Y:S05]  /*180e0*/  BSYNC.RECONVERGENT B4 ;  /* 0x0000000000047941 */ /* 0x000fea0003800200 */
.L_x_248:
[----:B------:R-:W-:Y:S01]  /*180f0*/  FMUL R162, R175, R175 ;  /* 0x000000afafa27220 */ /* 0x000fe20000400000 */
[C---:B------:R-:W-:Y:S01]  /*18100*/  LOP3.LUT R163, R169.reuse, 0x1, RZ, 0xc0, !PT ;  /* 0x00000001a9a37812 */ /* 0x040fe200078ec0ff */
[----:B------:R-:W-:Y:S01]  /*18110*/  DMUL R158, R158, R152 ;  /* 0x000000989e9e7228 */ /* 0x000fe20000000000 */
[----:B------:R-:W-:Y:S01]  /*18120*/  LOP3.LUT P1, RZ, R169, 0x2, RZ, 0xc0, !PT ;  /* 0x00000002a9ff7812 */ /* 0x000fe2000782c0ff */
[----:B------:R-:W-:Y:S01]  /*18130*/  FFMA R23, R162, R23, -0.0013887860113754868507 ;  /* 0xbab607eda2177423 */ /* 0x000fe20000000017 */
[----:B------:R-:W-:-:S04]  /*18140*/  ISETP.NE.U32.AND P0, PT, R163, 0x1, PT ;  /* 0x00000001a300780c */ /* 0x000fc80003f05070 */
[----:B------:R-:W-:Y:S02]  /*18150*/  FSEL R187, R38, 0.0083327032625675201416, !P0 ;  /* 0x3c0885e426bb7808 */ /* 0x000fe40004000000 */
[----:B------:R-:W-:Y:S02]  /*18160*/  FSEL R163, R23, -0.00019574658654164522886, !P0 ;  /* 0xb94d415317a37808 */ /* 0x000fe40004000000 */
[----:B------:R-:W-:Y:S02]  /*18170*/  FSEL R23, R175, 1, P0 ;  /* 0x3f800000af177808 */ /* 0x000fe40000000000 */
[----:B------:R-:W-:Y:S01]  /*18180*/  FSEL R168, -R39, -0.16666662693023681641, !P0 ;  /* 0xbe2aaaa827a87808 */ /* 0x000fe20004000100 */
[C---:B------:R-:W-:Y:S02]  /*18190*/  FFMA R163, R162.reuse, R163, R187 ;  /* 0x000000a3a2a37223 */ /* 0x040fe400000000bb */
[C---:B------:R-:W-:Y:S02]  /*181a0*/  FFMA R38, R162.reuse, R23, RZ ;  /* 0x00000017a2267223 */ /* 0x040fe400000000ff */
[----:B------:R-:W-:-:S04]  /*181b0*/  FFMA R163, R162, R163, R168 ;  /* 0x000000a3a2a37223 */ /* 0x000fc800000000a8 */
[----:B------:R-:W-:-:S04]  /*181c0*/  FFMA R23, R38, R163, R23 ;  /* 0x000000a326177223 */ /* 0x000fc80000000017 */
[----:B------:R-:W-:-:S04]  /*181d0*/  @P1 FADD R23, RZ, -R23 ;  /* 0x80000017ff171221 */ /* 0x000fc80000000000 */
[----:B------:R-:W0:Y:S02]  /*181e0*/  F2F.F64.F32 R38, R23 ;  /* 0x0000001700267310 */ /* 0x000e240000201800 */
[----:B0-----:R-:W-:Y:S01]  /*181f0*/  DMUL R38, R38, R158 ;  /* 0x0000009e26267228 */ /* 0x001fe20000000000 */
[C---:B------:R-:W-:Y:S02]  /*18200*/  IMAD R159, R107.reuse, 0x8, R252 ;  /* 0x000000086b9f7824 */ /* 0x040fe400078e02fc */
[----:B------:R-:W-:-:S05]  /*18210*/  VIADD R107, R107, 0x1 ;  /* 0x000000016b6b7836 */ /* 0x000fca0000000000 */
[----:B------:R-:W-:Y:S01]  /*18220*/  DFMA R38, R38, 10, R164 ;  /* 0x402400002626782b */ /* 0x000fe200000000a4 */
[----:B------:R-:W-:-:S07]  /*18230*/  ISETP.NE.AND P0, PT, R107, 0xa, PT ;  /* 0x0000000a6b00780c */ /* 0x000fce0003f05270 */
[----:B------:R-:W-:-:S07]  /*18240*/  DADD R38, R166, R38 ;  /* 0x00000000a6267229 */ /* 0x000fce0000000026 */
[----:B------:R0:W-:Y:S04]  /*18250*/  STL.64 [R159], R38 ;  /* 0x000000269f007387 */ /* 0x0001e80000100a00 */
[----:B------:R0:W-:Y:S01]  /*18260*/  STL.64 [R156+0x8], RZ ;  /* 0x000008ff9c007387 */ /* 0x0001e20000100a00 */
[----:B------:R-:W-:Y:S05]  /*18270*/  @P0 BRA `(.L_x_252) ;  /* 0xffffffd000200947 */ /* 0x000fea000383ffff */
[----:B------:R-:W-:Y:S05]  /*18280*/  BSYNC.RECONVERGENT B3 ;  /* 0x0000000000037941 */ /* 0x000fea0003800200 */
.L_x_211:
[----:B0-----:R-:W2:Y:S04]  /*18290*/  LDL.128 R36, [R1+0x640] ;  /* 0x0006400001247983 */ /* 0x001ea80000100c00 */
[----:B------:R-:W3:Y:S04]  /*182a0*/  LDL.128 R4, [R1+0x650] ;  /* 0x0006500001047983 */ /* 0x000ee80000100c00 */
[----:B------:R-:W4:Y:S04]  /*182b0*/  LDL.128 R8, [R1+0x660] ;  /* 0x0006600001087983 */ /* 0x000f280000100c00 */
[----:B------:R-:W5:Y:S04]  /*182c0*/  LDL.128 R12, [R1+0x670] ;  /* 0x00067000010c7983 */ /* 0x000f680000100c00 */
[----:B------:R-:W5:Y:S01]  /*182d0*/  LDL.128 R20, [R1+0x680] ;  /* 0x0006800001147983 */ /* 0x000f620000100c00 */
[----:B------:R-:W-:Y:S01]  /*182e0*/  UMOV UR4, 0x812dea11 ;  /* 0x812dea1100047882 */ /* 0x000fe20000000000 */
[----:B------:R-:W-:-:S02]  /*182f0*/  UMOV UR5, 0x3d719799 ;  /* 0x3d71979900057882 */ /* 0x000fc40000000000 */
[----:B------:R-:W-:-:S14]  /*18300*/  DSETP.GTU.AND P0, PT, R160, UR4, PT ;  /* 0x00000004a0007e2a */ /* 0x000fdc000bf0c000 */
[----:B------:R-:W-:Y:S05]  /*18310*/  @!P0 BREAK.RELIABLE B2 ;  /* 0x0000000000028942 */ /* 0x000fea0003800100 */
[----:B--2---:R-:W-:-:S08]  /*18320*/  DFMA R36, R150, R36, RZ ;  /* 0x000000249624722b */ /* 0x004fd000000000ff */
[----:B------:R-:W-:-:S08]  /*18330*/  DFMA R36, R148, R38, R36 ;  /* 0x000000269424722b */ /* 0x000fd00000000024 */
[----:B---3--:R-:W-:-:S08]  /*18340*/  DFMA R4, R146, R4, R36 ;  /* 0x000000049204722b */ /* 0x008fd00000000024 */
[----:B------:R-:W-:-:S08]  /*18350*/  DFMA R4, R144, R6, R4 ;  /* 0x000000069004722b */ /* 0x000fd00000000004 */
[----:B----4-:R-:W-:-:S08]  /*18360*/  DFMA R4, R142, R8, R4 ;  /* 0x000000088e04722b */ /* 0x010fd00000000004 */
[----:B------:R-:W-:-:S08]  /*18370*/  DFMA R4, R140, R10, R4 ;  /* 0x0000000a8c04722b */ /* 0x000fd00000000004 */
[----:B-----5:R-:W-:-:S08]  /*18380*/  DFMA R4, R138, R12, R4 ;  /* 0x0000000c8a04722b */ /* 0x020fd00000000004 */
[----:B------:R-:W-:-:S08]  /*18390*/  DFMA R4, R136, R14, R4 ;  /* 0x0000000e8804722b */ /* 0x000fd00000000004 */
[----:B------:R-:W-:-:S08]  /*183a0*/  DFMA R4, R134, R20, R4 ;  /* 0x000000148604722b */ /* 0x000fd00000000004 */
[----:B------:R-:W-:Y:S01]  /*183b0*/  DFMA R22, R132, R22, R4 ;  /* 0x000000168416722b */ /* 0x000fe20000000004 */
[----:B------:R-:W-:Y:S10]  /*183c0*/  @!P0 BRA `(.L_x_158) ;  /* 0x00000088001c8947 */ /* 0x000ff40003800000 */
[----:B------:R-:W-:Y:S01]  /*183d0*/  UMOV UR4, 0x5c28f5c3 ;  /* 0x5c28f5c300047882 */ /* 0x000fe20000000000 */
[----:B------:R-:W-:Y:S01]  /*183e0*/  UMOV UR5, 0x3fc5c28f ;  /* 0x3fc5c28f00057882 */ /* 0x000fe20000000000 */
[----:B------:R-:W-:Y:S01]  /*183f0*/  DSETP.GE.AND P0, PT, R160, R122, PT ;  /* 0x0000007aa000722a */ /* 0x000fe20003f06000 */
[----:B------:R-:W-:Y:S01]  /*18400*/  IMAD.MOV.U32 R58, RZ, RZ, R124 ;  /* 0x000000ffff3a7224 */ /* 0x000fe200078e007c */
[----:B------:R-:W-:Y:S01]  /*18410*/  DMUL R4, R128, UR4 ;  /* 0x0000000480047c28 */ /* 0x000fe20008000000 */
[----:B------:R-:W-:Y:S02]  /*18420*/  IMAD.MOV.U32 R59, RZ, RZ, R125 ;  /* 0x000000ffff3b7224 */ /* 0x000fe400078e007d */
[----:B------:R-:W-:Y:S02]  /*18430*/  IMAD.MOV.U32 R56, RZ, RZ, R128 ;  /* 0x000000ffff387224 */ /* 0x000fe400078e0080 */
[----:B------:R-:W-:Y:S02]  /*18440*/  IMAD.MOV.U32 R57, RZ, RZ, R129 ;  /* 0x000000ffff397224 */ /* 0x000fe400078e0081 */
[----:B------:R-:W-:Y:S01]  /*18450*/  IMAD.MOV.U32 R54, RZ, RZ, R122 ;  /* 0x000000ffff367224 */ /* 0x000fe200078e007a */
[----:B------:R-:W-:Y:S01]  /*18460*/  DFMA R4, R130, R4, R172 ;  /* 0x000000048204722b */ /* 0x000fe200000000ac */
[----:B------:R-:W-:-:S02]  /*18470*/  IMAD.MOV.U32 R55, RZ, RZ, R123 ;  /* 0x000000ffff377224 */ /* 0x000fc400078e007b */
[----:B------:R-:W-:Y:S02]  /*18480*/  IMAD.MOV.U32 R6, RZ, RZ, R160 ;  /* 0x000000ffff067224 */ /* 0x000fe400078e00a0 */
[----:B------:R-:W-:Y:S02]  /*18490*/  IMAD.MOV.U32 R7, RZ, RZ, R161 ;  /* 0x000000ffff077224 */ /* 0x000fe400078e00a1 */
[----:B------:R-:W-:Y:S01]  /*184a0*/  IMAD.MOV.U32 R52, RZ, RZ, R120 ;  /* 0x000000ffff347224 */ /* 0x000fe200078e0078 */
[----:B------:R-:W-:Y:S01]  /*184b0*/  DSETP.GT.OR P0, PT, R160, R4, P0 ;  /* 0x00000004a000722a */ /* 0x000fe20000704400 */
[----:B------:R-:W-:Y:S02]  /*184c0*/  IMAD.MOV.U32 R53, RZ, RZ, R121 ;  /* 0x000000ffff357224 */ /* 0x000fe400078e0079 */
[----:B------:R-:W-:Y:S02]  /*184d0*/  IMAD.MOV.U32 R4, RZ, RZ, R22 ;  /* 0x000000ffff047224 */ /* 0x000fe400078e0016 */
[----:B------:R-:W-:-:S09]  /*184e0*/  IMAD.MOV.U32 R5, RZ, RZ, R23 ;  /* 0x000000ffff057224 */ /* 0x000fd200078e0017 */
[----:B------:R-:W-:Y:S05]  /*184f0*/  @P0 BRA `(.L_x_253) ;  /* 0x00000014003c0947 */ /* 0x000fea0003800000 */
[----:B------:R-:W-:-:S04]  /*18500*/  ISETP.GT.U32.AND P0, PT, R174, 0x62, PT ;  /* 0x00000062ae00780c */ /* 0x000fc80003f04070 */
[----:B------:R-:W-:-:S13]  /*18510*/  ISETP.GT.U32.AND.EX P0, PT, R171, RZ, PT, P0 ;  /* 0x000000ffab00720c */ /* 0x000fda0003f04100 */
[----:B------:R-:W-:-:S06]  /*18520*/  DSETP.EQ.OR P0, PT, R124, R128, P0 ;  /* 0x000000807c00722a */ /* 0x000fcc0000702400 */
[----:B------:R-:W-:-:S14]  /*18530*/  DSETP.LE.OR P0, PT, |R22|, |R126|, P0 ;  /* 0x4000007e1600722a */ /* 0x000fdc0000703600 */
[----:B------:R-:W-:Y:S05]  /*18540*/  @P0 BREAK.RELIABLE B2 ;  /* 0x0000000000020942 */ /* 0x000fea0003800100 */
[----:B------:R-:W-:Y:S05]  /*18550*/  @P0 BRA `(.L_x_158) ;  /* 0x0000008400b80947 */ /* 0x000fea0003800000 */
[----:B------:R-:W-:Y:S01]  /*18560*/  DSETP.GE.AND P0, PT, R22, RZ, PT ;  /* 0x000000ff1600722a */ /* 0x000fe20003f06000 */
[----:B------:R-:W-:Y:S02]  /*18570*/  IMAD.MOV.U32 R58, RZ, RZ, R128 ;  /* 0x000000ffff3a7224 */ /* 0x000fe400078e0080 */
[----:B------:R-:W-:Y:S02]  /*18580*/  IMAD.MOV.U32 R59, RZ, RZ, R129 ;  /* 0x000000ffff3b7224 */ /* 0x000fe400078e0081 */
[----:B------:R-:W-:Y:S02]  /*18590*/  IMAD.MOV.U32 R56, RZ, RZ, R124 ;  /* 0x000000ffff387224 */ /* 0x000fe400078e007c */
[----:B------:R-:W-:Y:S02]  /*185a0*/  IMAD.MOV.U32 R57, RZ, RZ, R125 ;  /* 0x000000ffff397224 */ /* 0x000fe400078e007d */
[----:B------:R-:W-:Y:S02]  /*185b0*/  IMAD.MOV.U32 R54, RZ, RZ, R160 ;  /* 0x000000ffff367224 */ /* 0x000fe400078e00a0 */
[----:B------:R-:W-:-:S02]  /*185c0*/  IMAD.MOV.U32 R55, RZ, RZ, R161 ;  /* 0x000000ffff377224 */ /* 0x000fc400078e00a1 */
[----:B------:R-:W-:Y:S02]  /*185d0*/  IMAD.MOV.U32 R6, RZ, RZ, R122 ;  /* 0x000000ffff067224 */ /* 0x000fe400078e007a */
[----:B------:R-:W-:Y:S02]  /*185e0*/  IMAD.MOV.U32 R7, RZ, RZ, R123 ;  /* 0x000000ffff077224 */ /* 0x000fe400078e007b */
[----:B------:R-:W-:Y:S02]  /*185f0*/  IMAD.MOV.U32 R52, RZ, RZ, R22 ;  /* 0x000000ffff347224 */ /* 0x000fe400078e0016 */
[----:B------:R-:W-:Y:S02]  /*18600*/  IMAD.MOV.U32 R53, RZ, RZ, R23 ;  /* 0x000000ffff357224 */ /* 0x000fe400078e0017 */
[----:B------:R-:W-:Y:S02]  /*18610*/  IMAD.MOV.U32 R4, RZ, RZ, R120 ;  /* 0x000000ffff047224 */ /* 0x000fe400078e0078 */
[----:B------:R-:W-:Y:S01]  /*18620*/  IMAD.MOV.U32 R5, RZ, RZ, R121 ;  /* 0x000000ffff057224 */ /* 0x000fe200078e0079 */
[----:B------:R-:W-:Y:S06]  /*18630*/  @P0 BRA `(.L_x_253) ;  /* 0x0000001000ec0947 */ /* 0x000fec0003800000 */
[----:B------:R-:W-:Y:S01]  /*18640*/  DADD R4, R128, -R124 ;  /* 0x0000000080047229 */ /* 0x000fe2000000087c */
[----:B------:R-:W-:Y:S01]  /*18650*/  UMOV UR4, 0x66666666 ;  /* 0x6666666600047882 */ /* 0x000fe20000000000 */
[----:B------:R-:W-:Y:S01]  /*18660*/  DSETP.GT.AND P0, PT, R2, RZ, PT ;  /* 0x000000ff0200722a */ /* 0x000fe20003f04000 */
[----:B------:R-:W-:Y:S01]  /*18670*/  UMOV UR5, 0x3ff66666 ;  /* 0x3ff6666600057882 */ /* 0x000fe20000000000 */
[----:B------:R-:W-:Y:S01]  /*18680*/  IMAD.MOV.U32 R9, RZ, RZ, R2 ;  /* 0x000000ffff097224 */ /* 0x000fe200078e0002 */
[----:B------:R-:W-:Y:S03]  /*18690*/  BSSY.RECONVERGENT B3, `(.L_x_254) ;  /* 0x000011c000037945 */ /* 0x000fe60003800200 */
[C-C-:B------:R-:W-:Y:S02]  /*186a0*/  DFMA R6, R4.reuse, UR4, R128.reuse ;  /* 0x0000000404067c2b */ /* 0x140fe40008000080 */
[----:B------:R-:W-:-:S06]  /*186b0*/  DFMA R4, R4, 9, R128 ;  /* 0x402200000404782b */ /* 0x000fcc0000000080 */
[C-C-:B------:R-:W-:Y:S02]  /*186c0*/  @P0 DSETP.MIN.AND P5, P1, R6.reuse, R2.reuse, PT ;  /* 0x000000020600022a */ /* 0x140fe400039a0000 */
[--C-:B------:R-:W-:Y:S01]  /*186d0*/  @!P0 DSETP.MAX.AND P6, P2, R6, R2.reuse, PT ;  /* 0x000000020600822a */ /* 0x100fe20003acf000 */
[----:B------:R-:W-:Y:S01]  /*186e0*/  IMAD.MOV.U32 R0, RZ, RZ, R6 ;  /* 0x000000ffff007224 */ /* 0x000fe200078e0006 */
[----:B------:R-:W-:Y:S01]  /*186f0*/  @P0 DSETP.MIN.AND P4, P3, R4, R2, PT ;  /* 0x000000020400022a */ /* 0x000fe20003b80000 */
[----:B------:R-:W-:Y:S02]  /*18700*/  IMAD.MOV.U32 R6, RZ, RZ, R3 ;  /* 0x000000ffff067224 */ /* 0x000fe400078e0003 */
[----:B------:R-:W-:Y:S01]  /*18710*/  IMAD.MOV.U32 R8, RZ, RZ, R4 ;  /* 0x000000ffff087224 */ /* 0x000fe200078e0004 */
[CC--:B------:R-:W-:Y:S02]  /*18720*/  @P0 SEL R36, R0.reuse, R9.reuse, P5 ;  /* 0x0000000900240207 */ /* 0x0c0fe40002800000 */
[----:B------:R-:W-:-:S02]  /*18730*/  @!P0 SEL R10, R0, R9, P6 ;  /* 0x00000009000a8207 */ /* 0x000fc40003000000 */
[CC--:B------:R-:W-:Y:S02]  /*18740*/  @P0 FSEL R0, R7.reuse, R6.reuse, P5 ;  /* 0x0000000607000208 */ /* 0x0c0fe40002800000 */
[-C--:B------:R-:W-:Y:S01]  /*18750*/  @!P0 FSEL R12, R7, R6.reuse, P6 ;  /* 0x00000006070c8208 */ /* 0x080fe20003000000 */
[----:B------:R-:W-:Y:S01]  /*18760*/  IMAD.MOV.U32 R7, RZ, RZ, R5 ;  /* 0x000000ffff077224 */ /* 0x000fe200078e0005 */
[----:B------:R-:W-:Y:S01]  /*18770*/  @!P0 DSETP.MAX.AND P6, P5, R4, R2, PT ;  /* 0x000000020400822a */ /* 0x000fe20003dcf000 */
[----:B------:R-:W-:Y:S01]  /*18780*/  @P0 SEL R38, R8, R9, P4 ;  /* 0x0000000908260207 */ /* 0x000fe20002000000 */
[----:B------:R-:W-:Y:S01]  /*18790*/  @!P0 IMAD.MOV.U32 R36, RZ, RZ, R10 ;  /* 0x000000ffff248224 */ /* 0x000fe200078e000a */
[----:B------:R-:W-:Y:S02]  /*187a0*/  LOP3.LUT R5, R6, 0x80000, RZ, 0xfc, !PT ;  /* 0x0008000006057812 */ /* 0x000fe400078efcff */
[CC--:B------:R-:W-:Y:S01]  /*187b0*/  @P0 FSEL R4, R7.reuse, R6.reuse, P4 ;  /* 0x0000000607040208 */ /* 0x0c0fe20002000000 */
[----:B------:R-:W-:Y:S01]  /*187c0*/  DSETP.GEU.AND P4, PT, R124, R128, PT ;  /* 0x000000807c00722a */ /* 0x000fe20003f8e000 */
[----:B------:R-:W-:-:S02]  /*187d0*/  @!P0 FSEL R14, R7, R6, P6 ;  /* 0x00000006070e8208 */ /* 0x000fc40003000000 */
[----:B------:R-:W-:Y:S02]  /*187e0*/  @!P0 SEL R8, R8, R9, P6 ;  /* 0x0000000908088207 */ /* 0x000fe40003000000 */
[C---:B------:R-:W-:Y:S02]  /*187f0*/  @P0 SEL R37, R5.reuse, R0, P1 ;  /* 0x0000000005250207 */ /* 0x040fe40000800000 */
[C---:B------:R-:W-:Y:S01]  /*18800*/  @!P0 SEL R9, R5.reuse, R12, P2 ;  /* 0x0000000c05098207 */ /* 0x040fe20001000000 */
[----:B------:R-:W-:Y:S01]  /*18810*/  @!P0 IMAD.MOV.U32 R38, RZ, RZ, R8 ;  /* 0x000000ffff268224 */ /* 0x000fe200078e0008 */
[----:B------:R-:W-:Y:S02]  /*18820*/  @P0 LOP3.LUT R7, R6, 0x80000, RZ, 0xfc, !PT ;  /* 0x0008000006070812 */ /* 0x000fe400078efcff */
[----:B------:R-:W-:Y:S01]  /*18830*/  @!P0 SEL R5, R5, R14, P5 ;  /* 0x0000000e05058207 */ /* 0x000fe20002800000 */
[----:B------:R-:W-:Y:S01]  /*18840*/  @!P0 IMAD.MOV.U32 R37, RZ, RZ, R9 ;  /* 0x000000ffff258224 */ /* 0x000fe200078e0009 */
[----:B------:R-:W-:-:S03]  /*18850*/  @P0 SEL R39, R7, R4, P3 ;  /* 0x0000000407270207 */ /* 0x000fc60001800000 */
[----:B------:R-:W-:Y:S01]  /*18860*/  @!P0 IMAD.MOV.U32 R39, RZ, RZ, R5 ;  /* 0x000000ffff278224 */ /* 0x000fe200078e0005 */
[----:B------:R-:W-:Y:S06]  /*18870*/  @P4 BRA `(.L_x_255) ;  /* 0x0000000400fc4947 */ /* 0x000fec0003800000 */
[----:B------:R-:W-:Y:S01]  /*18880*/  DADD R4, R160, -R122 ;  /* 0x00000000a0047229 */ /* 0x000fe2000000087a */
[----:B------:R-:W-:Y:S01]  /*18890*/  UMOV UR4, 0x9ee75616 ;  /* 0x9ee7561600047882 */ /* 0x000fe20000000000 */
[----:B------:R-:W-:Y:S01]  /*188a0*/  DADD R40, R22, R120 ;  /* 0x0000000016287229 */ /* 0x000fe20000000078 */
[----:B------:R-:W-:Y:S01]  /*188b0*/  UMOV UR5, 0x3cd203af ;  /* 0x3cd203af00057882 */ /* 0x000fe20000000000 */
[----:B------:R-:W-:Y:S04]  /*188c0*/  BSSY.RECONVERGENT B5, `(.L_x_256) ;  /* 0x0000077000057945 */ /* 0x000fe80003800200 */
[----:B------:R-:W-:-:S08]  /*188d0*/  DADD R6, R4, R4 ;  /* 0x0000000004067229 */ /* 0x000fd00000000004 */
[----:B------:R-:W-:Y:S02]  /*188e0*/  DADD R40, R40, -R6 ;  /* 0x0000000028287229 */ /* 0x000fe40000000806 */
[----:B------:R-:W-:-:S06]  /*188f0*/  DADD R6, R120, R120 ;  /* 0x0000000078067229 */ /* 0x000fcc0000000078 */
[----:B------:R-:W-:Y:S02]  /*18900*/  DSETP.GTU.AND P0, PT, |R40|, UR4, PT ;  /* 0x0000000428007e2a */ /* 0x000fe4000bf0c200 */
[----:B------:R-:W-:Y:S01]  /*18910*/  DFMA R6, R4, 3, -R6 ;  /* 0x400800000406782b */ /* 0x000fe20000000806 */
[----:B------:R-:W-:Y:S02]  /*18920*/  IMAD.MOV.U32 R4, RZ, RZ, 0x0 ;  /* 0x00000000ff047424 */ /* 0x000fe400078e00ff */
[----:B------:R-:W-:-:S09]  /*18930*/  IMAD.MOV.U32 R5, RZ, RZ, 0x3fe00000 ;  /* 0x3fe00000ff057424 */ /* 0x000fd200078e00ff */
[----:B------:R-:W-:Y:S05]  /*18940*/  @!P0 BRA `(.L_x_257) ;  /* 0x0000000400b88947 */ /* 0x000fea0003800000 */
[----:B------:R-:W-:Y:S01]  /*18950*/  DMUL R44, R40, 3 ;  /* 0x40080000282c7828 */ /* 0x000fe20000000000 */
[----:B------:R-:W-:Y:S01]  /*18960*/  IMAD.MOV.U32 R0, RZ, RZ, RZ ;  /* 0x000000ffff007224 */ /* 0x000fe200078e00ff */
[----:B------:R-:W-:Y:S01]  /*18970*/  DADD R42, -R22, R6 ;  /* 0x00000000162a7229 */ /* 0x000fe20000000106 */
[----:B------:R-:W-:Y:S01]  /*18980*/  IMAD.MOV.U32 R10, RZ, RZ, RZ ;  /* 0x000000ffff0a7224 */ /* 0x000fe200078e00ff */
[----:B------:R-:W-:Y:S01]  /*18990*/  BSSY.RECONVERGENT B4, `(.L_x_258) ;  /* 0x000001f000047945 */ /* 0x000fe20003800200 */
[----:B------:R-:W-:Y:S02]  /*189a0*/  IMAD.MOV.U32 R8, RZ, RZ, 0x0 ;  /* 0x00000000ff087424 */ /* 0x000fe400078e00ff */
[----:B------:R-:W-:Y:S01]  /*189b0*/  IMAD.MOV.U32 R9, RZ, RZ, 0x3fe00000 ;  /* 0x3fe00000ff097424 */ /* 0x000fe200078e00ff */
[----:B------:R-:W-:-:S08]  /*189c0*/  DMUL R4, R44, R120 ;  /* 0x000000782c047228 */ /* 0x000fd00000000000 */
[----:B------:R-:W-:-:S08]  /*189d0*/  DFMA R4, R42, R42, -R4 ;  /* 0x0000002a2a04722b */ /* 0x000fd00000000804 */
[----:B------:R-:W-:Y:S02]  /*189e0*/  DSETP.MAX.AND P0, P1, RZ, R4, PT ;  /* 0x00000004ff00722a */ /* 0x000fe4000390f000 */
[----:B------:R-:W-:-:S04]  /*189f0*/  IMAD.MOV.U32 R7, RZ, RZ, R5 ;  /* 0x000000ffff077224 */ /* 0x000fc800078e0005 */
[----:B------:R-:W-:Y:S02]  /*18a00*/  SEL R10, R10, R4, P0 ;  /* 0x000000040a0a7207 */ /* 0x000fe40000000000 */
[----:B------:R-:W-:-:S06]  /*18a10*/  FSEL R11, R0, R7, P0 ;  /* 0x00000007000b7208 */ /* 0x000fcc0000000000 */
[----:B------:R-:W-:-:S04]  /*18a20*/  @P1 LOP3.LUT R11, R7, 0x80000, RZ, 0xfc, !PT ;  /* 0x00080000070b1812 */ /* 0x000fc800078efcff */
[----:B------:R-:W0:Y:S01]  /*18a30*/  MUFU.RSQ64H R5, R11 ;  /* 0x0000000b00057308 */ /* 0x000e220000001c00 */
[----:B------:R-:W-:-:S05]  /*18a40*/  VIADD R4, R11, 0xfcb00000 ;  /* 0xfcb000000b047836 */ /* 0x000fca0000000000 */
[----:B------:R-:W-:Y:S01]  /*18a50*/  ISETP.GE.U32.AND P0, PT, R4, 0x7ca00000, PT ;  /* 0x7ca000000400780c */ /* 0x000fe20003f06070 */
[----:B0-----:R-:W-:-:S08]  /*18a60*/  DMUL R6, R4, R4 ;  /* 0x0000000404067228 */ /* 0x001fd00000000000 */
[----:B------:R-:W-:-:S08]  /*18a70*/  DFMA R6, R10, -R6, 1 ;  /* 0x3ff000000a06742b */ /* 0x000fd00000000806 */
[----:B------:R-:W-:Y:S02]  /*18a80*/  DFMA R8, R6, 0.375, R8 ;  /* 0x3fd800000608782b */ /* 0x000fe40000000008 */
[----:B------:R-:W-:-:S08]  /*18a90*/  DMUL R6, R4, R6 ;  /* 0x0000000604067228 */ /* 0x000fd00000000000 */
[----:B------:R-:W-:-:S08]  /*18aa0*/  DFMA R8, R8, R6, R4 ;  /* 0x000000060808722b */ /* 0x000fd00000000004 */
[----:B------:R-:W-:Y:S02]  /*18ab0*/  DMUL R12, R10, R8 ;  /* 0x000000080a0c7228 */ /* 0x000fe40000000000 */
[----:B------:R-:W-:Y:S02]  /*18ac0*/  VIADD R7, R9, 0xfff00000 ;  /* 0xfff0000009077836 */ /* 0x000fe40000000000 */
[----:B------:R-:W-:-:S04]  /*18ad0*/  IMAD.MOV.U32 R6, RZ, RZ, R8 ;  /* 0x000000ffff067224 */ /* 0x000fc800078e0008 */
[----:B------:R-:W-:-:S08]  /*18ae0*/  DFMA R14, R12, -R12, R10 ;  /* 0x8000000c0c0e722b */ /* 0x000fd0000000000a */
[----:B------:R-:W-:Y:S01]  /*18af0*/  DFMA R46, R14, R6, R12 ;  /* 0x000000060e2e722b */ /* 0x000fe2000000000c */
[----:B------:R-:W-:Y:S10]  /*18b00*/  @!P0 BRA `(.L_x_259) ;  /* 0x00000000001c8947 */ /* 0x000ff40003800000 */
[----:B------:R-:W-:Y:S01]  /*18b10*/  IMAD.MOV.U32 R0, RZ, RZ, R8 ;  /* 0x000000ffff007224 */ /* 0x000fe200078e0008 */
[----:B------:R-:W-:Y:S01]  /*18b20*/  MOV R20, 0x18b60 ;  /* 0x00018b6000147802 */ /* 0x000fe20000000f00 */
[----:B------:R-:W-:Y:S02]  /*18b30*/  IMAD.MOV.U32 R5, RZ, RZ, R11 ;  /* 0x000000ffff057224 */ /* 0x000fe400078e000b */
[----:B------:R-:W-:-:S07]  /*18b40*/  IMAD.MOV.U32 R9, RZ, RZ, R7 ;  /* 0x000000ffff097224 */ /* 0x000fce00078e0007 */
[----:B------:R-:W-:Y:S05]  /*18b50*/  CALL.REL.NOINC `($__internal_2_$__cuda_sm20_dsqrt_rn_f64_mediumpath_v1) ;  /* 0x0000016800887944 */ /* 0x000fea0003c00000 */
[----:B------:R-:W-:Y:S02]  /*18b60*/  IMAD.MOV.U32 R46, RZ, RZ, R6 ;  /* 0x000000ffff2e7224 */ /* 0x000fe400078e0006 */
[----:B------:R-:W-:-:S07]  /*18b70*/  IMAD.MOV.U32 R47, RZ, RZ, R7 ;  /* 0x000000ffff2f7224 */ /* 0x000fce00078e0007 */
.L_x_259:
[----:B------:R-:W-:Y:S05]  /*18b80*/  BSYNC.RECONVERGENT B4 ;  /* 0x0000000000047941 */ /* 0x000fea0003800200 */
.L_x_258:
[----:B------:R-:W0:Y:S01]  /*18b90*/  MUFU.RCP64H R5, R45 ;  /* 0x0000002d00057308 */ /* 0x000e220000001800 */
[----:B------:R-:W-:Y:S01]  /*18ba0*/  IMAD.MOV.U32 R4, RZ, RZ, 0x1 ;  /* 0x00000001ff047424 */ /* 0x000fe200078e00ff */
[----:B------:R-:W-:Y:S01]  /*18bb0*/  DADD R8, -R42, R46 ;  /* 0x000000002a087229 */ /* 0x000fe2000000012e */
[----:B------:R-:W-:Y:S09]  /*18bc0*/  BSSY.RECONVERGENT B6, `(.L_x_260) ;  /* 0x0000013000067945 */ /* 0x000ff20003800200 */
[----:B------:R-:W-:Y:S01]  /*18bd0*/  FSETP.GEU.AND P1, PT, |R9|, 6.5827683646048100446e-37, PT ;  /* 0x036000000900780b */ /* 0x000fe20003f2e200 */
[----:B0-----:R-:W-:-:S08]  /*18be0*/  DFMA R6, -R44, R4, 1 ;  /* 0x3ff000002c06742b */ /* 0x001fd00000000104 */
        /* <DEDUP_REMOVED lines=12> */
[----:B------:R-:W-:-:S07]  /*18cb0*/  IMAD.MOV.U32 R7, RZ, RZ, R45 ;  /* 0x000000ffff077224 */ /* 0x000fce00078e002d */
[----:B------:R-:W-:Y:S05]  /*18cc0*/  CALL.REL.NOINC `($__internal_1_$__cuda_sm20_div_rn_f64_full) ;  /* 0x0000016000c07944 */ /* 0x000fea0003c00000 */
[----:B------:R-:W-:Y:S02]  /*18cd0*/  IMAD.MOV.U32 R32, RZ, RZ, R12 ;  /* 0x000000ffff207224 */ /* 0x000fe400078e000c */
[----:B------:R-:W-:-:S07]  /*18ce0*/  IMAD.MOV.U32 R33, RZ, RZ, R13 ;  /* 0x000000ffff217224 */ /* 0x000fce00078e000d */
.L_x_261:
[----:B------:R-:W-:Y:S05]  /*18cf0*/  BSYNC.RECONVERGENT B6 ;  /* 0x0000000000067941 */ /* 0x000fea0003800200 */
.L_x_260:
[----:B------:R-:W0:Y:S01]  /*18d00*/  MUFU.RCP64H R5, R45 ;  /* 0x0000002d00057308 */ /* 0x000e220000001800 */
[----:B------:R-:W-:Y:S01]  /*18d10*/  IMAD.MOV.U32 R4, RZ, RZ, 0x1 ;  /* 0x00000001ff047424 */ /* 0x000fe200078e00ff */
[----:B------:R-:W-:Y:S01]  /*18d20*/  DADD R46, R42, R46 ;  /* 0x000000002a2e7229 */ /* 0x000fe2000000002e */
[----:B------:R-:W-:Y:S04]  /*18d30*/  BSSY.RECONVERGENT B6, `(.L_x_262) ;  /* 0x0000016000067945 */ /* 0x000fe80003800200 */
[----:B0-----:R-:W-:-:S08]  /*18d40*/  DFMA R6, -R44, R4, 1 ;  /* 0x3ff000002c06742b */ /* 0x001fd00000000104 */
[----:B------:R-:W-:-:S08]  /*18d50*/  DFMA R6, R6, R6, R6 ;  /* 0x000000060606722b */ /* 0x000fd00000000006 */
[----:B------:R-:W-:-:S08]  /*18d60*/  DFMA R6, R4, R6, R4 ;  /* 0x000000060406722b */ /* 0x000fd00000000004 */
[----:B------:R-:W-:-:S08]  /*18d70*/  DFMA R4, -R44, R6, 1 ;  /* 0x3ff000002c04742b */ /* 0x000fd00000000106 */
[----:B------:R-:W-:-:S08]  /*18d80*/  DFMA R8, R6, R4, R6 ;  /* 0x000000040608722b */ /* 0x000fd00000000006 */
[----:B------:R-:W-:-:S08]  /*18d90*/  DMUL R4, R8, -R46 ;  /* 0x8000002e08047228 */ /* 0x000fd00000000000 */
[----:B------:R-:W-:-:S08]  /*18da0*/  DFMA R6, -R44, R4, -R46 ;  /* 0x000000042c06722b */ /* 0x000fd0000000092e */
[----:B------:R-:W-:Y:S02]  /*18db0*/  DFMA R4, R8, R6, R4 ;  /* 0x000000060804722b */ /* 0x000fe40000000004 */
[----:B------:R-:W-:-:S08]  /*18dc0*/  DADD R6, -RZ, -R46 ;  /* 0x00000000ff067229 */ /* 0x000fd0000000092e */
[----:B------:R-:W-:Y:S02]  /*18dd0*/  FFMA R0, RZ, R45, R5 ;  /* 0x0000002dff007223 */ /* 0x000fe40000000005 */
[----:B------:R-:W-:-:S03]  /*18de0*/  FSETP.GEU.AND P1, PT, |R7|, 6.5827683646048100446e-37, PT ;  /* 0x036000000700780b */ /* 0x000fc60003f2e200 */
[----:B------:R-:W-:-:S13]  /*18df0*/  FSETP.GT.AND P0, PT, |R0|, 1.469367938527859385e-39, PT ;  /* 0x001000000000780b */ /* 0x000fda0003f04200 */
[----:B------:R-:W-:Y:S05]  /*18e00*/  @P0 BRA P1, `(.L_x_263) ;  /* 0x0000000000200947 */ /* 0x000fea0000800000 */
[----:B------:R-:W-:Y:S01]  /*18e10*/  IMAD.MOV.U32 R8, RZ, RZ, R6 ;  /* 0x000000ffff087224 */ /* 0x000fe200078e0006 */
[----:B------:R-:W-:Y:S01]  /*18e20*/  MOV R0, 0x18e70 ;  /* 0x00018e7000007802 */ /* 0x000fe20000000f00 */
[----:B------:R-:W-:Y:S02]  /*18e30*/  IMAD.MOV.U32 R9, RZ, RZ, R7 ;  /* 0x000000ffff097224 */ /* 0x000fe400078e0007 */
[----:B------:R-:W-:Y:S02]  /*18e40*/  IMAD.MOV.U32 R6, RZ, RZ, R44 ;  /* 0x000000ffff067224 */ /* 0x000fe400078e002c */
[----:B------:R-:W-:-:S07]  /*18e50*/  IMAD.MOV.U32 R7, RZ, RZ, R45 ;  /* 0x000000ffff077224 */ /* 0x000fce00078e002d */
[----:B------:R-:W-:Y:S05]  /*18e60*/  CALL.REL.NOINC `($__internal_1_$__cuda_sm20_div_rn_f64_full) ;  /* 0x0000016000587944 */ /* 0x000fea0003c00000 */
[----:B------:R-:W-:Y:S02]  /*18e70*/  IMAD.MOV.U32 R4, RZ, RZ, R12 ;  /* 0x000000ffff047224 */ /* 0x000fe400078e000c */
[----:B------:R-:W-:-:S07]  /*18e80*/  IMAD.MOV.U32 R5, RZ, RZ, R13 ;  /* 0x000000ffff057224 */ /* 0x000fce00078e000d */
.L_x_263:
[----:B------:R-:W-:Y:S05]  /*18e90*/  BSYNC.RECONVERGENT B6 ;  /* 0x0000000000067941 */ /* 0x000fea0003800200 */
.L_x_262:
[-C--:B------:R-:W-:Y:S02]  /*18ea0*/  DMUL R8, R42, R32.reuse ;  /* 0x000000202a087228 */ /* 0x080fe40000000000 */
[----:B------:R-:W-:Y:S02]  /*18eb0*/  DMUL R10, R40, R32 ;  /* 0x00000020280a7228 */ /* 0x000fe40000000000 */
[-CC-:B------:R-:W-:Y:S02]  /*18ec0*/  DFMA R6, R32, R120.reuse, R122.reuse ;  /* 0x000000782006722b */ /* 0x180fe4000000007a */
[----:B------:R-:W-:Y:S02]  /*18ed0*/  DFMA R12, R4, R120, R122 ;  /* 0x00000078040c722b */ /* 0x000fe4000000007a */
[-C--:B------:R-:W-:Y:S02]  /*18ee0*/  DMUL R42, R42, R4.reuse ;  /* 0x000000042a2a7228 */ /* 0x080fe40000000000 */
[----:B------:R-:W-:-:S02]  /*18ef0*/  DMUL R40, R40, R4 ;  /* 0x0000000428287228 */ /* 0x000fc40000000000 */
[-C--:B------:R-:W-:Y:S02]  /*18f00*/  DFMA R6, R8, R32.reuse, R6 ;  /* 0x000000200806722b */ /* 0x080fe40000000006 */
[----:B------:R-:W-:Y:S02]  /*18f10*/  DMUL R10, R10, R32 ;  /* 0x000000200a0a7228 */ /* 0x000fe40000000000 */
[-C--:B------:R-:W-:Y:S02]  /*18f20*/  DFMA R12, R42, R4.reuse, R12 ;  /* 0x000000042a0c722b */ /* 0x080fe4000000000c */
[----:B------:R-:W-:-:S04]  /*18f30*/  DMUL R40, R40, R4 ;  /* 0x0000000428287228 */ /* 0x000fc80000000000 */
[----:B------:R-:W-:-:S04]  /*18f40*/  DFMA R6, R10, R32, R6 ;  /* 0x000000200a06722b */ /* 0x000fc80000000006 */
[----:B------:R-:W-:-:S08]  /*18f50*/  DFMA R12, R40, R4, R12 ;  /* 0x00000004280c722b */ /* 0x000fd0000000000c */
[----:B------:R-:W-:-:S06]  /*18f60*/  DSETP.GEU.AND P0, PT, R6, R12, PT ;  /* 0x0000000c0600722a */ /* 0x000fcc0003f0e000 */
[----:B------:R-:W-:Y:S02]  /*18f70*/  FSEL R6, R32, R4, !P0 ;  /* 0x0000000420067208 */ /* 0x000fe40004000000 */
[----:B------:R-:W-:Y:S02]  /*18f80*/  FSEL R7, R33, R5, !P0 ;  /* 0x0000000521077208 */ /* 0x000fe40004000000 */
[----:B------:R-:W-:-:S04]  /*18f90*/  CS2R R4, SRZ ;  /* 0x0000000000047805 */ /* 0x000fc8000001ff00 */
[----:B------:R-:W-:-:S14]  /*18fa0*/  DSETP.GEU.AND P0, PT, R6, RZ, PT ;  /* 0x000000ff0600722a */ /* 0x000fdc0003f0e000 */
[----:B------:R-:W-:Y:S05]  /*18fb0*/  @!P0 BRA `(.L_x_257) ;  /* 0x00000000001c8947 */ /* 0x000fea0003800000 */
[----:B------:R-:W-:Y:S01]  /*18fc0*/  UMOV UR4, 0x20000000 ;  /* 0x2000000000047882 */ /* 0x000fe20000000000 */
[----:B------:R-:W-:Y:S01]  /*18fd0*/  UMOV UR5, 0x4202a05f ;  /* 0x4202a05f00057882 */ /* 0x000fe20000000000 */
[----:B------:R-:W-:Y:S01]  /*18fe0*/  IMAD.MOV.U32 R4, RZ, RZ, 0x20000000 ;  /* 0x20000000ff047424 */ /* 0x000fe200078e00ff */
[----:B------:R-:W-:Y:S01]  /*18ff0*/  DSETP.GT.AND P0, PT, R6, UR4, PT ;  /* 0x0000000406007e2a */ /* 0x000fe2000bf04000 */
[----:B------:R-:W-:-:S13]  /*19000*/  IMAD.MOV.U32 R5, RZ, RZ, 0x4202a05f ;  /* 0x4202a05fff057424 */ /* 0x000fda00078e00ff */
[----:B------:R-:W-:Y:S02]  /*19010*/  @!P0 IMAD.MOV.U32 R4, RZ, RZ, R6 ;  /* 0x000000ffff048224 */ /* 0x000fe400078e0006 */
[----:B------:R-:W-:-:S07]  /*19020*/  @!P0 IMAD.MOV.U32 R5, RZ, RZ, R7 ;  /* 0x000000ffff058224 */ /* 0x000fce00078e0007 */
.L_x_257:
[----:B------:R-:W-:Y:S05]  /*19030*/  BSYNC.RECONVERGENT B5 ;  /* 0x0000000000057941 */ /* 0x000fea0003800200 */
.L_x_256:
[----:B------:R-:W-:-:S08]  /*19040*/  DADD R6, R128, -R124 ;  /* 0x0000000080067229 */ /* 0x000fd0000000087c */
[----:B------:R-:W-:Y:S01]  /*19050*/  DFMA R4, R6, R4, R124 ;  /* 0x000000040604722b */ /* 0x000fe2000000007c */
[----:B------:R-:W-:Y:S10]  /*19060*/  BRA `(.L_x_264) ;  /* 0x0000000400f87947 */ /* 0x000ff40003800000 */
.L_x_255:
[----:B------:R-:W-:Y:S01]  /*19070*/  DADD R4, -R160, R122 ;  /* 0x00000000a0047229 */ /* 0x000fe2000000017a */
[----:B------:R-:W-:Y:S01]  /*19080*/  UMOV UR4, 0x9ee75616 ;  /* 0x9ee7561600047882 */ /* 0x000fe20000000000 */
[C---:B------:R-:W-:Y:S01]  /*19090*/  DADD R8, R22.reuse, R120 ;  /* 0x0000000016087229 */ /* 0x040fe20000000078 */
[----:B------:R-:W-:Y:S01]  /*190a0*/  UMOV UR5, 0x3cd203af ;  /* 0x3cd203af00057882 */ /* 0x000fe20000000000 */
[----:B------:R-:W-:Y:S01]  /*190b0*/  DADD R6, R22, R22 ;  /* 0x0000000016067229 */ /* 0x000fe20000000016 */
[----:B------:R-:W-:Y:S03]  /*190c0*/  BSSY.RECONVERGENT B5, `(.L_x_265) ;  /* 0x0000076000057945 */ /* 0x000fe60003800200 */
[----:B------:R-:W-:-:S04]  /*190d0*/  DADD R40, R4, R4 ;  /* 0x0000000004287229 */ /* 0x000fc80000000004 */
[----:B------:R-:W-:Y:S01]  /*190e0*/  DFMA R6, R4, 3, -R6 ;  /* 0x400800000406782b */ /* 0x000fe20000000806 */
[----:B------:R-:W-:-:S03]  /*190f0*/  IMAD.MOV.U32 R4, RZ, RZ, 0x0 ;  /* 0x00000000ff047424 */ /* 0x000fc600078e00ff */
[----:B------:R-:W-:Y:S01]  /*19100*/  DADD R40, R8, -R40 ;  /* 0x0000000008287229 */ /* 0x000fe20000000828 */
[----:B------:R-:W-:-:S03]  /*19110*/  IMAD.MOV.U32 R5, RZ, RZ, 0x3fe00000 ;  /* 0x3fe00000ff057424 */ /* 0x000fc600078e00ff */
[----:B------:R-:W-:-:S04]  /*19120*/  DADD R42, R6, -R120 ;  /* 0x00000000062a7229 */ /* 0x000fc80000000878 */
[----:B------:R-:W-:-:S14]  /*19130*/  DSETP.GTU.AND P0, PT, |R40|, UR4, PT ;  /* 0x0000000428007e2a */ /* 0x000fdc000bf0c200 */
[----:B------:R-:W-:Y:S05]  /*19140*/  @!P0 BRA `(.L_x_266) ;  /* 0x0000000400b48947 */ /* 0x000fea0003800000 */
[----:B------:R-:W-:Y:S01]  /*19150*/  DMUL R44, R40, 3 ;  /* 0x40080000282c7828 */ /* 0x000fe20000000000 */
[----:B------:R-:W-:Y:S01]  /*19160*/  IMAD.MOV.U32 R0, RZ, RZ, RZ ;  /* 0x000000ffff007224 */ /* 0x000fe200078e00ff */
[----:B------:R-:W-:Y:S01]  /*19170*/  BSSY.RECONVERGENT B4, `(.L_x_267) ;  /* 0x0000020000047945 */ /* 0x000fe20003800200 */
[----:B------:R-:W-:Y:S02]  /*19180*/  IMAD.MOV.U32 R10, RZ, RZ, RZ ;  /* 0x000000ffff0a7224 */ /* 0x000fe400078e00ff */
        /* <DEDUP_REMOVED lines=30> */
.L_x_268:
[----:B------:R-:W-:Y:S05]  /*19370*/  BSYNC.RECONVERGENT B4 ;  /* 0x0000000000047941 */ /* 0x000fea0003800200 */
.L_x_267:
        /* <DEDUP_REMOVED lines=22> */
.L_x_270:
[----:B------:R-:W-:Y:S05]  /*194e0*/  BSYNC.RECONVERGENT B6 ;  /* 0x0000000000067941 */ /* 0x000fea0003800200 */
.L_x_269:
        /* <DEDUP_REMOVED lines=25> */
.L_x_272:
[----:B------:R-:W-:Y:S05]  /*19680*/  BSYNC.RECONVERGENT B6 ;  /* 0x0000000000067941 */ /* 0x000fea0003800200 */
.L_x_271:
[-C--:B------:R-:W-:Y:S02]  /*19690*/  DMUL R8, R42, R32.reuse ;  /* 0x000000202a087228 */ /* 0x080fe40000000000 */
[----:B------:R-:W-:Y:S02]  /*196a0*/  DMUL R10, R40, R32 ;  /* 0x00000020280a7228 */ /* 0x000fe40000000000 */
[----:B------:R-:W-:Y:S02]  /*196b0*/  DMUL R42, R42, R4 ;  /* 0x000000042a2a7228 */ /* 0x000fe40000000000 */
[C-C-:B------:R-:W-:Y:S02]  /*196c0*/  DFMA R6, R22.reuse, R32, R160.reuse ;  /* 0x000000201606722b */ /* 0x140fe400000000a0 */
[-C--:B------:R-:W-:Y:S02]  /*196d0*/  DFMA R12, R22, R4.reuse, R160 ;  /* 0x00000004160c722b */ /* 0x080fe400000000a0 */
[----:B------:R-:W-:-:S02]  /*196e0*/  DMUL R40, R40, R4 ;  /* 0x0000000428287228 */ /* 0x000fc40000000000 */
[-C--:B------:R-:W-:Y:S02]  /*196f0*/  DMUL R10, R10, R32.reuse ;  /* 0x000000200a0a7228 */ /* 0x080fe40000000000 */
[----:B------:R-:W-:Y:S02]  /*19700*/  DFMA R6, R8, R32, R6 ;  /* 0x000000200806722b */ /* 0x000fe40000000006 */
        /* <DEDUP_REMOVED lines=17> */
.L_x_266:
[----:B------:R-:W-:Y:S05]  /*19820*/  BSYNC.RECONVERGENT B5 ;  /* 0x0000000000057941 */ /* 0x000fea0003800200 */
.L_x_265:
[----:B------:R-:W-:-:S08]  /*19830*/  DADD R6, -R128, R124 ;  /* 0x0000000080067229 */ /* 0x000fd0000000017c */
[----:B------:R-:W-:-:S11]  /*19840*/  DFMA R4, R6, R4, R128 ;  /* 0x000000040604722b */ /* 0x000fd60000000080 */
.L_x_264:
[----:B------:R-:W-:Y:S05]  /*19850*/  BSYNC.RECONVERGENT B3 ;  /* 0x0000000000037941 */ /* 0x000fea0003800200 */
.L_x_254:
[----:B------:R-:W-:Y:S01]  /*19860*/  DSETP.GEU.AND P0, PT, R36, R38, PT ;  /* 0x000000262400722a */ /* 0x000fe20003f0e000 */
[----:B------:R-:W-:-:S13]  /*19870*/  BSSY.RECONVERGENT B3, `(.L_x_273) ;  /* 0x0000015000037945 */ /* 0x000fda0003800200 */
[----:B------:R-:W-:Y:S05]  /*19880*/  @P0 BRA `(.L_x_274) ;  /* 0x0000000000240947 */ /* 0x000fea0003800000 */
[----:B------:R-:W-:Y:S01]  /*19890*/  DSETP.GEU.AND P0, PT, R4, R36, PT ;  /* 0x000000240400722a */ /* 0x000fe20003f0e000 */
[----:B------:R-:W-:Y:S02]  /*198a0*/  IMAD.MOV.U32 R14, RZ, RZ, R36 ;  /* 0x000000ffff0e7224 */ /* 0x000fe400078e0024 */
[----:B------:R-:W-:-:S11]  /*198b0*/  IMAD.MOV.U32 R15, RZ, RZ, R37 ;  /* 0x000000ffff0f7224 */ /* 0x000fd600078e0025 */
[----:B------:R-:W-:Y:S05]  /*198c0*/  @!P0 BRA `(.L_x_275) ;  /* 0x00000000003c8947 */ /* 0x000fea0003800000 */
[----:B------:R-:W-:Y:S01]  /*198d0*/  DSETP.GT.AND P0, PT, R4, R38, PT ;  /* 0x000000260400722a */ /* 0x000fe20003f04000 */
[----:B------:R-:W-:Y:S02]  /*198e0*/  IMAD.MOV.U32 R14, RZ, RZ, R38 ;  /* 0x000000ffff0e7224 */ /* 0x000fe400078e0026 */
[----:B------:R-:W-:-:S11]  /*198f0*/  IMAD.MOV.U32 R15, RZ, RZ, R39 ;  /* 0x000000ffff0f7224 */ /* 0x000fd600078e0027 */
[----:B------:R-:W-:Y:S05]  /*19900*/  @P0 BRA `(.L_x_275) ;  /* 0x00000000002c0947 */ /* 0x000fea0003800000 */
[----:B------:R-:W-:Y:S05]  /*19910*/  BRA `(.L_x_276) ;  /* 0x0000000000207947 */ /* 0x000fea0003800000 */
.L_x_274:
        /* <DEDUP_REMOVED lines=8> */
.L_x_276:
[----:B------:R-:W-:Y:S02]  /*199a0*/  IMAD.MOV.U32 R14, RZ, RZ, R4 ;  /* 0x000000ffff0e7224 */ /* 0x000fe400078e0004 */
[----:B------:R-:W-:-:S07]  /*199b0*/  IMAD.MOV.U32 R15, RZ, RZ, R5 ;  /* 0x000000ffff0f7224 */ /* 0x000fce00078e0005 */
.L_x_275:
[----:B------:R-:W-:Y:S05]  /*199c0*/  BSYNC.RECONVERGENT B3 ;  /* 0x0000000000037941 */ /* 0x000fea0003800200 */
.L_x_273:
[----:B------:R1:W5:Y:S01]  /*199d0*/  LDL.64 R32, [R1+0xd30] ;  /* 0x000d300001207983 */ /* 0x0003620000100a00 */
[----:B------:R-:W-:Y:S05]  /*199e0*/  BRA `(.L_x_277) ;  /* 0xffffff7800307947 */ /* 0x000fea000383ffff */
.L_x_253:
[----:B------:R-:W-:Y:S05]  /*199f0*/  BSYNC.RELIABLE B2 ;  /* 0x0000000000027941 */ /* 0x000fea0003800100 */
.L_x_161:
        /* <DEDUP_REMOVED lines=20> */
[----:B------:R-:W-:-:S02]  /*19b40*/  LOP3.LUT R0, R121, 0xe0, RZ, 0xc0, !PT ;  /* 0x000000e079007812 */ /* 0x000fc400078ec0ff */
        /* <DEDUP_REMOVED lines=22> */
[--C-:B------:R-:W-:Y:S01]  /*19cb0*/  IMAD R49, R49, -0x4, R68.reuse ;  /* 0xfffffffc31317824 */ /* 0x100fe200078e0244 */
[----:B------:R-:W-:Y:S01]  /*19cc0*/  SHF.R.U32.HI R9, RZ, 0x5, R9 ;  /* 0x00000005ff097819 */ /* 0x000fe20000011609 */
[----:B------:R-:W-:Y:S01]  /*19cd0*/  IMAD R48, R3, -0x4, R68 ;  /* 0xfffffffc03307824 */ /* 0x000fe200078e0244 */
        /* <DEDUP_REMOVED lines=21> */
[----:B------:R-:W-:Y:S02]  /*19e30*/  LOP3.LUT R115, R115, 0x1f, RZ, 0xc0, !PT ;  /* 0x0000001f73737812 */ /* 0x000fe400078ec0ff */
        /* <DEDUP_REMOVED lines=11> */
[----:B------:R-:W-:-:S07]  /*19ef0*/  LOP3.LUT R50, R50, 0x80000000, RZ, 0xfc, !PT ;  /* 0x8000000032327812 */ /* 0x000fce00078efcff */
.L_x_374:
[----:B------:R-:W-:Y:S01]  /*19f00*/  DADD R8, -R54, R6 ;  /* 0x0000000036087229 */ /* 0x000fe20000000106 */
[----:B------:R-:W-:Y:S01]  /*19f10*/  UMOV UR6, 0x9ee75616 ;  /* 0x9ee7561600067882 */ /* 0x000fe20000000000 */
[----:B------:R-:W-:Y:S01]  /*19f20*/  DADD R124, R52, R4 ;  /* 0x00000000347c7229 */ /* 0x000fe20000000004 */
[----:B------:R-:W-:Y:S01]  /*19f30*/  UMOV UR7, 0x3cd203af ;  /* 0x3cd203af00077882 */ /* 0x000fe20000000000 */
[----:B------:R-:W-:Y:S01]  /*19f40*/  DADD R106, -R58, R56 ;  /* 0x000000003a6a7229 */ /* 0x000fe20000000138 */
[----:B------:R-:W-:Y:S01]  /*19f50*/  UMOV UR4, 0x9999999a ;  /* 0x9999999a00047882 */ /* 0x000fe20000000000 */
[----:B------:R-:W-:Y:S01]  /*19f60*/  UMOV UR5, 0x3fb99999 ;  /* 0x3fb9999900057882 */ /* 0x000fe20000000000 */
[----:B------:R-:W-:Y:S01]  /*19f70*/  BSSY.RECONVERGENT B2, `(.L_x_278) ;  /* 0x0000085000027945 */ /* 0x000fe20003800200 */
[----:B------:R-:W-:Y:S01]  /*19f80*/  DADD R2, R8, R8 ;  /* 0x0000000008027229 */ /* 0x000fe20000000008 */
[----:B------:R-:W-:Y:S02]  /*19f90*/  IMAD.MOV.U32 R100, RZ, RZ, R6 ;  /* 0x000000ffff647224 */ /* 0x000fe400078e0006 */
[----:B------:R-:W-:Y:S01]  /*19fa0*/  IMAD.MOV.U32 R101, RZ, RZ, R7 ;  /* 0x000000ffff657224 */ /* 0x000fe200078e0007 */
[C---:B------:R-:W-:Y:S01]  /*19fb0*/  DFMA R92, R106.reuse, UR4, R58 ;  /* 0x000000046a5c7c2b */ /* 0x040fe2000800003a */
[----:B------:R-:W-:Y:S01]  /*19fc0*/  IMAD.MOV.U32 R102, RZ, RZ, R56 ;  /* 0x000000ffff667224 */ /* 0x000fe200078e0038 */
[----:B------:R-:W-:Y:S01]  /*19fd0*/  DFMA R94, R106, -0.5, R56 ;  /* 0xbfe000006a5e782b */ /* 0x000fe20000000038 */
[----:B------:R-:W-:Y:S01]  /*19fe0*/  IMAD.MOV.U32 R103, RZ, RZ, R57 ;  /* 0x000000ffff677224 */ /* 0x000fe200078e0039 */
[----:B------:R-:W-:Y:S01]  /*19ff0*/  DADD R124, R124, -R2 ;  /* 0x000000007c7c7229 */ /* 0x000fe20000000802 */
[----:B------:R-:W-:-:S02]  /*1a000*/  IMAD.MOV.U32 R104, RZ, RZ, R4 ;  /* 0x000000ffff687224 */ /* 0x000fc400078e0004 */
[----:B------:R-:W-:Y:S02]  /*1a010*/  IMAD.MOV.U32 R105, RZ, RZ, R5 ;  /* 0x000000ffff697224 */ /* 0x000fe400078e0005 */
[----:B------:R-:W-:Y:S02]  /*1a020*/  IMAD.MOV.U32 R2, RZ, RZ, 0x0 ;  /* 0x00000000ff027424 */ /* 0x000fe400078e00ff */
[----:B------:R-:W-:Y:S01]  /*1a030*/  IMAD.MOV.U32 R3, RZ, RZ, 0x3fe00000 ;  /* 0x3fe00000ff037424 */ /* 0x000fe200078e00ff */
[----:B------:R-:W-:-:S14]  /*1a040*/  DSETP.GTU.AND P0, PT, |R124|, UR6, PT ;  /* 0x000000067c007e2a */ /* 0x000fdc000bf0c200 */
[----:B------:R-:W-:Y:S05]  /*1a050*/  @!P0 BRA `(.L_x_279) ;  /* 0x0000000400d88947 */ /* 0x000fea0003800000 */
[----:B------:R-:W-:Y:S01]  /*1a060*/  DADD R2, R52, R52 ;  /* 0x0000000034027229 */ /* 0x000fe20000000034 */
[----:B------:R-:W-:Y:S01]  /*1a070*/  IMAD.MOV.U32 R0, RZ, RZ, RZ ;  /* 0x000000ffff007224 */ /* 0x000fe200078e00ff */
[----:B------:R-:W-:Y:S01]  /*1a080*/  DMUL R38, R124, 3 ;  /* 0x400800007c267828 */ /* 0x000fe20000000000 */
[----:B------:R-:W-:Y:S05]  /*1a090*/  BSSY.RECONVERGENT B3, `(.L_x_280) ;  /* 0x0000028000037945 */ /* 0x000fea0003800200 */
[----:B------:R-:W-:Y:S02]  /*1a0a0*/  DFMA R2, R8, 3, -R2 ;  /* 0x400800000802782b */ /* 0x000fe40000000802 */
[----:B------:R-:W-:Y:S01]  /*1a0b0*/  DMUL R6, R52, R38 ;  /* 0x0000002634067228 */ /* 0x000fe20000000000 */
[----:B------:R-:W-:-:S02]  /*1a0c0*/  IMAD.MOV.U32 R8, RZ, RZ, 0x0 ;  /* 0x00000000ff087424 */ /* 0x000fc400078e00ff */
[----:B------:R-:W-:-:S03]  /*1a0d0*/  IMAD.MOV.U32 R9, RZ, RZ, 0x3fe00000 ;  /* 0x3fe00000ff097424 */ /* 0x000fc600078e00ff */
[----:B------:R-:W-:Y:S01]  /*1a0e0*/  DADD R36, R2, -R4 ;  /* 0x0000000002247229 */ /* 0x000fe20000000804 */
[----:B------:R-:W-:-:S07]  /*1a0f0*/  IMAD.MOV.U32 R2, RZ, RZ, RZ ;  /* 0x000000ffff027224 */ /* 0x000fce00078e00ff */
[----:B------:R-:W-:-:S08]  /*1a100*/  DFMA R6, R36, R36, -R6 ;  /* 0x000000242406722b */ /* 0x000fd00000000806 */
[----:B------:R-:W-:Y:S02]  /*1a110*/  DSETP.MAX.AND P0, P1, RZ, R6, PT ;  /* 0x00000006ff00722a */ /* 0x000fe4000390f000 */
[----:B------:R-:W-:-:S04]  /*1a120*/  IMAD.MOV.U32 R3, RZ, RZ, R7 ;  /* 0x000000ffff037224 */ /* 0x000fc800078e0007 */
[----:B------:R-:W-:Y:S02]  /*1a130*/  SEL R2, R2, R6, P0 ;  /* 0x0000000602027207 */ /* 0x000fe40000000000 */
[----:B------:R-:W-:-:S06]  /*1a140*/  FSEL R5, R0, R3, P0 ;  /* 0x0000000300057208 */ /* 0x000fcc0000000000 */
[----:B------:R-:W-:-:S05]  /*1a150*/  @P1 LOP3.LUT R5, R3, 0x80000, RZ, 0xfc, !PT ;  /* 0x0008000003051812 */ /* 0x000fca00078efcff */
[----:B------:R-:W-:-:S04]  /*1a160*/  IMAD.MOV.U32 R3, RZ, RZ, R5 ;  /* 0x000000ffff037224 */ /* 0x000fc800078e0005 */
        /* <DEDUP_REMOVED lines=17> */
[----:B------:R-:W-:Y:S02]  /*1a280*/  IMAD.MOV.U32 R10, RZ, RZ, R2 ;  /* 0x000000ffff0a7224 */ /* 0x000fe400078e0002 */
[----:B------:R-:W-:Y:S02]  /*1a290*/  IMAD.MOV.U32 R5, RZ, RZ, R3 ;  /* 0x000000ffff057224 */ /* 0x000fe400078e0003 */
[----:B------:R-:W-:Y:S02]  /*1a2a0*/  IMAD.MOV.U32 R14, RZ, RZ, R8 ;  /* 0x000000ffff0e7224 */ /* 0x000fe400078e0008 */
[----:B------:R-:W-:-:S02]  /*1a2b0*/  IMAD.MOV.U32 R12, RZ, RZ, R6 ;  /* 0x000000ffff0c7224 */ /* 0x000fc400078e0006 */
[----:B------:R-:W-:Y:S02]  /*1a2c0*/  IMAD.MOV.U32 R13, RZ, RZ, R7 ;  /* 0x000000ffff0d7224 */ /* 0x000fe400078e0007 */
[----:B------:R-:W-:-:S07]  /*1a2d0*/  IMAD.MOV.U32 R9, RZ, RZ, R11 ;  /* 0x000000ffff097224 */ /* 0x000fce00078e000b */
[----:B------:R-:W-:Y:S05]  /*1a2e0*/  CALL.REL.NOINC `($__internal_2_$__cuda_sm20_dsqrt_rn_f64_mediumpath_v1) ;  /* 0x0000015000a47944 */ /* 0x000fea0003c00000 */
[----:B------:R-:W-:Y:S02]  /*1a2f0*/  IMAD.MOV.U32 R22, RZ, RZ, R6 ;  /* 0x000000ffff167224 */ /* 0x000fe400078e0006 */
[----:B------:R-:W-:-:S07]  /*1a300*/  IMAD.MOV.U32 R23, RZ, RZ, R7 ;  /* 0x000000ffff177224 */ /* 0x000fce00078e0007 */
.L_x_281:
[----:B------:R-:W-:Y:S05]  /*1a310*/  BSYNC.RECONVERGENT B3 ;  /* 0x0000000000037941 */ /* 0x000fea0003800200 */
.L_x_280:
[----:B------:R-:W0:Y:S01]  /*1a320*/  MUFU.RCP64H R3, R39 ;  /* 0x0000002700037308 */ /* 0x000e220000001800 */
[----:B------:R-:W-:Y:S01]  /*1a330*/  IMAD.MOV.U32 R2, RZ, RZ, 0x1 ;  /* 0x00000001ff027424 */ /* 0x000fe200078e00ff */
[----:B------:R-:W-:Y:S05]  /*1a340*/  BSSY.RECONVERGENT B3, `(.L_x_282) ;  /* 0x0000016000037945 */ /* 0x000fea0003800200 */
[----:B0-----:R-:W-:-:S08]  /*1a350*/  DFMA R4, -R38, R2, 1 ;  /* 0x3ff000002604742b */ /* 0x001fd00000000102 */
[----:B------:R-:W-:-:S08]  /*1a360*/  DFMA R4, R4, R4, R4 ;  /* 0x000000040404722b */ /* 0x000fd00000000004 */
[----:B------:R-:W-:Y:S02]  /*1a370*/  DFMA R2, R2, R4, R2 ;  /* 0x000000040202722b */ /* 0x000fe40000000002 */
[----:B------:R-:W-:-:S06]  /*1a380*/  DADD R4, -R36, R22 ;  /* 0x0000000024047229 */ /* 0x000fcc0000000116 */
[----:B------:R-:W-:-:S04]  /*1a390*/  DFMA R6, -R38, R2, 1 ;  /* 0x3ff000002606742b */ /* 0x000fc80000000102 */
[----:B------:R-:W-:-:S04]  /*1a3a0*/  FSETP.GEU.AND P1, PT, |R5|, 6.5827683646048100446e-37, PT ;  /* 0x036000000500780b */ /* 0x000fc80003f2e200 */
        /* <DEDUP_REMOVED lines=15> */
.L_x_283:
[----:B------:R-:W-:Y:S05]  /*1a4a0*/  BSYNC.RECONVERGENT B3 ;  /* 0x0000000000037941 */ /* 0x000fea0003800200 */
.L_x_282:
        /* <DEDUP_REMOVED lines=25> */
.L_x_285:
[----:B------:R-:W-:Y:S05]  /*1a640*/  BSYNC.RECONVERGENT B3 ;  /* 0x0000000000037941 */ /* 0x000fea0003800200 */
.L_x_284:
        /* <DEDUP_REMOVED lines=18> */
[----:B------:R-:W-:Y:S01]  /*1a770*/  DSETP.GT.AND P0, PT, R4, 1, PT ;  /* 0x3ff000000400742a */ /* 0x000fe20003f04000 */
[----:B------:R-:W-:Y:S02]  /*1a780*/  IMAD.MOV.U32 R2, RZ, RZ, 0x0 ;  /* 0x00000000ff027424 */ /* 0x000fe400078e00ff */
[----:B------:R-:W-:-:S11]  /*1a790*/  IMAD.MOV.U32 R3, RZ, RZ, 0x3ff00000 ;  /* 0x3ff00000ff037424 */ /* 0x000fd600078e00ff */
[----:B------:R-:W-:Y:S02]  /*1a7a0*/  @!P0 IMAD.MOV.U32 R2, RZ, RZ, R4 ;  /* 0x000000ffff028224 */ /* 0x000fe400078e0004 */
[----:B------:R-:W-:-:S07]  /*1a7b0*/  @!P0 IMAD.MOV.U32 R3, RZ, RZ, R5 ;  /* 0x000000ffff038224 */ /* 0x000fce00078e0005 */
.L_x_279:
[----:B------:R-:W-:Y:S05]  /*1a7c0*/  BSYNC.RECONVERGENT B2 ;  /* 0x0000000000027941 */ /* 0x000fea0003800200 */
.L_x_278:
[----:B------:R-:W-:Y:S01]  /*1a7d0*/  DSETP.GEU.AND P0, PT, R92, R94, PT ;  /* 0x0000005e5c00722a */ /* 0x000fe20003f0e000 */
[----:B------:R-:W-:Y:S01]  /*1a7e0*/  BSSY.RECONVERGENT B2, `(.L_x_286) ;  /* 0x0000016000027945 */ /* 0x000fe20003800200 */
[----:B------:R-:W-:-:S12]  /*1a7f0*/  DFMA R2, R106, R2, R58 ;  /* 0x000000026a02722b */ /* 0x000fd8000000003a */
        /* <DEDUP_REMOVED lines=10> */
.L_x_287:
        /* <DEDUP_REMOVED lines=8> */
.L_x_289:
[----:B------:R-:W-:Y:S02]  /*1a920*/  IMAD.MOV.U32 R106, RZ, RZ, R2 ;  /* 0x000000ffff6a7224 */ /* 0x000fe400078e0002 */
[----:B------:R-:W-:-:S07]  /*1a930*/  IMAD.MOV.U32 R107, RZ, RZ, R3 ;  /* 0x000000ffff6b7224 */ /* 0x000fce00078e0003 */
.L_x_288:
[----:B------:R-:W-:Y:S05]  /*1a940*/  BSYNC.RECONVERGENT B2 ;  /* 0x0000000000027941 */ /* 0x000fea0003800200 */
.L_x_286:
[----:B------:R-:W-:Y:S01]  /*1a950*/  IMAD.MOV.U32 R4, RZ, RZ, 0x54442d18 ;  /* 0x54442d18ff047424 */ /* 0x000fe200078e00ff */
[----:B------:R-:W-:Y:S01]  /*1a960*/  BSSY.RECONVERGENT B2, `(.L_x_290) ;  /* 0x0000038000027945 */ /* 0x000fe20003800200 */
[----:B------:R-:W-:-:S06]  /*1a970*/  IMAD.MOV.U32 R5, RZ, RZ, 0x401921fb ;  /* 0x401921fbff057424 */ /* 0x000fcc00078e00ff */
[----:B------:R-:W-:-:S06]  /*1a980*/  DMUL R2, R96, R4 ;  /* 0x0000000460027228 */ /* 0x000fcc0000000000 */
[----:B------:R-:W0:Y:S02]  /*1a990*/  F2F.F32.F64 R12, R2 ;  /* 0x00000002000c7310 */ /* 0x000e240000301000 */
[----:B0-----:R-:W-:Y:S01]  /*1a9a0*/  FSETP.GE.AND P1, PT, |R12|, 105615, PT ;  /* 0x47ce47800c00780b */ /* 0x001fe20003f26200 */
[----:B------:R-:W-:-:S03]  /*1a9b0*/  FMUL R8, RZ, R12 ;  /* 0x0000000cff087220 */ /* 0x000fc60000400000 */
[----:B------:R-:W-:Y:S02]  /*1a9c0*/  FSETP.EQ.OR P0, PT, |R12|, +INF , !P1 ;  /* 0x7f8000000c00780b */ /* 0x000fe40004f02600 */
[----:B------:R-:W-:Y:S02]  /*1a9d0*/  FSEL R8, R71, R8, !P1 ;  /* 0x0000000847087208 */ /* 0x000fe40004800000 */
[----:B------:R-:W-:-:S09]  /*1a9e0*/  SEL R0, R60, RZ, !P1 ;  /* 0x000000ff3c007207 */ /* 0x000fd20004800000 */
[----:B------:R-:W-:Y:S05]  /*1a9f0*/  @P0 BRA `(.L_x_291) ;  /* 0x0000000000b80947 */ /* 0x000fea0003800000 */
[----:B------:R-:W-:Y:S01]  /*1aa00*/  BSSY.RECONVERGENT B3, `(.L_x_292) ;  /* 0x000000f000037945 */ /* 0x000fe20003800200 */
[----:B------:R-:W-:Y:S02]  /*1aa10*/  IMAD.MOV.U32 R8, RZ, RZ, RZ ;  /* 0x000000ffff087224 */ /* 0x000fe400078e00ff */
[----:B------:R-:W-:Y:S02]  /*1aa20*/  IMAD.MOV.U32 R11, RZ, RZ, RZ ;  /* 0x000000ffff0b7224 */ /* 0x000fe400078e00ff */
[----:B------:R-:W-:-:S07]  /*1aa30*/  IMAD.MOV.U32 R0, RZ, RZ, RZ ;  /* 0x000000ffff007224 */ /* 0x000fce00078e00ff */
.L_x_293:
        /* <DEDUP_REMOVED lines=12> */
.L_x_292:
[----:B------:R-:W-:Y:S01]  /*1ab00*/  SHF.R.U32.HI R0, RZ, 0x17, R12 ;  /* 0x00000017ff007819 */ /* 0x000fe2000001160c */
[----:B------:R-:W-:Y:S01]  /*1ab10*/  VIADD R10, R1, 0x320 ;  /* 0x00000320010a7836 */ /* 0x000fe20000000000 */
[----:B------:R-:W-:Y:S01]  /*1ab20*/  ISETP.NE.AND P0, PT, R121, RZ, PT ;  /* 0x000000ff7900720c */ /* 0x000fe20003f05270 */
[----:B------:R1:W-:Y:S01]  /*1ab30*/  STL [R1+0x338], R8 ;  /* 0x0003380801007387 */ /* 0x0003e20000100800 */
[----:B------:R-:W-:-:S05]  /*1ab40*/  LOP3.LUT R0, R0, 0xe0, RZ, 0xc0, !PT ;  /* 0x000000e000007812 */ /* 0x000fca00078ec0ff */
[----:B------:R-:W-:-:S05]  /*1ab50*/  VIADD R0, R0, 0xffffff80 ;  /* 0xffffff8000007836 */ /* 0x000fca0000000000 */
[----:B------:R-:W-:-:S05]  /*1ab60*/  SHF.R.U32.HI R0, RZ, 0x5, R0 ;  /* 0x00000005ff007819 */ /* 0x000fca0000011600 */
[----:B0-----:R-:W-:-:S05]  /*1ab70*/  IMAD R9, R0, -0x4, R10 ;  /* 0xfffffffc00097824 */ /* 0x001fca00078e020a */
[----:B------:R-:W2:Y:S04]  /*1ab80*/  LDL R0, [R9+0x18] ;  /* 0x0000180009007983 */ /* 0x000ea80000100800 */
[----:B------:R-:W2:Y:S04]  /*1ab90*/  LDL R2, [R9+0x14] ;  /* 0x0000140009027983 */ /* 0x000ea80000100800 */
[----:B------:R-:W3:Y:S01]  /*1aba0*/  @P0 LDL R3, [R9+0x10] ;  /* 0x0000100009030983 */ /* 0x000ee20000100800 */
[----:B------:R-:W-:Y:S01]  /*1abb0*/  UMOV UR4, 0x54442d19 ;  /* 0x54442d1900047882 */ /* 0x000fe20000000000 */
[----:B------:R-:W-:Y:S01]  /*1abc0*/  UMOV UR5, 0x3bf921fb ;  /* 0x3bf921fb00057882 */ /* 0x000fe20000000000 */
[----:B------:R-:W-:-:S02]  /*1abd0*/  ISETP.GE.AND P1, PT, R12, RZ, PT ;  /* 0x000000ff0c00720c */ /* 0x000fc40003f26270 */
[-C--:B--2---:R-:W-:Y:S02]  /*1abe0*/  @P0 SHF.L.W.U32.HI R0, R2, R121.reuse, R0 ;  /* 0x0000007902000219 */ /* 0x084fe40000010e00 */
[----:B---3--:R-:W-:-:S04]  /*1abf0*/  @P0 SHF.L.W.U32.HI R2, R3, R121, R2 ;  /* 0x0000007903020219 */ /* 0x008fc80000010e02 */
[C-C-:B------:R-:W-:Y:S01]  /*1ac00*/  SHF.L.W.U32.HI R3, R2.reuse, 0x2, R0.reuse ;  /* 0x0000000202037819 */ /* 0x140fe20000010e00 */
[----:B------:R-:W-:Y:S01]  /*1ac10*/  IMAD.SHL.U32 R2, R2, 0x4, RZ ;  /* 0x0000000402027824 */ /* 0x000fe200078e00ff */
[----:B------:R-:W-:Y:S02]  /*1ac20*/  SHF.R.U32.HI R0, RZ, 0x1e, R0 ;  /* 0x0000001eff007819 */ /* 0x000fe40000011600 */
[----:B------:R-:W-:Y:S02]  /*1ac30*/  SHF.R.S32.HI R6, RZ, 0x1f, R3 ;  /* 0x0000001fff067819 */ /* 0x000fe40000011403 */
[C---:B------:R-:W-:Y:S02]  /*1ac40*/  LEA.HI R0, R3.reuse, R0, RZ, 0x1 ;  /* 0x0000000003007211 */ /* 0x040fe400078f08ff */
[C---:B------:R-:W-:Y:S02]  /*1ac50*/  LOP3.LUT R10, R6.reuse, R2, RZ, 0x3c, !PT ;  /* 0x00000002060a7212 */ /* 0x040fe400078e3cff */
[----:B------:R-:W-:Y:S01]  /*1ac60*/  LOP3.LUT R11, R6, R3, RZ, 0x3c, !PT ;  /* 0x00000003060b7212 */ /* 0x000fe200078e3cff */
[----:B------:R-:W-:Y:S01]  /*1ac70*/  @!P1 IMAD.MOV R0, RZ, RZ, -R0 ;  /* 0x000000ffff009224 */ /* 0x000fe200078e0a00 */
[----:B------:R-:W-:-:S04]  /*1ac80*/  LOP3.LUT R2, R3, R12, RZ, 0x3c, !PT ;  /* 0x0000000c03027212 */ /* 0x000fc800078e3cff */
[----:B------:R-:W0:Y:S01]  /*1ac90*/  I2F.F64.S64 R10, R10 ;  /* 0x0000000a000a7312 */ /* 0x000e220000301c00 */
[----:B------:R-:W-:Y:S01]  /*1aca0*/  ISETP.GE.AND P0, PT, R2, RZ, PT ;  /* 0x000000ff0200720c */ /* 0x000fe20003f06270 */
[----:B0-----:R-:W-:-:S10]  /*1acb0*/  DMUL R6, R10, UR4 ;  /* 0x000000040a067c28 */ /* 0x001fd40008000000 */
[----:B------:R-:W1:Y:S02]  /*1acc0*/  F2F.F32.F64 R6, R6 ;  /* 0x0000000600067310 */ /* 0x000e640000301000 */
[----:B-1----:R-:W-:-:S07]  /*1acd0*/  FSEL R8, -R6, R6, !P0 ;  /* 0x0000000606087208 */ /* 0x002fce0004000100 */
.L_x_291:
[----:B------:R-:W-:Y:S05]  /*1ace0*/  BSYNC.RECONVERGENT B2 ;  /* 0x0000000000027941 */ /* 0x000fea0003800200 */
.L_x_290:
        /* <DEDUP_REMOVED lines=14> */
[----:B------:R-:W-:-:S03]  /*1add0*/  FSEL R9, -R10, -0.4999999701976776123, !P0 ;  /* 0xbeffffff0a097808 */ /* 0x000fc60004000100 */
[C---:B------:R-:W-:Y:S02]  /*1ade0*/  FFMA R7, R3.reuse, R0, RZ ;  /* 0x0000000003077223 */ /* 0x040fe400000000ff */
[----:B------:R-:W-:-:S04]  /*1adf0*/  FFMA R2, R3, R2, R9 ;  /* 0x0000000203027223 */ /* 0x000fc80000000009 */
[----:B------:R-:W-:Y:S01]  /*1ae00*/  FFMA R0, R7, R2, R0 ;  /* 0x0000000207007223 */ /* 0x000fe20000000000 */
[----:B------:R-:W-:-:S03]  /*1ae10*/  DMUL R6, R98, R4 ;  /* 0x0000000462067228 */ /* 0x000fc60000000000 */
[----:B------:R-:W-:-:S03]  /*1ae20*/  @P1 FADD R0, RZ, -R0 ;  /* 0x80000000ff001221 */ /* 0x000fc60000000000 */
[----:B------:R-:W0:Y:S08]  /*1ae30*/  F2F.F32.F64 R22, R6 ;  /* 0x0000000600167310 */ /* 0x000e300000301000 */
[----:B------:R-:W1:Y:S01]  /*1ae40*/  F2F.F64.F32 R2, R0 ;  /* 0x0000000000027310 */ /* 0x000e620000201800 */
[----:B0-----:R-:W-:Y:S01]  /*1ae50*/  FSETP.GE.AND P1, PT, |R22|, 105615, PT ;  /* 0x47ce47801600780b */ /* 0x001fe20003f26200 */
[----:B------:R-:W-:-:S03]  /*1ae60*/  FMUL R13, RZ, R22 ;  /* 0x00000016ff0d7220 */ /* 0x000fc60000400000 */
[----:B------:R-:W-:Y:S01]  /*1ae70*/  FSETP.EQ.OR P0, PT, |R22|, +INF , !P1 ;  /* 0x7f8000001600780b */ /* 0x000fe20004f02600 */
[----:B-1----:R-:W-:-:S08]  /*1ae80*/  DMUL R2, R2, -10 ;  /* 0xc024000002027828 */ /* 0x002fd00000000000 */
[----:B------:R-:W-:Y:S01]  /*1ae90*/  DFMA R8, R96, R96, R2 ;  /* 0x000000606008722b */ /* 0x000fe20000000002 */
[----:B------:R-:W-:Y:S02]  /*1aea0*/  FSEL R2, R74, R13, !P1 ;  /* 0x0000000d4a027208 */ /* 0x000fe40004800000 */
[----:B------:R-:W-:Y:S01]  /*1aeb0*/  SEL R3, R73, RZ, !P1 ;  /* 0x000000ff49037207 */ /* 0x000fe20004800000 */
[----:B------:R-:W-:Y:S07]  /*1aec0*/  @P0 BRA `(.L_x_295) ;  /* 0x0000000000b40947 */ /* 0x000fee0003800000 */
[----:B------:R-:W-:Y:S01]  /*1aed0*/  BSSY.RECONVERGENT B3, `(.L_x_296) ;  /* 0x000000e000037945 */ /* 0x000fe20003800200 */
[----:B------:R-:W-:Y:S01]  /*1aee0*/  CS2R R14, SRZ ;  /* 0x00000000000e7805 */ /* 0x000fe2000001ff00 */
[----:B------:R-:W-:-:S07]  /*1aef0*/  IMAD.MOV.U32 R0, RZ, RZ, RZ ;  /* 0x000000ffff007224 */ /* 0x000fce00078e00ff */
.L_x_297:
[----:B0-----:R-:W0:Y:S02]  /*1af00*/  LDC.64 R6, c[0x4][0x50] ;  /* 0x01001400ff067b82 */ /* 0x001e240000000a00 */
[----:B0-----:R-:W-:-:S05]  /*1af10*/  IMAD.WIDE.U32 R6, R0, 0x4, R6 ;  /* 0x0000000400067825 */ /* 0x001fca00078e0006 */
        /* <DEDUP_REMOVED lines=10> */
.L_x_296:
        /* <DEDUP_REMOVED lines=19> */
[----:B------:R-:W-:-:S04]  /*1b0f0*/  SHF.R.S32.HI R6, RZ, 0x1f, R3 ;  /* 0x0000001fff067819 */ /* 0x000fc80000011403 */
[C---:B------:R-:W-:Y:S02]  /*1b100*/  LOP3.LUT R20, R6.reuse, R2, RZ, 0x3c, !PT ;  /* 0x0000000206147212 */ /* 0x040fe400078e3cff */
[----:B------:R-:W-:Y:S02]  /*1b110*/  LOP3.LUT R21, R6, R3, RZ, 0x3c, !PT ;  /* 0x0000000306157212 */ /* 0x000fe400078e3cff */
[C---:B------:R-:W-:Y:S02]  /*1b120*/  LOP3.LUT R2, R3.reuse, R22, RZ, 0x3c, !PT ;  /* 0x0000001603027212 */ /* 0x040fe400078e3cff */
[----:B------:R-:W-:Y:S02]  /*1b130*/  LEA.HI R3, R3, R0, RZ, 0x1 ;  /* 0x0000000003037211 */ /* 0x000fe400078f08ff */
[----:B------:R-:W0:Y:S01]  /*1b140*/  I2F.F64.S64 R20, R20 ;  /* 0x0000001400147312 */ /* 0x000e220000301c00 */
[----:B------:R-:W-:Y:S02]  /*1b150*/  ISETP.GE.AND P0, PT, R2, RZ, PT ;  /* 0x000000ff0200720c */ /* 0x000fe40003f06270 */
[----:B------:R-:W-:Y:S01]  /*1b160*/  @!P1 IMAD.MOV R3, RZ, RZ, -R3 ;  /* 0x000000ffff039224 */ /* 0x000fe200078e0a03 */
[----:B0-----:R-:W-:-:S10]  /*1b170*/  DMUL R6, R20, UR4 ;  /* 0x0000000414067c28 */ /* 0x001fd40008000000 */
[----:B------:R-:W0:Y:S02]  /*1b180*/  F2F.F32.F64 R6, R6 ;  /* 0x0000000600067310 */ /* 0x000e240000301000 */
[----:B01----:R-:W-:-:S07]  /*1b190*/  FSEL R2, -R6, R6, !P0 ;  /* 0x0000000606027208 */ /* 0x003fce0004000100 */
.L_x_295:
[----:B------:R-:W-:Y:S05]  /*1b1a0*/  BSYNC.RECONVERGENT B2 ;  /* 0x0000000000027941 */ /* 0x000fea0003800200 */
.L_x_294:
[----:B------:R-:W-:Y:S01]  /*1b1b0*/  FMUL R7, R2, R2 ;  /* 0x0000000202077220 */ /* 0x000fe20000400000 */
[C---:B------:R-:W-:Y:S01]  /*1b1c0*/  LOP3.LUT R6, R3.reuse, 0x1, RZ, 0xc0, !PT ;  /* 0x0000000103067812 */ /* 0x040fe200078ec0ff */
[----:B------:R-:W-:Y:S01]  /*1b1d0*/  VIADD R3, R3, 0x1 ;  /* 0x0000000103037836 */ /* 0x000fe20000000000 */
[----:B------:R-:W-:Y:S01]  /*1b1e0*/  DADD R8, R8, 100 ;  /* 0x4059000008087429 */ /* 0x000fe20000000000 */
[----:B------:R-:W-:Y:S01]  /*1b1f0*/  FFMA R0, R7, R12, -0.0013887860113754868507 ;  /* 0xbab607ed07007423 */ /* 0x000fe2000000000c */
[----:B------:R-:W-:Y:S01]  /*1b200*/  ISETP.NE.U32.AND P0, PT, R6, 0x1, PT ;  /* 0x000000010600780c */ /* 0x000fe20003f05070 */
[----:B------:R-:W-:Y:S01]  /*1b210*/  BSSY.RECONVERGENT B2, `(.L_x_298) ;  /* 0x0000045000027945 */ /* 0x000fe20003800200 */
        /* <DEDUP_REMOVED lines=8> */
[----:B------:R-:W-:Y:S01]  /*1b2a0*/  FFMA R0, R3, R6, R0 ;  /* 0x0000000603007223 */ /* 0x000fe20000000000 */
[----:B------:R-:W-:-:S03]  /*1b2b0*/  DMUL R6, R32, R4 ;  /* 0x0000000420067228 */ /* 0x000fc60000000000 */
[----:B------:R-:W-:-:S04]  /*1b2c0*/  @P1 FADD R0, RZ, -R0 ;  /* 0x80000000ff001221 */ /* 0x000fc80000000000 */
[----:B------:R-:W0:Y:S08]  /*1b2d0*/  F2F.F64.F32 R2, R0 ;  /* 0x0000000000027310 */ /* 0x000e300000201800 */
[----:B------:R-:W1:Y:S01]  /*1b2e0*/  F2F.F32.F64 R6, R6 ;  /* 0x0000000600067310 */ /* 0x000e620000301000 */
[----:B0-----:R-:W-:Y:S01]  /*1b2f0*/  DMUL R2, R2, -10 ;  /* 0xc024000002027828 */ /* 0x001fe20000000000 */
[----:B-1----:R-:W-:-:S07]  /*1b300*/  FSETP.GE.AND P1, PT, |R6|, 105615, PT ;  /* 0x47ce47800600780b */ /* 0x002fce0003f26200 */
[----:B------:R-:W-:Y:S01]  /*1b310*/  DFMA R2, R98, R98, R2 ;  /* 0x000000626202722b */ /* 0x000fe20000000002 */
[----:B------:R-:W-:Y:S01]  /*1b320*/  FMUL R14, RZ, R6 ;  /* 0x00000006ff0e7220 */ /* 0x000fe20000400000 */
[----:B------:R-:W-:-:S06]  /*1b330*/  FSETP.EQ.OR P0, PT, |R6|, +INF , !P1 ;  /* 0x7f8000000600780b */ /* 0x000fcc0004f02600 */
[----:B------:R-:W-:Y:S01]  /*1b340*/  DADD R8, R2, R8 ;  /* 0x0000000002087229 */ /* 0x000fe20000000008 */
[----:B------:R-:W-:Y:S02]  /*1b350*/  FSEL R3, R77, R14, !P1 ;  /* 0x0000000e4d037208 */ /* 0x000fe40004800000 */
[----:B------:R-:W-:-:S04]  /*1b360*/  SEL R2, R76, RZ, !P1 ;  /* 0x000000ff4c027207 */ /* 0x000fc80004800000 */
[----:B------:R-:W-:Y:S05]  /*1b370*/  @P0 BRA `(.L_x_299) ;  /* 0x0000000000b80947 */ /* 0x000fea0003800000 */
[----:B------:R-:W-:Y:S01]  /*1b380*/  BSSY.RECONVERGENT B3, `(.L_x_300) ;  /* 0x000000f000037945 */ /* 0x000fe20003800200 */
[----:B------:R-:W-:Y:S02]  /*1b390*/  IMAD.MOV.U32 R6, RZ, RZ, RZ ;  /* 0x000000ffff067224 */ /* 0x000fe400078e00ff */
[----:B------:R-:W-:Y:S02]  /*1b3a0*/  IMAD.MOV.U32 R13, RZ, RZ, RZ ;  /* 0x000000ffff0d7224 */ /* 0x000fe400078e00ff */
[----:B------:R-:W-:-:S07]  /*1b3b0*/  IMAD.MOV.U32 R0, RZ, RZ, RZ ;  /* 0x000000ffff007224 */ /* 0x000fce00078e00ff */
.L_x_301:
        /* <DEDUP_REMOVED lines=12> */
.L_x_300:
[----:B------:R-:W-:Y:S01]  /*1b480*/  SHF.R.U32.HI R0, RZ, 0x17, R75 ;  /* 0x00000017ff007819 */ /* 0x000fe2000001164b */
[----:B------:R-:W-:Y:S01]  /*1b490*/  VIADD R20, R1, 0x320 ;  /* 0x0000032001147836 */ /* 0x000fe20000000000 */
[----:B------:R-:W-:Y:S01]  /*1b4a0*/  ISETP.NE.AND P0, PT, R118, RZ, PT ;  /* 0x000000ff7600720c */ /* 0x000fe20003f05270 */
[----:B------:R1:W-:Y:S01]  /*1b4b0*/  STL [R1+0x338], R6 ;  /* 0x0003380601007387 */ /* 0x0003e20000100800 */
[----:B------:R-:W-:-:S05]  /*1b4c0*/  LOP3.LUT R0, R0, 0xe0, RZ, 0xc0, !PT ;  /* 0x000000e000007812 */ /* 0x000fca00078ec0ff */
[----:B------:R-:W-:-:S05]  /*1b4d0*/  VIADD R0, R0, 0xffffff80 ;  /* 0xffffff8000007836 */ /* 0x000fca0000000000 */
[----:B------:R-:W-:-:S05]  /*1b4e0*/  SHF.R.U32.HI R0, RZ, 0x5, R0 ;  /* 0x00000005ff007819 */ /* 0x000fca0000011600 */
[----:B------:R-:W-:-:S05]  /*1b4f0*/  IMAD R13, R0, -0x4, R20 ;  /* 0xfffffffc000d7824 */ /* 0x000fca00078e0214 */
[----:B------:R-:W2:Y:S04]  /*1b500*/  LDL R3, [R13+0x18] ;  /* 0x000018000d037983 */ /* 0x000ea80000100800 */
[----:B------:R-:W2:Y:S04]  /*1b510*/  LDL R0, [R13+0x14] ;  /* 0x000014000d007983 */ /* 0x000ea80000100800 */
[----:B0-----:R-:W3:Y:S01]  /*1b520*/  @P0 LDL R7, [R13+0x10] ;  /* 0x000010000d070983 */ /* 0x001ee20000100800 */
        /* <DEDUP_REMOVED lines=13> */
[----:B------:R-:W1:Y:S01]  /*1b600*/  I2F.F64.S64 R14, R14 ;  /* 0x0000000e000e7312 */ /* 0x000e620000301c00 */
[----:B------:R-:W-:Y:S02]  /*1b610*/  ISETP.GE.AND P0, PT, R0, RZ, PT ;  /* 0x000000ff0000720c */ /* 0x000fe40003f06270 */
[----:B------:R-:W-:Y:S01]  /*1b620*/  @!P1 IMAD.MOV R2, RZ, RZ, -R2 ;  /* 0x000000ffff029224 */ /* 0x000fe200078e0a02 */
[----:B-1----:R-:W-:-:S10]  /*1b630*/  DMUL R6, R14, UR4 ;  /* 0x000000040e067c28 */ /* 0x002fd40008000000 */
[----:B------:R-:W0:Y:S02]  /*1b640*/  F2F.F32.F64 R6, R6 ;  /* 0x0000000600067310 */ /* 0x000e240000301000 */
[----:B0-----:R-:W-:-:S07]  /*1b650*/  FSEL R3, -R6, R6, !P0 ;  /* 0x0000000606037208 */ /* 0x001fce0004000100 */
.L_x_299:
[----:B------:R-:W-:Y:S05]  /*1b660*/  BSYNC.RECONVERGENT B2 ;  /* 0x0000000000027941 */ /* 0x000fea0003800200 */
.L_x_298:
        /* <DEDUP_REMOVED lines=23> */
[----:B------:R-:W-:Y:S02]  /*1b7e0*/  FSETP.EQ.OR P0, PT, |R6|, +INF , !P1 ;  /* 0x7f8000000600780b */ /* 0x000fe40004f02600 */
[----:B------:R-:W-:Y:S02]  /*1b7f0*/  SEL R13, R78, RZ, !P1 ;  /* 0x000000ff4e0d7207 */ /* 0x000fe40004800000 */
[----:B------:R-:W-:Y:S02]  /*1b800*/  FSEL R20, R79, R14, !P1 ;  /* 0x0000000e4f147208 */ /* 0x000fe40004800000 */
[----:B------:R-:W-:-:S07]  /*1b810*/  DADD R8, R8, R2 ;  /* 0x0000000008087229 */ /* 0x000fce0000000002 */
[----:B------:R-:W-:Y:S05]  /*1b820*/  @P0 BRA `(.L_x_303) ;  /* 0x0000000000b40947 */ /* 0x000fea0003800000 */
[----:B------:R-:W-:Y:S01]  /*1b830*/  BSSY.RECONVERGENT B3, `(.L_x_304) ;  /* 0x000000e000037945 */ /* 0x000fe20003800200 */
[----:B------:R-:W-:Y:S01]  /*1b840*/  CS2R R14, SRZ ;  /* 0x00000000000e7805 */ /* 0x000fe2000001ff00 */
[----:B------:R-:W-:-:S07]  /*1b850*/  IMAD.MOV.U32 R0, RZ, RZ, RZ ;  /* 0x000000ffff007224 */ /* 0x000fce00078e00ff */
.L_x_305:
        /* <DEDUP_REMOVED lines=12> */
.L_x_304:
        /* <DEDUP_REMOVED lines=13> */
[----:B------:R-:W-:-:S02]  /*1b9f0*/  ISETP.GE.AND P1, PT, R61, RZ, PT ;  /* 0x000000ff3d00720c */ /* 0x000fc40003f26270 */
[-C--:B--2---:R-:W-:Y:S02]  /*1ba00*/  @P0 SHF.L.W.U32.HI R0, R2, R117.reuse, R0 ;  /* 0x0000007502000219 */ /* 0x084fe40000010e00 */
[----:B---3--:R-:W-:Y:S02]  /*1ba10*/  @P0 SHF.L.W.U32.HI R2, R3, R117, R2 ;  /* 0x0000007503020219 */ /* 0x008fe40000010e02 */
[--C-:B0-----:R-:W-:Y:S02]  /*1ba20*/  SHF.R.U32.HI R13, RZ, 0x1e, R0.reuse ;  /* 0x0000001eff0d7819 */ /* 0x101fe40000011600 */
[C---:B------:R-:W-:Y:S01]  /*1ba30*/  SHF.L.W.U32.HI R6, R2.reuse, 0x2, R0 ;  /* 0x0000000202067819 */ /* 0x040fe20000010e00 */
[----:B------:R-:W-:-:S03]  /*1ba40*/  IMAD.SHL.U32 R2, R2, 0x4, RZ ;  /* 0x0000000402027824 */ /* 0x000fc600078e00ff */
[----:B------:R-:W-:Y:S02]  /*1ba50*/  SHF.R.S32.HI R3, RZ, 0x1f, R6 ;  /* 0x0000001fff037819 */ /* 0x000fe40000011406 */
[C---:B------:R-:W-:Y:S02]  /*1ba60*/  LOP3.LUT R7, R6.reuse, R61, RZ, 0x3c, !PT ;  /* 0x0000003d06077212 */ /* 0x040fe400078e3cff */
[C---:B------:R-:W-:Y:S02]  /*1ba70*/  LOP3.LUT R2, R3.reuse, R2, RZ, 0x3c, !PT ;  /* 0x0000000203027212 */ /* 0x040fe400078e3cff */
[----:B------:R-:W-:Y:S02]  /*1ba80*/  LOP3.LUT R3, R3, R6, RZ, 0x3c, !PT ;  /* 0x0000000603037212 */ /* 0x000fe400078e3cff */
[----:B------:R-:W-:Y:S02]  /*1ba90*/  LEA.HI R13, R6, R13, RZ, 0x1 ;  /* 0x0000000d060d7211 */ /* 0x000fe400078f08ff */
[----:B------:R-:W-:-:S02]  /*1baa0*/  ISETP.GE.AND P0, PT, R7, RZ, PT ;  /* 0x000000ff0700720c */ /* 0x000fc40003f06270 */
[----:B------:R-:W1:Y:S01]  /*1bab0*/  I2F.F64.S64 R2, R2 ;  /* 0x0000000200027312 */ /* 0x000e620000301c00 */
[----:B------:R-:W-:Y:S01]  /*1bac0*/  @!P1 IMAD.MOV R13, RZ, RZ, -R13 ;  /* 0x000000ffff0d9224 */ /* 0x000fe200078e0a0d */
[----:B-1----:R-:W-:-:S10]  /*1bad0*/  DMUL R14, R2, UR4 ;  /* 0x00000004020e7c28 */ /* 0x002fd40008000000 */
[----:B------:R-:W0:Y:S02]  /*1bae0*/  F2F.F32.F64 R14, R14 ;  /* 0x0000000e000e7310 */ /* 0x000e240000301000 */
[----:B0-----:R-:W-:-:S07]  /*1baf0*/  FSEL R20, -R14, R14, !P0 ;  /* 0x0000000e0e147208 */ /* 0x001fce0004000100 */
.L_x_303:
[----:B------:R-:W-:Y:S05]  /*1bb00*/  BSYNC.RECONVERGENT B2 ;  /* 0x0000000000027941 */ /* 0x000fea0003800200 */
.L_x_302:
        /* <DEDUP_REMOVED lines=32> */
.L_x_309:
        /* <DEDUP_REMOVED lines=12> */
.L_x_308:
        /* <DEDUP_REMOVED lines=16> */
[C---:B------:R-:W-:Y:S01]  /*1bed0*/  SHF.L.W.U32.HI R7, R0.reuse, 0x2, R3 ;  /* 0x0000000200077819 */ /* 0x040fe20000010e03 */
[----:B------:R-:W-:-:S03]  /*1bee0*/  IMAD.SHL.U32 R0, R0, 0x4, RZ ;  /* 0x0000000400007824 */ /* 0x000fc600078e00ff */
[----:B------:R-:W-:-:S04]  /*1bef0*/  SHF.R.S32.HI R2, RZ, 0x1f, R7 ;  /* 0x0000001fff027819 */ /* 0x000fc80000011407 */
[C---:B------:R-:W-:Y:S02]  /*1bf00*/  LOP3.LUT R14, R2.reuse, R0, RZ, 0x3c, !PT ;  /* 0x00000000020e7212 */ /* 0x040fe400078e3cff */
[----:B------:R-:W-:Y:S02]  /*1bf10*/  LOP3.LUT R15, R2, R7, RZ, 0x3c, !PT ;  /* 0x00000007020f7212 */ /* 0x000fe400078e3cff */
[----:B------:R-:W-:Y:S02]  /*1bf20*/  SHF.R.U32.HI R2, RZ, 0x1e, R3 ;  /* 0x0000001eff027819 */ /* 0x000fe40000011603 */
[C---:B------:R-:W-:Y:S02]  /*1bf30*/  LOP3.LUT R0, R7.reuse, R62, RZ, 0x3c, !PT ;  /* 0x0000003e07007212 */ /* 0x040fe400078e3cff */
[----:B------:R-:W0:Y:S01]  /*1bf40*/  I2F.F64.S64 R14, R14 ;  /* 0x0000000e000e7312 */ /* 0x000e220000301c00 */
[----:B------:R-:W-:Y:S02]  /*1bf50*/  LEA.HI R2, R7, R2, RZ, 0x1 ;  /* 0x0000000207027211 */ /* 0x000fe400078f08ff */
[----:B------:R-:W-:-:S03]  /*1bf60*/  ISETP.GE.AND P0, PT, R0, RZ, PT ;  /* 0x000000ff0000720c */ /* 0x000fc60003f06270 */
[----:B------:R-:W-:Y:S01]  /*1bf70*/  @!P1 IMAD.MOV R2, RZ, RZ, -R2 ;  /* 0x000000ffff029224 */ /* 0x000fe200078e0a02 */
[----:B0-----:R-:W-:-:S10]  /*1bf80*/  DMUL R20, R14, UR4 ;  /* 0x000000040e147c28 */ /* 0x001fd40008000000 */
[----:B------:R-:W0:Y:S02]  /*1bf90*/  F2F.F32.F64 R20, R20 ;  /* 0x0000001400147310 */ /* 0x000e240000301000 */
[----:B01----:R-:W-:-:S07]  /*1bfa0*/  FSEL R3, -R20, R20, !P0 ;  /* 0x0000001414037208 */ /* 0x003fce0004000100 */
.L_x_307:
[----:B------:R-:W-:Y:S05]  /*1bfb0*/  BSYNC.RECONVERGENT B2 ;  /* 0x0000000000027941 */ /* 0x000fea0003800200 */
.L_x_306:
        /* <DEDUP_REMOVED lines=26> */
[----:B------:R-:W-:Y:S01]  /*1c160*/  DADD R8, R8, R2 ;  /* 0x0000000008087229 */ /* 0x000fe20000000002 */
[----:B------:R-:W-:Y:S02]  /*1c170*/  IMAD.MOV.U32 R0, RZ, RZ, R123 ;  /* 0x000000ffff007224 */ /* 0x000fe400078e007b */
[----:B------:R-:W-:-:S04]  /*1c180*/  IMAD.MOV.U32 R13, RZ, RZ, R124 ;  /* 0x000000ffff0d7224 */ /* 0x000fc800078e007c */
[----:B------:R-:W-:Y:S05]  /*1c190*/  @P0 BRA `(.L_x_311) ;  /* 0x0000000000b40947 */ /* 0x000fea0003800000 */
[----:B------:R-:W-:Y:S01]  /*1c1a0*/  BSSY.RECONVERGENT B3, `(.L_x_312) ;  /* 0x000000e000037945 */ /* 0x000fe20003800200 */
[----:B------:R-:W-:Y:S01]  /*1c1b0*/  CS2R R14, SRZ ;  /* 0x00000000000e7805 */ /* 0x000fe2000001ff00 */
[----:B------:R-:W-:-:S07]  /*1c1c0*/  IMAD.MOV.U32 R0, RZ, RZ, RZ ;  /* 0x000000ffff007224 */ /* 0x000fce00078e00ff */
.L_x_313:
        /* <DEDUP_REMOVED lines=12> */
.L_x_312:
        /* <DEDUP_REMOVED lines=9> */
[----:B0-----:R-:W2:Y:S04]  /*1c320*/  LDL R2, [R7+0x14] ;  /* 0x0000140007027983 */ /* 0x001ea80000100800 */
[----:B------:R-:W3:Y:S01]  /*1c330*/  @P1 LDL R3, [R7+0x10] ;  /* 0x0000100007031983 */ /* 0x000ee20000100800 */
[----:B------:R-:W-:Y:S01]  /*1c340*/  UMOV UR4, 0x54442d19 ;  /* 0x54442d1900047882 */ /* 0x000fe20000000000 */
[----:B------:R-:W-:Y:S01]  /*1c350*/  UMOV UR5, 0x3bf921fb ;  /* 0x3bf921fb00057882 */ /* 0x000fe20000000000 */
[----:B------:R-:W-:-:S02]  /*1c360*/  ISETP.GE.AND P2, PT, R63, RZ, PT ;  /* 0x000000ff3f00720c */ /* 0x000fc40003f46270 */
[-C--:B--2---:R-:W-:Y:S02]  /*1c370*/  @P1 SHF.L.W.U32.HI R0, R2, R115.reuse, R0 ;  /* 0x0000007302001219 */ /* 0x084fe40000010e00 */
[----:B---3--:R-:W-:Y:S02]  /*1c380*/  @P1 SHF.L.W.U32.HI R2, R3, R115, R2 ;  /* 0x0000007303021219 */ /* 0x008fe40000010e02 */
[--C-:B------:R-:W-:Y:S02]  /*1c390*/  SHF.R.U32.HI R7, RZ, 0x1e, R0.reuse ;  /* 0x0000001eff077819 */ /* 0x100fe40000011600 */
        /* <DEDUP_REMOVED lines=13> */
.L_x_311:
[----:B------:R-:W-:Y:S05]  /*1c470*/  BSYNC.RECONVERGENT B2 ;  /* 0x0000000000027941 */ /* 0x000fea0003800200 */
.L_x_310:
        /* <DEDUP_REMOVED lines=31> */
[----:B------:R-:W-:Y:S02]  /*1c670*/  IMAD.MOV.U32 R6, RZ, RZ, RZ ;  /* 0x000000ffff067224 */ /* 0x000fe400078e00ff */
[----:B------:R-:W-:Y:S02]  /*1c680*/  IMAD.MOV.U32 R13, RZ, RZ, RZ ;  /* 0x000000ffff0d7224 */ /* 0x000fe400078e00ff */
[----:B------:R-:W-:-:S07]  /*1c690*/  IMAD.MOV.U32 R0, RZ, RZ, RZ ;  /* 0x000000ffff007224 */ /* 0x000fce00078e00ff */
.L_x_317:
        /* <DEDUP_REMOVED lines=12> */
.L_x_316:
        /* <DEDUP_REMOVED lines=8> */
[----:B0-----:R-:W2:Y:S04]  /*1c7e0*/  LDL R7, [R20+0x18] ;  /* 0x0000180014077983 */ /* 0x001ea80000100800 */
[----:B------:R-:W2:Y:S04]  /*1c7f0*/  LDL R0, [R20+0x14] ;  /* 0x0000140014007983 */ /* 0x000ea80000100800 */
[----:B------:R-:W3:Y:S01]  /*1c800*/  @P2 LDL R3, [R20+0x10] ;  /* 0x0000100014032983 */ /* 0x000ee20000100800 */
[----:B------:R-:W-:Y:S01]  /*1c810*/  UMOV UR4, 0x54442d19 ;  /* 0x54442d1900047882 */ /* 0x000fe20000000000 */
[----:B------:R-:W-:Y:S01]  /*1c820*/  UMOV UR5, 0x3bf921fb ;  /* 0x3bf921fb00057882 */ /* 0x000fe20000000000 */
[----:B------:R-:W-:-:S02]  /*1c830*/  ISETP.GE.AND P3, PT, R64, RZ, PT ;  /* 0x000000ff4000720c */ /* 0x000fc40003f66270 */
[-C--:B--2---:R-:W-:Y:S02]  /*1c840*/  @P2 SHF.L.W.U32.HI R7, R0, R114.reuse, R7 ;  /* 0x0000007200072219 */ /* 0x084fe40000010e07 */
[----:B---3--:R-:W-:-:S04]  /*1c850*/  @P2 SHF.L.W.U32.HI R0, R3, R114, R0 ;  /* 0x0000007203002219 */ /* 0x008fc80000010e00 */
        /* <DEDUP_REMOVED lines=11> */
[----:B0-----:R-:W-:-:S10]  /*1c910*/  DMUL R14, R2, UR4 ;  /* 0x00000004020e7c28 */ /* 0x001fd40008000000 */
[----:B------:R-:W0:Y:S02]  /*1c920*/  F2F.F32.F64 R14, R14 ;  /* 0x0000000e000e7310 */ /* 0x000e240000301000 */
[----:B0-----:R-:W-:-:S07]  /*1c930*/  FSEL R0, -R14, R14, !P2 ;  /* 0x0000000e0e007208 */ /* 0x001fce0005000100 */
.L_x_315:
[----:B------:R-:W-:Y:S05]  /*1c940*/  BSYNC.RECONVERGENT B2 ;  /* 0x0000000000027941 */ /* 0x000fea0003800200 */
.L_x_314:
[----:B------:R-:W-:Y:S01]  /*1c950*/  FMUL R3, R0, R0 ;  /* 0x0000000000037220 */ /* 0x000fe20000400000 */
[C---:B------:R-:W-:Y:S01]  /*1c960*/  LOP3.LUT R6, R13.reuse, 0x1, RZ, 0xc0, !PT ;  /* 0x000000010d067812 */ /* 0x040fe200078ec0ff */
[----:B------:R-:W-:Y:S01]  /*1c970*/  VIADD R7, R13, 0x1 ;  /* 0x000000010d077836 */ /* 0x000fe20000000000 */
[----:B------:R-:W-:Y:S01]  /*1c980*/  DMUL R14, R26, R4 ;  /* 0x000000041a0e7228 */ /* 0x000fe20000000000 */
[----:B------:R-:W-:Y:S01]  /*1c990*/  FFMA R2, R3, R12, -0.0013887860113754868507 ;  /* 0xbab607ed03027423 */ /* 0x000fe2000000000c */
[----:B------:R-:W-:Y:S01]  /*1c9a0*/  ISETP.NE.U32.AND P2, PT, R6, 0x1, PT ;  /* 0x000000010600780c */ /* 0x000fe20003f45070 */
[----:B------:R-:W-:Y:S01]  /*1c9b0*/  BSSY.RECONVERGENT B2, `(.L_x_318) ;  /* 0x0000046000027945 */ /* 0x000fe20003800200 */
[----:B------:R-:W-:Y:S02]  /*1c9c0*/  LOP3.LUT P3, RZ, R7, 0x2, RZ, 0xc0, !PT ;  /* 0x0000000207ff7812 */ /* 0x000fe4000786c0ff */
[----:B------:R-:W-:Y:S02]  /*1c9d0*/  FSEL R2, R2, -0.00019574658654164522886, P2 ;  /* 0xb94d415302027808 */ /* 0x000fe40001000000 */
[----:B------:R-:W-:-:S02]  /*1c9e0*/  FSEL R6, R11, 0.041666727513074874878, !P2 ;  /* 0x3d2aaabb0b067808 */ /* 0x000fc40005000000 */
[----:B------:R-:W-:Y:S01]  /*1c9f0*/  FSEL R0, R0, 1, !P2 ;  /* 0x3f80000000007808 */ /* 0x000fe20005000000 */
[----:B------:R-:W0:Y:S01]  /*1ca00*/  F2F.F32.F64 R14, R14 ;  /* 0x0000000e000e7310 */ /* 0x000e220000301000 */
[----:B------:R-:W-:Y:S01]  /*1ca10*/  FSEL R13, -R10, -0.4999999701976776123, !P2 ;  /* 0xbeffffff0a0d7808 */ /* 0x000fe20005000100 */
[C---:B------:R-:W-:Y:S02]  /*1ca20*/  FFMA R2, R3.reuse, R2, R6 ;  /* 0x0000000203027223 */ /* 0x040fe40000000006 */
[C---:B------:R-:W-:Y:S02]  /*1ca30*/  FFMA R7, R3.reuse, R0, RZ ;  /* 0x0000000003077223 */ /* 0x040fe400000000ff */
[----:B------:R-:W-:-:S04]  /*1ca40*/  FFMA R2, R3, R2, R13 ;  /* 0x0000000203027223 */ /* 0x000fc8000000000d */
[----:B------:R-:W-:-:S04]  /*1ca50*/  FFMA R0, R7, R2, R0 ;  /* 0x0000000207007223 */ /* 0x000fc80000000000 */
[----:B------:R-:W-:Y:S01]  /*1ca60*/  @P3 FADD R0, RZ, -R0 ;  /* 0x80000000ff003221 */ /* 0x000fe20000000000 */
[C---:B0-----:R-:W-:Y:S01]  /*1ca70*/  FSETP.GE.AND P3, PT, |R14|.reuse, 105615, PT ;  /* 0x47ce47800e00780b */ /* 0x041fe20003f66200 */
[----:B------:R-:W-:Y:S02]  /*1ca80*/  FMUL R156, RZ, R14 ;  /* 0x0000000eff9c7220 */ /* 0x000fe40000400000 */
[----:B------:R0:W1:Y:S01]  /*1ca90*/  F2F.F64.F32 R2, R0 ;  /* 0x0000000000027310 */ /* 0x0000620000201800 */
[----:B------:R-:W-:Y:S02]  /*1caa0*/  FSETP.EQ.OR P2, PT, |R14|, +INF , !P3 ;  /* 0x7f8000000e00780b */ /* 0x000fe40005f42600 */
[----:B------:R-:W-:Y:S02]  /*1cab0*/  SEL R155, R84, RZ, !P3 ;  /* 0x000000ff549b7207 */ /* 0x000fe40005800000 */
[----:B------:R-:W-:-:S03]  /*1cac0*/  FSEL R156, R85, R156, !P3 ;  /* 0x0000009c559c7208 */ /* 0x000fc60005800000 */
[----:B0-----:R-:W-:Y:S02]  /*1cad0*/  IMAD.MOV.U32 R0, RZ, RZ, R155 ;  /* 0x000000ffff007224 */ /* 0x001fe400078e009b */
[----:B------:R-:W-:Y:S01]  /*1cae0*/  IMAD.MOV.U32 R13, RZ, RZ, R156 ;  /* 0x000000ffff0d7224 */ /* 0x000fe200078e009c */
[----:B-1----:R-:W-:-:S08]  /*1caf0*/  DMUL R2, R2, -10 ;  /* 0xc024000002027828 */ /* 0x002fd00000000000 */
[----:B------:R-:W-:-:S08]  /*1cb00*/  DFMA R6, R24, R24, R2 ;  /* 0x000000181806722b */ /* 0x000fd00000000002 */
[----:B------:R-:W-:Y:S01]  /*1cb10*/  DADD R6, R8, R6 ;  /* 0x0000000008067229 */ /* 0x000fe20000000006 */
[----:B------:R-:W-:Y:S10]  /*1cb20*/  @P2 BRA `(.L_x_319) ;  /* 0x0000000000b82947 */ /* 0x000ff40003800000 */
[----:B------:R-:W-:Y:S01]  /*1cb30*/  BSSY.RECONVERGENT B3, `(.L_x_320) ;  /* 0x000000f000037945 */ /* 0x000fe20003800200 */
[----:B------:R-:W-:Y:S02]  /*1cb40*/  IMAD.MOV.U32 R13, RZ, RZ, RZ ;  /* 0x000000ffff0d7224 */ /* 0x000fe400078e00ff */
[----:B------:R-:W-:Y:S02]  /*1cb50*/  IMAD.MOV.U32 R21, RZ, RZ, RZ ;  /* 0x000000ffff157224 */ /* 0x000fe400078e00ff */
[----:B------:R-:W-:-:S07]  /*1cb60*/  IMAD.MOV.U32 R0, RZ, RZ, RZ ;  /* 0x000000ffff007224 */ /* 0x000fce00078e00ff */
.L_x_321:
        /* <DEDUP_REMOVED lines=12> */
.L_x_320:
        /* <DEDUP_REMOVED lines=16> */
[--C-:B-1----:R-:W-:Y:S02]  /*1cd30*/  SHF.R.U32.HI R13, RZ, 0x1e, R0.reuse ;  /* 0x0000001eff0d7819 */ /* 0x102fe40000011600 */
        /* <DEDUP_REMOVED lines=8> */
[----:B------:R-:W0:Y:S01]  /*1cdc0*/  I2F.F64.S64 R2, R2 ;  /* 0x0000000200027312 */ /* 0x000e220000301c00 */
[----:B------:R-:W-:Y:S01]  /*1cdd0*/  @!P4 IMAD.MOV R0, RZ, RZ, -R0 ;  /* 0x000000ffff00c224 */ /* 0x000fe200078e0a00 */
[----:B0-----:R-:W-:-:S10]  /*1cde0*/  DMUL R8, R2, UR4 ;  /* 0x0000000402087c28 */ /* 0x001fd40008000000 */
[----:B------:R-:W0:Y:S02]  /*1cdf0*/  F2F.F32.F64 R8, R8 ;  /* 0x0000000800087310 */ /* 0x000e240000301000 */
[----:B0-----:R-:W-:-:S07]  /*1ce00*/  FSEL R13, -R8, R8, !P3 ;  /* 0x00000008080d7208 */ /* 0x001fce0005800100 */
.L_x_319:
[----:B------:R-:W-:Y:S05]  /*1ce10*/  BSYNC.RECONVERGENT B2 ;  /* 0x0000000000027941 */ /* 0x000fea0003800200 */
.L_x_318:
        /* <DEDUP_REMOVED lines=33> */
.L_x_325:
        /* <DEDUP_REMOVED lines=12> */
.L_x_324:
        /* <DEDUP_REMOVED lines=30> */
.L_x_323:
[----:B------:R-:W-:Y:S05]  /*1d2d0*/  BSYNC.RECONVERGENT B2 ;  /* 0x0000000000027941 */ /* 0x000fea0003800200 */
.L_x_322:
        /* <DEDUP_REMOVED lines=23> */
[----:B------:R-:W-:-:S05]  /*1d450*/  FSEL R161, R89, R8, !P5 ;  /* 0x0000000859a17208 */ /* 0x000fca0006800000 */
[----:B0-----:R-:W-:Y:S01]  /*1d460*/  IMAD.MOV.U32 R0, RZ, RZ, R161 ;  /* 0x000000ffff007224 */ /* 0x001fe200078e00a1 */
[----:B-1----:R-:W-:-:S08]  /*1d470*/  DMUL R2, R2, -10 ;  /* 0xc024000002027828 */ /* 0x002fd00000000000 */
[----:B------:R-:W-:-:S08]  /*1d480*/  DFMA R2, R16, R16, R2 ;  /* 0x000000101002722b */ /* 0x000fd00000000002 */
[----:B------:R-:W-:Y:S01]  /*1d490*/  DADD R2, R6, R2 ;  /* 0x0000000006027229 */ /* 0x000fe20000000002 */
[----:B------:R-:W-:Y:S01]  /*1d4a0*/  IMAD.MOV.U32 R6, RZ, RZ, R160 ;  /* 0x000000ffff067224 */ /* 0x000fe200078e00a0 */
[----:B------:R-:W-:Y:S09]  /*1d4b0*/  @P4 BRA `(.L_x_327) ;  /* 0x0000000000b84947 */ /* 0x000ff20003800000 */
[----:B------:R-:W-:Y:S01]  /*1d4c0*/  BSSY.RECONVERGENT B3, `(.L_x_328) ;  /* 0x000000f000037945 */ /* 0x000fe20003800200 */
[----:B------:R-:W-:Y:S02]  /*1d4d0*/  IMAD.MOV.U32 R7, RZ, RZ, RZ ;  /* 0x000000ffff077224 */ /* 0x000fe400078e00ff */
[----:B------:R-:W-:Y:S02]  /*1d4e0*/  IMAD.MOV.U32 R13, RZ, RZ, RZ ;  /* 0x000000ffff0d7224 */ /* 0x000fe400078e00ff */
[----:B------:R-:W-:-:S07]  /*1d4f0*/  IMAD.MOV.U32 R0, RZ, RZ, RZ ;  /* 0x000000ffff007224 */ /* 0x000fce00078e00ff */
.L_x_329:
        /* <DEDUP_REMOVED lines=12> */
.L_x_328:
        /* <DEDUP_REMOVED lines=17> */
[C---:B0-----:R-:W-:Y:S01]  /*1d6d0*/  SHF.L.W.U32.HI R6, R4.reuse, 0x2, R0 ;  /* 0x0000000204067819 */ /* 0x041fe20000010e00 */
        /* <DEDUP_REMOVED lines=9> */
[----:B0-----:R-:W-:-:S06]  /*1d770*/  DMUL R4, R4, UR4 ;  /* 0x0000000404047c28 */ /* 0x001fcc0008000000 */
[----:B------:R-:W0:Y:S02]  /*1d780*/  F2F.F32.F64 R9, R4 ;  /* 0x0000000400097310 */ /* 0x000e240000301000 */
[----:B0-----:R-:W-:-:S07]  /*1d790*/  FSEL R0, -R9, R9, !P5 ;  /* 0x0000000909007208 */ /* 0x001fce0006800100 */
.L_x_327:
[----:B------:R-:W-:Y:S05]  /*1d7a0*/  BSYNC.RECONVERGENT B2 ;  /* 0x0000000000027941 */ /* 0x000fea0003800200 */
.L_x_326:
[----:B------:R-:W-:Y:S01]  /*1d7b0*/  FMUL R9, R0, R0 ;  /* 0x0000000000097220 */ /* 0x000fe20000400000 */
[C---:B------:R-:W-:Y:S01]  /*1d7c0*/  LOP3.LUT R4, R6.reuse, 0x1, RZ, 0xc0, !PT ;  /* 0x0000000106047812 */ /* 0x040fe200078ec0ff */
[----:B------:R-:W-:Y:S01]  /*1d7d0*/  VIADD R5, R6, 0x1 ;  /* 0x0000000106057836 */ /* 0x000fe20000000000 */
[----:B------:R-:W-:Y:S01]  /*1d7e0*/  CS2R R6, SRZ ;  /* 0x0000000000067805 */ /* 0x000fe2000001ff00 */
[----:B------:R-:W-:Y:S01]  /*1d7f0*/  FFMA R12, R9, R12, -0.0013887860113754868507 ;  /* 0xbab607ed090c7423 */ /* 0x000fe2000000000c */
[----:B------:R-:W-:Y:S01]  /*1d800*/  ISETP.NE.U32.AND P5, PT, R4, 0x1, PT ;  /* 0x000000010400780c */ /* 0x000fe20003fa5070 */
[----:B------:R-:W-:Y:S01]  /*1d810*/  IMAD.MOV.U32 R8, RZ, RZ, R32 ;  /* 0x000000ffff087224 */ /* 0x000fe200078e0020 */
[----:B------:R-:W-:Y:S01]  /*1d820*/  CS2R R14, SRZ ;  /* 0x00000000000e7805 */ /* 0x000fe2000001ff00 */
[----:B------:R-:W-:Y:S01]  /*1d830*/  IMAD.MOV.U32 R13, RZ, RZ, R35 ;  /* 0x000000ffff0d7224 */ /* 0x000fe200078e0023 */
[----:B------:R-:W-:Y:S01]  /*1d840*/  FSEL R4, R11, 0.041666727513074874878, !P5 ;  /* 0x3d2aaabb0b047808 */ /* 0x000fe20006800000 */
[----:B------:R-:W-:Y:S01]  /*1d850*/  IMAD.MOV.U32 R20, RZ, RZ, R28 ;  /* 0x000000ffff147224 */ /* 0x000fe200078e001c */
[----:B------:R-:W-:Y:S01]  /*1d860*/  FSEL R12, R12, -0.00019574658654164522886, P5 ;  /* 0xb94d41530c0c7808 */ /* 0x000fe20002800000 */
[----:B------:R-:W-:Y:S01]  /*1d870*/  IMAD.MOV.U32 R21, RZ, RZ, R29 ;  /* 0x000000ffff157224 */ /* 0x000fe200078e001d */
[----:B------:R-:W-:-:S02]  /*1d880*/  FSEL R10, -R10, -0.4999999701976776123, !P5 ;  /* 0xbeffffff0a0a7808 */ /* 0x000fc40006800100 */
[----:B------:R-:W-:Y:S02]  /*1d890*/  CS2R R22, SRZ ;  /* 0x0000000000167805 */ /* 0x000fe4000001ff00 */
[----:B------:R-:W-:Y:S01]  /*1d8a0*/  FSEL R0, R0, 1, !P5 ;  /* 0x3f80000000007808 */ /* 0x000fe20006800000 */
[----:B------:R-:W-:Y:S01]  /*1d8b0*/  FFMA R12, R9, R12, R4 ;  /* 0x0000000c090c7223 */ /* 0x000fe20000000004 */
[----:B------:R-:W-:Y:S01]  /*1d8c0*/  LOP3.LUT P5, RZ, R5, 0x2, RZ, 0xc0, !PT ;  /* 0x0000000205ff7812 */ /* 0x000fe200078ac0ff */
[----:B------:R-:W-:Y:S01]  /*1d8d0*/  IMAD.MOV.U32 R4, RZ, RZ, R96 ;  /* 0x000000ffff047224 */ /* 0x000fe200078e0060 */
[----:B------:R0:W-:Y:S01]  /*1d8e0*/  STL.128 [R1+0x360], R20 ;  /* 0x0003601401007387 */ /* 0x0001e20000100c00 */
[C---:B------:R-:W-:Y:S01]  /*1d8f0*/  FFMA R10, R9.reuse, R12, R10 ;  /* 0x0000000c090a7223 */ /* 0x040fe2000000000a */
[----:B------:R-:W-:Y:S01]  /*1d900*/  FFMA R9, R9, R0, RZ ;  /* 0x0000000009097223 */ /* 0x000fe200000000ff */
[----:B------:R-:W-:Y:S01]  /*1d910*/  IMAD.MOV.U32 R5, RZ, RZ, R97 ;  /* 0x000000ffff057224 */ /* 0x000fe200078e0061 */
[----:B------:R-:W-:Y:S01]  /*1d920*/  CS2R R38, SRZ ;  /* 0x0000000000267805 */ /* 0x000fe2000001ff00 */
[----:B------:R-:W-:-:S02]  /*1d930*/  IMAD.MOV.U32 R12, RZ, RZ, R34 ;  /* 0x000000ffff0c7224 */ /* 0x000fc400078e0022 */
[----:B------:R-:W-:Y:S01]  /*1d940*/  FFMA R0, R9, R10, R0 ;  /* 0x0000000a09007223 */ /* 0x000fe20000000000 */
[----:B------:R-:W-:Y:S01]  /*1d950*/  IMAD.MOV.U32 R9, RZ, RZ, R33 ;  /* 0x000000ffff097224 */ /* 0x000fe200078e0021 */
[----:B------:R1:W-:Y:S01]  /*1d960*/  STL.128 [R1+0x320], R4 ;  /* 0x0003200401007387 */ /* 0x0003e20000100c00 */
[----:B------:R-:W-:Y:S01]  /*1d970*/  CS2R R10, SRZ ;  /* 0x00000000000a7805 */ /* 0x000fe2000001ff00 */
[----:B------:R-:W-:Y:S02]  /*1d980*/  IMAD.MOV.U32 R36, RZ, RZ, R30 ;  /* 0x000000ffff247224 */ /* 0x000fe400078e001e */
[----:B------:R-:W-:Y:S01]  /*1d990*/  @P5 FADD R0, RZ, -R0 ;  /* 0x80000000ff005221 */ /* 0x000fe20000000000 */
[----:B------:R2:W-:Y:S01]  /*1d9a0*/  STL.128 [R1+0x350], R12 ;  /* 0x0003500c01007387 */ /* 0x0005e20000100c00 */
[----:B------:R-:W-:Y:S01]  /*1d9b0*/  IMAD.MOV.U32 R37, RZ, RZ, R31 ;  /* 0x000000ffff257224 */ /* 0x000fe200078e001f */
[----:B------:R-:W-:Y:S01]  /*1d9c0*/  BSSY.RECONVERGENT B2, `(.L_x_330) ;  /* 0x00002d8000027945 */ /* 0x000fe20003800200 */
[----:B------:R3:W4:Y:S01]  /*1d9d0*/  F2F.F64.F32 R128, R0 ;  /* 0x0000000000807310 */ /* 0x0007220000201800 */
[----:B------:R5:W-:Y:S01]  /*1d9e0*/  STL.128 [R1+0x340], R8 ;  /* 0x0003400801007387 */ /* 0x000be20000100c00 */
[----:B0-----:R-:W-:Y:S01]  /*1d9f0*/  IMAD.MOV.U32 R20, RZ, RZ, R18 ;  /* 0x000000ffff147224 */ /* 0x001fe200078e0012 */
[----:B------:R-:W-:Y:S01]  /*1da00*/  CS2R R22, SRZ ;  /* 0x0000000000167805 */ /* 0x000fe2000001ff00 */
[----:B------:R-:W-:Y:S01]  /*1da10*/  IMAD.MOV.U32 R21, RZ, RZ, R19 ;  /* 0x000000ffff157224 */ /* 0x000fe200078e0013 */
[----:B------:R-:W-:Y:S01]  /*1da20*/  STL.128 [R1+0x370], R36 ;  /* 0x0003702401007387 */ /* 0x000fe20000100c00 */
[----:B---3--:R-:W-:Y:S01]  /*1da30*/  IMAD.MOV.U32 R0, RZ, RZ, RZ ;  /* 0x000000ffff007224 */ /* 0x008fe200078e00ff */
[----:B-1----:R-:W-:Y:S01]  /*1da40*/  CS2R R6, SRZ ;  /* 0x0000000000067805 */ /* 0x002fe2000001ff00 */
[----:B------:R-:W-:Y:S01]  /*1da50*/  IMAD.MOV.U32 R4, RZ, RZ, R98 ;  /* 0x000000ffff047224 */ /* 0x000fe200078e0062 */
[----:B------:R-:W-:Y:S01]  /*1da60*/  STL.128 [R1+0x3b0], R20 ;  /* 0x0003b01401007387 */ /* 0x000fe20000100c00 */
[----:B------:R-:W-:Y:S01]  /*1da70*/  IMAD.MOV.U32 R5, RZ, RZ, R99 ;  /* 0x000000ffff057224 */ /* 0x000fe200078e0063 */
[----:B--2---:R-:W-:Y:S01]  /*1da80*/  CS2R R14, SRZ ;  /* 0x00000000000e7805 */ /* 0x004fe2000001ff00 */
[----:B------:R-:W-:Y:S01]  /*1da90*/  IMAD.MOV.U32 R12, RZ, RZ, R16 ;  /* 0x000000ffff0c7224 */ /* 0x000fe200078e0010 */
[----:B----4-:R-:W-:Y:S01]  /*1daa0*/  DMUL R128, R128, -10 ;  /* 0xc024000080807828 */ /* 0x010fe20000000000 */
[----:B------:R-:W-:Y:S01]  /*1dab0*/  IMAD.MOV.U32 R13, RZ, RZ, R17 ;  /* 0x000000ffff0d7224 */ /* 0x000fe200078e0011 */
[----:B------:R0:W-:Y:S01]  /*1dac0*/  STL.128 [R1+0x330], R4 ;  /* 0x0003300401007387 */ /* 0x0001e20000100c00 */
[----:B-----5:R-:W-:Y:S01]  /*1dad0*/  IMAD.MOV.U32 R8, RZ, RZ, R26 ;  /* 0x000000ffff087224 */ /* 0x020fe200078e001a */
[----:B------:R-:W-:Y:S01]  /*1dae0*/  CS2R R10, SRZ ;  /* 0x00000000000a7805 */ /* 0x000fe2000001ff00 */
[----:B------:R-:W-:Y:S01]  /*1daf0*/  IMAD.MOV.U32 R9, RZ, RZ, R27 ;  /* 0x000000ffff097224 */ /* 0x000fe200078e001b */
[----:B------:R1:W-:Y:S02]  /*1db00*/  STL.128 [R1+0x3a0], R12 ;  /* 0x0003a00c01007387 */ /* 0x0003e40000100c00 */
[----:B------:R-:W-:-:S02]  /*1db10*/  DFMA R128, R18, R18, R128 ;  /* 0x000000121280722b */ /* 0x000fc40000000080 */
[----:B------:R1:W-:Y:S06]  /*1db20*/  STL.128 [R1+0x390], R8 ;  /* 0x0003900801007387 */ /* 0x0003ec0000100c00 */
[----:B------:R-:W-:Y:S01]  /*1db30*/  DADD R2, R2, R128 ;  /* 0x0000000002027229 */ /* 0x000fe20000000080 */
[----:B0-----:R-:W-:Y:S01]  /*1db40*/  IMAD.MOV.U32 R4, RZ, RZ, R24 ;  /* 0x000000ffff047224 */ /* 0x001fe200078e0018 */
[----:B------:R-:W-:Y:S01]  /*1db50*/  CS2R R6, SRZ ;  /* 0x0000000000067805 */ /* 0x000fe2000001ff00 */
[----:B------:R-:W-:-:S05]  /*1db60*/  IMAD.MOV.U32 R5, RZ, RZ, R25 ;  /* 0x000000ffff057224 */ /* 0x000fca00078e0019 */
[----:B------:R1:W-:Y:S03]  /*1db70*/  STL.128 [R1+0x380], R4 ;  /* 0x0003800401007387 */ /* 0x0003e60000100c00 */
.L_x_371:
[----:B01----:R-:W-:Y:S02]  /*1db80*/  VIADD R7, R1, 0x328 ;  /* 0x0000032801077836 */ /* 0x003fe40000000000 */
[----:B------:R-:W-:Y:S02]  /*1db90*/  IMAD.MOV.U32 R4, RZ, RZ, 0x0 ;  /* 0x00000000ff047424 */ /* 0x000fe400078e00ff */
[----:B------:R-:W-:Y:S02]  /*1dba0*/  IMAD.MOV.U32 R5, RZ, RZ, 0x3ff00000 ;  /* 0x3ff00000ff057424 */ /* 0x000fe400078e00ff */
[----:B------:R-:W-:-:S05]  /*1dbb0*/  IMAD R7, R0, 0x10, R7 ;  /* 0x0000001000077824 */ /* 0x000fca00078e0207 */
[----:B------:R0:W-:Y:S04]  /*1dbc0*/  STL.64 [R7], R4 ;  /* 0x0000000407007387 */ /* 0x0001e80000100a00 */
[----:B------:R-:W2:Y:S01]  /*1dbd0*/  LDL.64 R12, [R1+0x328] ;  /* 0x00032800010c7983 */ /* 0x000ea20000100a00 */
[----:B------:R-:W-:Y:S01]  /*1dbe0*/  BSSY.RECONVERGENT B3, `(.L_x_331) ;  /* 0x0000033000037945 */ /* 0x000fe20003800200 */
[----:B0-----:R-:W-:-:S06]  /*1dbf0*/  DMUL R4, R96, R152 ;  /* 0x0000009860047228 */ /* 0x001fcc0000000000 */
[----:B------:R-:W0:Y:S02]  /*1dc00*/  F2F.F32.F64 R20, R4 ;  /* 0x0000000400147310 */ /* 0x000e240000301000 */
[----:B0-----:R-:W-:Y:S01]  /*1dc10*/  FSETP.GE.AND P5, PT, |R20|, 105615, PT ;  /* 0x47ce47801400780b */ /* 0x001fe20003fa6200 */
[----:B------:R-:W-:-:S03]  /*1dc20*/  FMUL R14, RZ, R20 ;  /* 0x00000014ff0e7220 */ /* 0x000fc60000400000 */
[----:B------:R-:W-:Y:S02]  /*1dc30*/  FSETP.EQ.OR P6, PT, |R20|, +INF , !P5 ;  /* 0x7f8000001400780b */ /* 0x000fe40006fc2600 */
[----:B------:R-:W-:Y:S02]  /*1dc40*/  FSEL R14, R71, R14, !P5 ;  /* 0x0000000e470e7208 */ /* 0x000fe40006800000 */
[----:B------:R-:W-:Y:S01]  /*1dc50*/  SEL R15, R60, RZ, !P5 ;  /* 0x000000ff3c0f7207 */ /* 0x000fe20006800000 */
[----:B--2---:R-:W-:-:S08]  /*1dc60*/  DMUL R8, R96, R12 ;  /* 0x0000000c60087228 */ /* 0x004fd00000000000 */
[----:B------:R-:W-:Y:S01]  /*1dc70*/  DFMA R8, R96, R12, R8 ;  /* 0x0000000c6008722b */ /* 0x000fe20000000008 */
[----:B------:R-:W-:Y:S10]  /*1dc80*/  @P6 BRA `(.L_x_332) ;  /* 0x0000000000a06947 */ /* 0x000ff40003800000 */
[----:B------:R-:W-:Y:S01]  /*1dc90*/  BSSY.RECONVERGENT B4, `(.L_x_333) ;  /* 0x000000f000047945 */ /* 0x000fe20003800200 */
[----:B------:R-:W-:Y:S02]  /*1dca0*/  IMAD.MOV.U32 R10, RZ, RZ, RZ ;  /* 0x000000ffff0a7224 */ /* 0x000fe400078e00ff */
[----:B------:R-:W-:Y:S02]  /*1dcb0*/  IMAD.MOV.U32 R15, RZ, RZ, RZ ;  /* 0x000000ffff0f7224 */ /* 0x000fe400078e00ff */
[----:B------:R-:W-:-:S07]  /*1dcc0*/  IMAD.MOV.U32 R6, RZ, RZ, RZ ;  /* 0x000000ffff067224 */ /* 0x000fce00078e00ff */
.L_x_334:
        /* <DEDUP_REMOVED lines=12> */
.L_x_333:
[----:B------:R-:W-:Y:S01]  /*1dd90*/  ISETP.NE.AND P5, PT, R121, RZ, PT ;  /* 0x000000ff7900720c */ /* 0x000fe20003fa5270 */
[----:B------:R1:W-:Y:S04]  /*1dda0*/  STL [R1+0x978], R10 ;  /* 0x0009780a01007387 */ /* 0x0003e80000100800 */
        /* <DEDUP_REMOVED lines=16> */
[----:B------:R-:W-:Y:S02]  /*1deb0*/  ISETP.GE.AND P5, PT, R20, RZ, PT ;  /* 0x000000ff1400720c */ /* 0x000fe40003fa6270 */
[----:B------:R-:W2:Y:S01]  /*1dec0*/  I2F.F64.S64 R4, R4 ;  /* 0x0000000400047312 */ /* 0x000ea20000301c00 */
[----:B------:R-:W-:Y:S01]  /*1ded0*/  @!P6 IMAD.MOV R15, RZ, RZ, -R15 ;  /* 0x000000ffff0fe224 */ /* 0x000fe200078e0a0f */
[----:B--2---:R-:W-:-:S06]  /*1dee0*/  DMUL R4, R4, UR4 ;  /* 0x0000000404047c28 */ /* 0x004fcc0008000000 */
[----:B0-----:R-:W0:Y:S02]  /*1def0*/  F2F.F32.F64 R14, R4 ;  /* 0x00000004000e7310 */ /* 0x001e240000301000 */
[----:B01----:R-:W-:-:S07]  /*1df00*/  FSEL R14, -R14, R14, !P5 ;  /* 0x0000000e0e0e7208 */ /* 0x003fce0006800100 */
.L_x_332:
[----:B------:R-:W-:Y:S05]  /*1df10*/  BSYNC.RECONVERGENT B3 ;  /* 0x0000000000037941 */ /* 0x000fea0003800200 */
.L_x_331:
[----:B------:R-:W2:Y:S01]  /*1df20*/  LDL.64 R10, [R1+0x338] ;  /* 0x00033800010a7983 */ /* 0x000ea20000100a00 */
[----:B------:R-:W-:Y:S01]  /*1df30*/  LOP3.LUT R5, R15, 0x1, RZ, 0xc0, !PT ;  /* 0x000000010f057812 */ /* 0x000fe200078ec0ff */
[----:B------:R-:W-:Y:S02]  /*1df40*/  IMAD.MOV.U32 R4, RZ, RZ, 0x37cbac00 ;  /* 0x37cbac00ff047424 */ /* 0x000fe400078e00ff */
[----:B------:R-:W-:Y:S01]  /*1df50*/  FMUL R21, R14, R14 ;  /* 0x0000000e0e157220 */ /* 0x000fe20000400000 */
[----:B------:R-:W-:Y:S01]  /*1df60*/  IMAD.MOV.U32 R6, RZ, RZ, 0x3effffff ;  /* 0x3effffffff067424 */ /* 0x000fe200078e00ff */
[----:B------:R-:W-:Y:S01]  /*1df70*/  ISETP.NE.U32.AND P5, PT, R5, 0x1, PT ;  /* 0x000000010500780c */ /* 0x000fe20003fa5070 */
[----:B------:R-:W-:Y:S02]  /*1df80*/  IMAD.MOV.U32 R5, RZ, RZ, 0x3d2aaabb ;  /* 0x3d2aaabbff057424 */ /* 0x000fe400078e00ff */
[----:B------:R-:W-:Y:S01]  /*1df90*/  FFMA R20, R21, R4, -0.0013887860113754868507 ;  /* 0xbab607ed15147423 */ /* 0x000fe20000000004 */
[----:B------:R-:W-:Y:S01]  /*1dfa0*/  LOP3.LUT P6, RZ, R15, 0x2, RZ, 0xc0, !PT ;  /* 0x000000020fff7812 */ /* 0x000fe200078cc0ff */
[----:B------:R-:W-:Y:S01]  /*1dfb0*/  DMUL R12, R12, R152 ;  /* 0x000000980c0c7228 */ /* 0x000fe20000000000 */
[----:B------:R-:W-:Y:S01]  /*1dfc0*/  FSEL R15, -R6, -0.16666662693023681641, !P5 ;  /* 0xbe2aaaa8060f7808 */ /* 0x000fe20006800100 */
[----:B------:R-:W-:Y:S01]  /*1dfd0*/  BSSY.RECONVERGENT B3, `(.L_x_335) ;  /* 0x000003d000037945 */ /* 0x000fe20003800200 */
[----:B------:R-:W-:-:S02]  /*1dfe0*/  FSEL R20, R20, -0.00019574658654164522886, !P5 ;  /* 0xb94d415314147808 */ /* 0x000fc40006800000 */
[----:B------:R-:W-:Y:S02]  /*1dff0*/  FSEL R22, R5, 0.0083327032625675201416, !P5 ;  /* 0x3c0885e405167808 */ /* 0x000fe40006800000 */
[----:B------:R-:W-:-:S03]  /*1e000*/  FSEL R14, R14, 1, P5 ;  /* 0x3f8000000e0e7808 */ /* 0x000fc60002800000 */
[----:B------:R-:W-:-:S04]  /*1e010*/  FFMA R20, R21, R20, R22 ;  /* 0x0000001415147223 */ /* 0x000fc80000000016 */
[C---:B------:R-:W-:Y:S01]  /*1e020*/  FFMA R15, R21.reuse, R20, R15 ;  /* 0x00000014150f7223 */ /* 0x040fe2000000000f */
[----:B------:R-:W-:-:S04]  /*1e030*/  FFMA R21, R21, R14, RZ ;  /* 0x0000000e15157223 */ /* 0x000fc800000000ff */
[----:B------:R-:W-:Y:S01]  /*1e040*/  FFMA R22, R21, R15, R14 ;  /* 0x0000000f15167223 */ /* 0x000fe2000000000e */
[----:B------:R-:W-:-:S03]  /*1e050*/  DMUL R20, R98, R152 ;  /* 0x0000009862147228 */ /* 0x000fc60000000000 */
[----:B------:R-:W-:-:S03]  /*1e060*/  @P6 FADD R22, RZ, -R22 ;  /* 0x80000016ff166221 */ /* 0x000fc60000000000 */
[----:B------:R-:W0:Y:S08]  /*1e070*/  F2F.F32.F64 R38, R20 ;  /* 0x0000001400267310 */ /* 0x000e300000301000 */
[----:B------:R-:W1:Y:S01]  /*1e080*/  F2F.F64.F32 R14, R22 ;  /* 0x00000016000e7310 */ /* 0x000e620000201800 */
[----:B0-----:R-:W-:Y:S01]  /*1e090*/  FSETP.GE.AND P5, PT, |R38|, 105615, PT ;  /* 0x47ce47802600780b */ /* 0x001fe20003fa6200 */
[----:B------:R-:W-:-:S03]  /*1e0a0*/  FMUL R37, RZ, R38 ;  /* 0x00000026ff257220 */ /* 0x000fc60000400000 */
[----:B------:R-:W-:Y:S02]  /*1e0b0*/  FSETP.EQ.OR P6, PT, |R38|, +INF , !P5 ;  /* 0x7f8000002600780b */ /* 0x000fe40006fc2600 */
[----:B------:R-:W-:Y:S01]  /*1e0c0*/  FSEL R37, R74, R37, !P5 ;  /* 0x000000254a257208 */ /* 0x000fe20006800000 */
[----:B-1----:R-:W-:Y:S01]  /*1e0d0*/  DMUL R12, R14, R12 ;  /* 0x0000000c0e0c7228 */ /* 0x002fe20000000000 */
[----:B------:R-:W-:-:S07]  /*1e0e0*/  SEL R23, R73, RZ, !P5 ;  /* 0x000000ff49177207 */ /* 0x000fce0006800000 */
[----:B------:R-:W-:Y:S02]  /*1e0f0*/  DFMA R12, R12, 10, R8 ;  /* 0x402400000c0c782b */ /* 0x000fe40000000008 */
[----:B--2---:R-:W-:-:S08]  /*1e100*/  DMUL R14, R98, R10 ;  /* 0x0000000a620e7228 */ /* 0x004fd00000000000 */
[----:B------:R-:W-:Y:S01]  /*1e110*/  DFMA R14, R98, R10, R14 ;  /* 0x0000000a620e722b */ /* 0x000fe2000000000e */
[----:B------:R-:W-:Y:S10]  /*1e120*/  @P6 BRA `(.L_x_336) ;  /* 0x00000000009c6947 */ /* 0x000ff40003800000 */
[----:B------:R-:W-:Y:S01]  /*1e130*/  BSSY.RECONVERGENT B4, `(.L_x_337) ;  /* 0x000000e000047945 */ /* 0x000fe20003800200 */
[----:B------:R-:W-:Y:S01]  /*1e140*/  CS2R R22, SRZ ;  /* 0x0000000000167805 */ /* 0x000fe2000001ff00 */
[----:B------:R-:W-:-:S07]  /*1e150*/  IMAD.MOV.U32 R20, RZ, RZ, RZ ;  /* 0x000000ffff147224 */ /* 0x000fce00078e00ff */
.L_x_338:
        /* <DEDUP_REMOVED lines=12> */
.L_x_337:
        /* <DEDUP_REMOVED lines=10> */
[C-C-:B0-----:R-:W-:Y:S01]  /*1e2c0*/  SHF.L.W.U32.HI R21, R8.reuse, 0x2, R20.reuse ;  /* 0x0000000208157819 */ /* 0x141fe20000010e14 */
[----:B------:R-:W-:Y:S01]  /*1e2d0*/  IMAD.SHL.U32 R8, R8, 0x4, RZ ;  /* 0x0000000408087824 */ /* 0x000fe200078e00ff */
[----:B------:R-:W-:Y:S02]  /*1e2e0*/  SHF.R.U32.HI R20, RZ, 0x1e, R20 ;  /* 0x0000001eff147819 */ /* 0x000fe40000011614 */
[----:B------:R-:W-:Y:S02]  /*1e2f0*/  SHF.R.S32.HI R9, RZ, 0x1f, R21 ;  /* 0x0000001fff097819 */ /* 0x000fe40000011415 */
[----:B-1----:R-:W-:Y:S02]  /*1e300*/  LOP3.LUT R22, R21, R38, RZ, 0x3c, !PT ;  /* 0x0000002615167212 */ /* 0x002fe400078e3cff */
[C---:B------:R-:W-:Y:S02]  /*1e310*/  LOP3.LUT R8, R9.reuse, R8, RZ, 0x3c, !PT ;  /* 0x0000000809087212 */ /* 0x040fe400078e3cff */
[----:B------:R-:W-:-:S02]  /*1e320*/  LOP3.LUT R9, R9, R21, RZ, 0x3c, !PT ;  /* 0x0000001509097212 */ /* 0x000fc400078e3cff */
[----:B------:R-:W-:Y:S02]  /*1e330*/  LEA.HI R23, R21, R20, RZ, 0x1 ;  /* 0x0000001415177211 */ /* 0x000fe400078f08ff */
[----:B------:R-:W-:Y:S02]  /*1e340*/  ISETP.GE.AND P5, PT, R22, RZ, PT ;  /* 0x000000ff1600720c */ /* 0x000fe40003fa6270 */
[----:B------:R-:W0:Y:S01]  /*1e350*/  I2F.F64.S64 R8, R8 ;  /* 0x0000000800087312 */ /* 0x000e220000301c00 */
[----:B------:R-:W-:Y:S01]  /*1e360*/  @!P6 IMAD.MOV R23, RZ, RZ, -R23 ;  /* 0x000000ffff17e224 */ /* 0x000fe200078e0a17 */
[----:B0-----:R-:W-:-:S06]  /*1e370*/  DMUL R8, R8, UR4 ;  /* 0x0000000408087c28 */ /* 0x001fcc0008000000 */
[----:B------:R-:W0:Y:S02]  /*1e380*/  F2F.F32.F64 R37, R8 ;  /* 0x0000000800257310 */ /* 0x000e240000301000 */
[----:B0-----:R-:W-:-:S07]  /*1e390*/  FSEL R37, -R37, R37, !P5 ;  /* 0x0000002525257208 */ /* 0x001fce0006800100 */
.L_x_336:
[----:B------:R-:W-:Y:S05]  /*1e3a0*/  BSYNC.RECONVERGENT B3 ;  /* 0x0000000000037941 */ /* 0x000fea0003800200 */
.L_x_335:
        /* <DEDUP_REMOVED lines=11> */
[----:B------:R-:W-:Y:S02]  /*1e460*/  FSEL R23, -R6, -0.16666662693023681641, !P5 ;  /* 0xbe2aaaa806177808 */ /* 0x000fe40006800100 */
[----:B------:R-:W-:Y:S01]  /*1e470*/  FSEL R20, R37, 1, P5 ;  /* 0x3f80000025147808 */ /* 0x000fe20002800000 */
[----:B------:R-:W-:-:S04]  /*1e480*/  FFMA R22, R21, R22, R36 ;  /* 0x0000001615167223 */ /* 0x000fc80000000024 */
[C---:B------:R-:W-:Y:S01]  /*1e490*/  FFMA R22, R21.reuse, R22, R23 ;  /* 0x0000001615167223 */ /* 0x040fe20000000017 */
[----:B------:R-:W-:-:S04]  /*1e4a0*/  FFMA R21, R21, R20, RZ ;  /* 0x0000001415157223 */ /* 0x000fc800000000ff */
[----:B------:R-:W-:Y:S01]  /*1e4b0*/  FFMA R20, R21, R22, R20 ;  /* 0x0000001615147223 */ /* 0x000fe20000000014 */
[----:B------:R-:W-:-:S03]  /*1e4c0*/  DMUL R22, R32, R152 ;  /* 0x0000009820167228 */ /* 0x000fc60000000000 */
[----:B------:R-:W-:-:S06]  /*1e4d0*/  @P6 FADD R20, RZ, -R20 ;  /* 0x80000014ff146221 */ /* 0x000fcc0000000000 */
[----:B------:R-:W0:Y:S08]  /*1e4e0*/  F2F.F64.F32 R20, R20 ;  /* 0x0000001400147310 */ /* 0x000e300000201800 */
[----:B------:R-:W1:Y:S01]  /*1e4f0*/  F2F.F32.F64 R22, R22 ;  /* 0x0000001600167310 */ /* 0x000e620000301000 */
[----:B0-----:R-:W-:Y:S01]  /*1e500*/  DMUL R10, R20, R10 ;  /* 0x0000000a140a7228 */ /* 0x001fe20000000000 */
[----:B-1----:R-:W-:-:S07]  /*1e510*/  FSETP.GE.AND P5, PT, |R22|, 105615, PT ;  /* 0x47ce47801600780b */ /* 0x002fce0003fa6200 */
[----:B------:R-:W-:Y:S01]  /*1e520*/  DFMA R10, R10, 10, R14 ;  /* 0x402400000a0a782b */ /* 0x000fe2000000000e */
[----:B------:R-:W-:Y:S02]  /*1e530*/  FSETP.EQ.OR P6, PT, |R22|, +INF , !P5 ;  /* 0x7f8000001600780b */ /* 0x000fe40006fc2600 */
[----:B------:R-:W-:-:S05]  /*1e540*/  SEL R23, R76, RZ, !P5 ;  /* 0x000000ff4c177207 */ /* 0x000fca0006800000 */
[----:B------:R-:W-:Y:S01]  /*1e550*/  DADD R12, R10, R12 ;  /* 0x000000000a0c7229 */ /* 0x000fe2000000000c */
[----:B------:R-:W-:-:S05]  /*1e560*/  FMUL R10, RZ, R22 ;  /* 0x00000016ff0a7220 */ /* 0x000fca0000400000 */
[----:B------:R-:W-:Y:S01]  /*1e570*/  FSEL R37, R77, R10, !P5 ;  /* 0x0000000a4d257208 */ /* 0x000fe20006800000 */
[----:B--2---:R-:W-:-:S08]  /*1e580*/  DMUL R14, R8, R32 ;  /* 0x00000020080e7228 */ /* 0x004fd00000000000 */
[----:B------:R-:W-:Y:S01]  /*1e590*/  DFMA R14, R8, R32, R14 ;  /* 0x00000020080e722b */ /* 0x000fe2000000000e */
[----:B------:R-:W-:Y:S10]  /*1e5a0*/  @P6 BRA `(.L_x_340) ;  /* 0x00000000009c6947 */ /* 0x000ff40003800000 */
[----:B------:R-:W-:Y:S01]  /*1e5b0*/  BSSY.RECONVERGENT B4, `(.L_x_341) ;  /* 0x000000e000047945 */ /* 0x000fe20003800200 */
[----:B------:R-:W-:Y:S01]  /*1e5c0*/  CS2R R22, SRZ ;  /* 0x0000000000167805 */ /* 0x000fe2000001ff00 */
[----:B------:R-:W-:-:S07]  /*1e5d0*/  IMAD.MOV.U32 R20, RZ, RZ, RZ ;  /* 0x000000ffff147224 */ /* 0x000fce00078e00ff */
.L_x_342:
        /* <DEDUP_REMOVED lines=12> */
.L_x_341:
[----:B------:R-:W-:Y:S01]  /*1e6a0*/  ISETP.NE.AND P5, PT, R118, RZ, PT ;  /* 0x000000ff7600720c */ /* 0x000fe20003fa5270 */
[----:B------:R1:W-:Y:S04]  /*1e6b0*/  STL [R1+0x978], R22 ;  /* 0x0009781601007387 */ /* 0x0003e80000100800 */
        /* <DEDUP_REMOVED lines=22> */
.L_x_340:
[----:B------:R-:W-:Y:S05]  /*1e820*/  BSYNC.RECONVERGENT B3 ;  /* 0x0000000000037941 */ /* 0x000fea0003800200 */
.L_x_339:
        /* <DEDUP_REMOVED lines=23> */
[----:B------:R-:W-:Y:S01]  /*1e9a0*/  FMUL R38, RZ, R22 ;  /* 0x00000016ff267220 */ /* 0x000fe20000400000 */
[----:B------:R-:W-:Y:S02]  /*1e9b0*/  FSETP.EQ.OR P6, PT, |R22|, +INF , !P5 ;  /* 0x7f8000001600780b */ /* 0x000fe40006fc2600 */
[----:B------:R-:W-:Y:S02]  /*1e9c0*/  SEL R37, R78, RZ, !P5 ;  /* 0x000000ff4e257207 */ /* 0x000fe40006800000 */
[----:B------:R-:W-:Y:S02]  /*1e9d0*/  FSEL R38, R79, R38, !P5 ;  /* 0x000000264f267208 */ /* 0x000fe40006800000 */
[----:B------:R-:W-:Y:S02]  /*1e9e0*/  DADD R12, R12, R14 ;  /* 0x000000000c0c7229 */ /* 0x000fe4000000000e */
[----:B--2---:R-:W-:-:S08]  /*1e9f0*/  DMUL R8, R34, R10 ;  /* 0x0000000a22087228 */ /* 0x004fd00000000000 */
[----:B------:R-:W-:Y:S01]  /*1ea00*/  DFMA R14, R34, R10, R8 ;  /* 0x0000000a220e722b */ /* 0x000fe20000000008 */
[----:B------:R-:W-:Y:S10]  /*1ea10*/  @P6 BRA `(.L_x_344) ;  /* 0x00000000009c6947 */ /* 0x000ff40003800000 */
[----:B------:R-:W-:Y:S01]  /*1ea20*/  BSSY.RECONVERGENT B4, `(.L_x_345) ;  /* 0x000000e000047945 */ /* 0x000fe20003800200 */
[----:B------:R-:W-:Y:S01]  /*1ea30*/  CS2R R20, SRZ ;  /* 0x0000000000147805 */ /* 0x000fe2000001ff00 */
[----:B------:R-:W-:-:S07]  /*1ea40*/  IMAD.MOV.U32 R37, RZ, RZ, RZ ;  /* 0x000000ffff257224 */ /* 0x000fce00078e00ff */
.L_x_346:
        /* <DEDUP_REMOVED lines=12> */
.L_x_345:
        /* <DEDUP_REMOVED lines=10> */
[--C-:B------:R-:W-:Y:S02]  /*1ebb0*/  SHF.R.U32.HI R37, RZ, 0x1e, R20.reuse ;  /* 0x0000001eff257819 */ /* 0x100fe40000011614 */
[C---:B0-----:R-:W-:Y:S01]  /*1ebc0*/  SHF.L.W.U32.HI R22, R8.reuse, 0x2, R20 ;  /* 0x0000000208167819 */ /* 0x041fe20000010e14 */
[----:B------:R-:W-:-:S03]  /*1ebd0*/  IMAD.SHL.U32 R8, R8, 0x4, RZ ;  /* 0x0000000408087824 */ /* 0x000fc600078e00ff */
[----:B------:R-:W-:Y:S02]  /*1ebe0*/  SHF.R.S32.HI R9, RZ, 0x1f, R22 ;  /* 0x0000001fff097819 */ /* 0x000fe40000011416 */
[C---:B-1----:R-:W-:Y:S02]  /*1ebf0*/  LOP3.LUT R21, R22.reuse, R61, RZ, 0x3c, !PT ;  /* 0x0000003d16157212 */ /* 0x042fe400078e3cff */
        /* <DEDUP_REMOVED lines=9> */
.L_x_344:
[----:B------:R-:W-:Y:S05]  /*1ec90*/  BSYNC.RECONVERGENT B3 ;  /* 0x0000000000037941 */ /* 0x000fea0003800200 */
.L_x_343:
        /* <DEDUP_REMOVED lines=34> */
.L_x_350:
        /* <DEDUP_REMOVED lines=12> */
.L_x_349:
        /* <DEDUP_REMOVED lines=14> */
[----:B------:R-:W-:Y:S02]  /*1f060*/  LOP3.LUT R22, R23, R62, RZ, 0x3c, !PT ;  /* 0x0000003e17167212 */ /* 0x000fe400078e3cff */
        /* <DEDUP_REMOVED lines=9> */
.L_x_348:
[----:B------:R-:W-:Y:S05]  /*1f100*/  BSYNC.RECONVERGENT B3 ;  /* 0x0000000000037941 */ /* 0x000fea0003800200 */
.L_x_347:
[----:B------:R-:W2:Y:S01]  /*1f110*/  LDL.64 R10, [R1+0x378] ;  /* 0x00037800010a7983 */ /* 0x000ea20000100a00 */
[----:B------:R-:W-:Y:S01]  /*1f120*/  FMUL R21, R38, R38 ;  /* 0x0000002626157220 */ /* 0x000fe20000400000 */
[C---:B------:R-:W-:Y:S01]  /*1f130*/  LOP3.LUT R20, R37.reuse, 0x1, RZ, 0xc0, !PT ;  /* 0x0000000125147812 */ /* 0x040fe200078ec0ff */
[----:B------:R-:W-:Y:S01]  /*1f140*/  DMUL R8, R8, R152 ;  /* 0x0000009808087228 */ /* 0x000fe20000000000 */
[----:B------:R-:W-:Y:S01]  /*1f150*/  LOP3.LUT P6, RZ, R37, 0x2, RZ, 0xc0, !PT ;  /* 0x0000000225ff7812 */ /* 0x000fe200078cc0ff */
[----:B------:R-:W-:Y:S01]  /*1f160*/  FFMA R22, R21, R4, -0.0013887860113754868507 ;  /* 0xbab607ed15167423 */ /* 0x000fe20000000004 */
[----:B------:R-:W-:Y:S01]  /*1f170*/  ISETP.NE.U32.AND P5, PT, R20, 0x1, PT ;  /* 0x000000011400780c */ /* 0x000fe20003fa5070 */
[----:B------:R-:W-:Y:S01]  /*1f180*/  BSSY.RECONVERGENT B3, `(.L_x_351) ;  /* 0x000003a000037945 */ /* 0x000fe20003800200 */
[----:B------:R-:W-:Y:S02]  /*1f190*/  IMAD.MOV.U32 R37, RZ, RZ, R124 ;  /* 0x000000ffff257224 */ /* 0x000fe400078e007c */
[----:B------:R-:W-:-:S02]  /*1f1a0*/  FSEL R22, R22, -0.00019574658654164522886, !P5 ;  /* 0xb94d415316167808 */ /* 0x000fc40006800000 */
[----:B------:R-:W-:Y:S02]  /*1f1b0*/  FSEL R36, R5, 0.0083327032625675201416, !P5 ;  /* 0x3c0885e405247808 */ /* 0x000fe40006800000 */
[----:B------:R-:W-:Y:S02]  /*1f1c0*/  FSEL R23, -R6, -0.16666662693023681641, !P5 ;  /* 0xbe2aaaa806177808 */ /* 0x000fe40006800100 */
[----:B------:R-:W-:Y:S01]  /*1f1d0*/  FSEL R20, R38, 1, P5 ;  /* 0x3f80000026147808 */ /* 0x000fe20002800000 */
[----:B------:R-:W-:-:S04]  /*1f1e0*/  FFMA R22, R21, R22, R36 ;  /* 0x0000001615167223 */ /* 0x000fc80000000024 */
[C---:B------:R-:W-:Y:S01]  /*1f1f0*/  FFMA R22, R21.reuse, R22, R23 ;  /* 0x0000001615167223 */ /* 0x040fe20000000017 */
[----:B------:R-:W-:Y:S01]  /*1f200*/  FFMA R21, R21, R20, RZ ;  /* 0x0000001415157223 */ /* 0x000fe200000000ff */
[----:B------:R-:W-:-:S03]  /*1f210*/  IMAD.MOV.U32 R23, RZ, RZ, R123 ;  /* 0x000000ffff177224 */ /* 0x000fc600078e007b */
[----:B------:R-:W-:-:S04]  /*1f220*/  FFMA R22, R21, R22, R20 ;  /* 0x0000001615167223 */ /* 0x000fc80000000014 */
[----:B------:R-:W-:-:S04]  /*1f230*/  @P6 FADD R22, RZ, -R22 ;  /* 0x80000016ff166221 */ /* 0x000fc80000000000 */
[----:B------:R-:W0:Y:S02]  /*1f240*/  F2F.F64.F32 R20, R22 ;  /* 0x0000001600147310 */ /* 0x000e240000201800 */
[----:B0-----:R-:W-:-:S08]  /*1f250*/  DMUL R20, R20, R8 ;  /* 0x0000000814147228 */ /* 0x001fd00000000000 */
[----:B------:R-:W-:-:S08]  /*1f260*/  DFMA R14, R20, 10, R14 ;  /* 0x40240000140e782b */ /* 0x000fd0000000000e */
[----:B------:R-:W-:Y:S02]  /*1f270*/  DADD R14, R12, R14 ;  /* 0x000000000c0e7229 */ /* 0x000fe4000000000e */
[----:B--2---:R-:W-:-:S08]  /*1f280*/  DMUL R8, R30, R10 ;  /* 0x0000000a1e087228 */ /* 0x004fd00000000000 */
[----:B------:R-:W-:Y:S01]  /*1f290*/  DFMA R8, R30, R10, R8 ;  /* 0x0000000a1e08722b */ /* 0x000fe20000000008 */
[----:B------:R-:W-:Y:S10]  /*1f2a0*/  @P0 BRA `(.L_x_352) ;  /* 0x00000000009c0947 */ /* 0x000ff40003800000 */
[----:B------:R-:W-:Y:S01]  /*1f2b0*/  BSSY.RECONVERGENT B4, `(.L_x_353) ;  /* 0x000000e000047945 */ /* 0x000fe20003800200 */
[----:B------:R-:W-:Y:S01]  /*1f2c0*/  CS2R R20, SRZ ;  /* 0x0000000000147805 */ /* 0x000fe2000001ff00 */
[----:B------:R-:W-:-:S07]  /*1f2d0*/  IMAD.MOV.U32 R37, RZ, RZ, RZ ;  /* 0x000000ffff257224 */ /* 0x000fce00078e00ff */
.L_x_354:
        /* <DEDUP_REMOVED lines=12> */
.L_x_353:
        /* <DEDUP_REMOVED lines=24> */
.L_x_352:
[----:B------:R-:W-:Y:S05]  /*1f520*/  BSYNC.RECONVERGENT B3 ;  /* 0x0000000000037941 */ /* 0x000fea0003800200 */
.L_x_351:
        /* <DEDUP_REMOVED lines=13> */
[----:B------:R-:W-:-:S03]  /*1f600*/  IMAD.MOV.U32 R37, RZ, RZ, R154 ;  /* 0x000000ffff257224 */ /* 0x000fc600078e009a */
        /* <DEDUP_REMOVED lines=15> */
.L_x_358:
        /* <DEDUP_REMOVED lines=12> */
.L_x_357:
        /* <DEDUP_REMOVED lines=24> */
.L_x_356:
[----:B------:R-:W-:Y:S05]  /*1f940*/  BSYNC.RECONVERGENT B3 ;  /* 0x0000000000037941 */ /* 0x000fea0003800200 */
.L_x_355:
        /* <DEDUP_REMOVED lines=29> */
.L_x_362:
        /* <DEDUP_REMOVED lines=12> */
.L_x_361:
        /* <DEDUP_REMOVED lines=24> */
.L_x_360:
[----:B------:R-:W-:Y:S05]  /*1fd60*/  BSYNC.RECONVERGENT B3 ;  /* 0x0000000000037941 */ /* 0x000fea0003800200 */
.L_x_359:
        /* <DEDUP_REMOVED lines=29> */
.L_x_366:
        /* <DEDUP_REMOVED lines=12> */
.L_x_365:
        /* <DEDUP_REMOVED lines=24> */
.L_x_364:
[----:B------:R-:W-:Y:S05]  /*20180*/  BSYNC.RECONVERGENT B3 ;  /* 0x0000000000037941 */ /* 0x000fea0003800200 */
.L_x_363:
        /* <DEDUP_REMOVED lines=23> */
[----:B------:R-:W-:Y:S02]  /*20300*/  IMAD.MOV.U32 R20, RZ, RZ, R160 ;  /* 0x000000ffff147224 */ /* 0x000fe400078e00a0 */
[----:B------:R-:W-:Y:S01]  /*20310*/  IMAD.MOV.U32 R21, RZ, RZ, R161 ;  /* 0x000000ffff157224 */ /* 0x000fe200078e00a1 */
[----:B------:R-:W-:Y:S07]  /*20320*/  @P4 BRA `(.L_x_368) ;  /* 0x00000000009c4947 */ /* 0x000fee0003800000 */
[----:B------:R-:W-:Y:S01]  /*20330*/  BSSY.RECONVERGENT B4, `(.L_x_369) ;  /* 0x000000e000047945 */ /* 0x000fe20003800200 */
[----:B------:R-:W-:Y:S01]  /*20340*/  CS2R R20, SRZ ;  /* 0x0000000000147805 */ /* 0x000fe2000001ff00 */
[----:B------:R-:W-:-:S07]  /*20350*/  IMAD.MOV.U32 R37, RZ, RZ, RZ ;  /* 0x000000ffff257224 */ /* 0x000fce00078e00ff */
.L_x_370:
        /* <DEDUP_REMOVED lines=12> */
.L_x_369:
        /* <DEDUP_REMOVED lines=24> */
.L_x_368:
[----:B------:R-:W-:Y:S05]  /*205a0*/  BSYNC.RECONVERGENT B3 ;  /* 0x0000000000037941 */ /* 0x000fea0003800200 */
.L_x_367:
        /* <DEDUP_REMOVED lines=12> */
[----:B------:R-:W-:Y:S01]  /*20670*/  FFMA R8, R9, R8, R21 ;  /* 0x0000000809087223 */ /* 0x000fe20000000015 */
[----:B------:R-:W-:-:S02]  /*20680*/  IMAD R9, R0, 0x8, R252 ;  /* 0x0000000800097824 */ /* 0x000fc400078e02fc */
[----:B------:R-:W-:Y:S02]  /*20690*/  VIADD R0, R0, 0x1 ;  /* 0x0000000100007836 */ /* 0x000fe40000000000 */
[----:B------:R-:W-:-:S04]  /*206a0*/  FFMA R8, R5, R8, R4 ;  /* 0x0000000805087223 */ /* 0x000fc80000000004 */
[----:B------:R-:W-:Y:S01]  /*206b0*/  @P6 FADD R8, RZ, -R8 ;  /* 0x80000008ff086221 */ /* 0x000fe20000000000 */
[----:B------:R-:W-:-:S03]  /*206c0*/  ISETP.NE.AND P5, PT, R0, 0xa, PT ;  /* 0x0000000a0000780c */ /* 0x000fc60003fa5270 */
[----:B------:R-:W0:Y:S02]  /*206d0*/  F2F.F64.F32 R4, R8 ;  /* 0x0000000800047310 */ /* 0x000e240000201800 */
[----:B0-----:R-:W-:-:S08]  /*206e0*/  DMUL R4, R4, R10 ;  /* 0x0000000a04047228 */ /* 0x001fd00000000000 */
[----:B------:R-:W-:-:S08]  /*206f0*/  DFMA R4, R4, 10, R12 ;  /* 0x402400000404782b */ /* 0x000fd0000000000c */
[----:B------:R-:W-:-:S07]  /*20700*/  DADD R4, R14, R4 ;  /* 0x000000000e047229 */ /* 0x000fce0000000004 */
[----:B------:R0:W-:Y:S04]  /*20710*/  STL.64 [R9], R4 ;  /* 0x0000000409007387 */ /* 0x0001e80000100a00 */
[----:B------:R0:W-:Y:S01]  /*20720*/  STL.64 [R7], RZ ;  /* 0x000000ff07007387 */ /* 0x0001e20000100a00 */
[----:B------:R-:W-:Y:S05]  /*20730*/  @P5 BRA `(.L_x_371) ;  /* 0xffffffd400105947 */ /* 0x000fea000383ffff */
[----:B------:R-:W-:Y:S05]  /*20740*/  BSYNC.RECONVERGENT B2 ;  /* 0x0000000000027941 */ /* 0x000fea0003800200 */
.L_x_330:
[----:B------:R-:W2:Y:S04]  /*20750*/  LDL.128 R36, [R1+0x640] ;  /* 0x0006400001247983 */ /* 0x000ea80000100c00 */
[----:B0-----:R-:W3:Y:S04]  /*20760*/  LDL.128 R4, [R1+0x650] ;  /* 0x0006500001047983 */ /* 0x001ee80000100c00 */
[----:B------:R-:W4:Y:S04]  /*20770*/  LDL.128 R8, [R1+0x660] ;  /* 0x0006600001087983 */ /* 0x000f280000100c00 */
[----:B------:R-:W5:Y:S04]  /*20780*/  LDL.128 R12, [R1+0x670] ;  /* 0x00067000010c7983 */ /* 0x000f680000100c00 */
[----:B------:R-:W5:Y:S01]  /*20790*/  LDL.128 R20, [R1+0x680] ;  /* 0x0006800001147983 */ /* 0x000f620000100c00 */
[----:B------:R-:W-:Y:S01]  /*207a0*/  ISETP.GT.U32.AND P0, PT, R69, 0x62, PT ;  /* 0x000000624500780c */ /* 0x000fe20003f04070 */
[----:B------:R-:W-:Y:S01]  /*207b0*/  UMOV UR4, 0x812dea11 ;  /* 0x812dea1100047882 */ /* 0x000fe20000000000 */
[----:B------:R-:W-:Y:S01]  /*207c0*/  UMOV UR5, 0x3d719799 ;  /* 0x3d71979900057882 */ /* 0x000fe20000000000 */
[----:B------:R-:W-:Y:S01]  /*207d0*/  IMAD.MOV.U32 R128, RZ, RZ, R106 ;  /* 0x000000ffff807224 */ /* 0x000fe200078e006a */
[----:B------:R-:W-:Y:S01]  /*207e0*/  ISETP.GT.U32.AND.EX P0, PT, R70, RZ, PT, P0 ;  /* 0x000000ff4600720c */ /* 0x000fe20003f04100 */
[----:B------:R-:W-:-:S12]  /*207f0*/  IMAD.MOV.U32 R129, RZ, RZ, R107 ;  /* 0x000000ffff817224 */ /* 0x000fd800078e006b */
[----:B------:R-:W-:Y:S02]  /*20800*/  DSETP.LE.OR P0, PT, R2, UR4, P0 ;  /* 0x0000000402007e2a */ /* 0x000fe40008703400 */
        /* <DEDUP_REMOVED lines=10> */
[----:B------:R-:W-:Y:S10]  /*208b0*/  @P0 BRA `(.L_x_158) ;  /* 0x0000000000e00947 */ /* 0x000ff40003800000 */
[----:B------:R-:W-:Y:S01]  /*208c0*/  DSETP.NEU.AND P0, PT, R56, R94, PT ;  /* 0x0000005e3800722a */ /* 0x000fe20003f0d000 */
[----:B------:R-:W-:Y:S02]  /*208d0*/  IMAD.MOV.U32 R128, RZ, RZ, R56 ;  /* 0x000000ffff807224 */ /* 0x000fe400078e0038 */
[----:B------:R-:W-:-:S03]  /*208e0*/  IMAD.MOV.U32 R129, RZ, RZ, R57 ;  /* 0x000000ffff817224 */ /* 0x000fc600078e0039 */
[----:B------:R-:W-:-:S14]  /*208f0*/  DSETP.EQ.OR P0, PT, R58, R92, !P0 ;  /* 0x0000005c3a00722a */ /* 0x000fdc0004702400 */
[----:B------:R-:W-:Y:S05]  /*20900*/  @P0 BRA `(.L_x_158) ;  /* 0x0000000000cc0947 */ /* 0x000fea0003800000 */
[----:B------:R-:W-:Y:S01]  /*20910*/  DSETP.MAX.AND P0, P1, |R58|, |R56|, PT ;  /* 0x400000383a00722a */ /* 0x000fe2000390f200 */
[----:B------:R-:W-:Y:S02]  /*20920*/  IMAD.MOV.U32 R5, RZ, RZ, R57 ;  /* 0x000000ffff057224 */ /* 0x000fe400078e0039 */
[----:B------:R-:W-:Y:S02]  /*20930*/  IMAD.MOV.U32 R0, RZ, RZ, R59 ;  /* 0x000000ffff007224 */ /* 0x000fe400078e003b */
[----:B------:R-:W-:Y:S02]  /*20940*/  IMAD.MOV.U32 R128, RZ, RZ, R106 ;  /* 0x000000ffff807224 */ /* 0x000fe400078e006a */
[----:B------:R-:W-:Y:S01]  /*20950*/  IMAD.MOV.U32 R129, RZ, RZ, R107 ;  /* 0x000000ffff817224 */ /* 0x000fe200078e006b */
[----:B------:R-:W-:Y:S01]  /*20960*/  FSEL R7, |R0|, |R5|, P0 ;  /* 0x4000000500077208 */ /* 0x000fe20000000200 */
[----:B------:R-:W-:-:S05]  /*20970*/  IMAD.MOV.U32 R0, RZ, RZ, R58 ;  /* 0x000000ffff007224 */ /* 0x000fca00078e003a */
[----:B------:R-:W-:Y:S02]  /*20980*/  @P1 LOP3.LUT R7, R5, 0x80000, RZ, 0xfc, !PT ;  /* 0x0008000005071812 */ /* 0x000fe400078efcff */
[----:B------:R-:W-:-:S03]  /*20990*/  SEL R4, R0, R56, P0 ;  /* 0x0000003800047207 */ /* 0x000fc60000000000 */
[----:B------:R-:W-:-:S06]  /*209a0*/  IMAD.MOV.U32 R5, RZ, RZ, R7 ;  /* 0x000000ffff057224 */ /* 0x000fcc00078e0007 */
[----:B------:R-:W-:-:S08]  /*209b0*/  DMUL R4, R130, R4 ;  /* 0x0000000482047228 */ /* 0x000fd00000000000 */
[----:B------:R-:W-:-:S14]  /*209c0*/  DSETP.GTU.AND P0, PT, |R4|, R184, PT ;  /* 0x000000b80400722a */ /* 0x000fdc0003f0c200 */
[----:B------:R-:W-:Y:S05]  /*209d0*/  @!P0 BRA `(.L_x_158) ;  /* 0x0000000000988947 */ /* 0x000fea0003800000 */
[----:B------:R-:W-:Y:S01]  /*209e0*/  UMOV UR4, 0x5c28f5c3 ;  /* 0x5c28f5c300047882 */ /* 0x000fe20000000000 */
[----:B------:R-:W-:Y:S01]  /*209f0*/  UMOV UR5, 0x3fc5c28f ;  /* 0x3fc5c28f00057882 */ /* 0x000fe20000000000 */
[----:B------:R-:W-:Y:S01]  /*20a00*/  DSETP.GE.AND P0, PT, R2, R54, PT ;  /* 0x000000360200722a */ /* 0x000fe20003f06000 */
[----:B------:R-:W-:Y:S01]  /*20a10*/  IADD3 R69, P1, PT, R69, 0x1, RZ ;  /* 0x0000000145457810 */ /* 0x000fe20007f3e0ff */
[----:B------:R-:W-:Y:S01]  /*20a20*/  DMUL R4, R106, UR4 ;  /* 0x000000046a047c28 */ /* 0x000fe20008000000 */
[----:B------:R-:W-:Y:S01]  /*20a30*/  BSSY.RELIABLE B2, `(.L_x_372) ;  /* 0x000001f000027945 */ /* 0x000fe20003800100 */
[----:B------:R-:W-:Y:S02]  /*20a40*/  IMAD.MOV.U32 R56, RZ, RZ, R106 ;  /* 0x000000ffff387224 */ /* 0x000fe400078e006a */
[----:B------:R-:W-:Y:S02]  /*20a50*/  IMAD.MOV.U32 R57, RZ, RZ, R107 ;  /* 0x000000ffff397224 */ /* 0x000fe400078e006b */
[----:B------:R-:W-:-:S02]  /*20a60*/  IMAD.MOV.U32 R6, RZ, RZ, R2 ;  /* 0x000000ffff067224 */ /* 0x000fc400078e0002 */
[----:B------:R-:W-:Y:S01]  /*20a70*/  DFMA R4, R130, R4, R172 ;  /* 0x000000048204722b */ /* 0x000fe200000000ac */
[----:B------:R-:W-:Y:S02]  /*20a80*/  IMAD.MOV.U32 R7, RZ, RZ, R3 ;  /* 0x000000ffff077224 */ /* 0x000fe400078e0003 */
[----:B------:R-:W-:-:S05]  /*20a90*/  IMAD.X R70, RZ, RZ, R70, P1 ;  /* 0x000000ffff467224 */ /* 0x000fca00008e0646 */
[----:B------:R-:W-:Y:S01]  /*20aa0*/  DSETP.GT.OR P0, PT, R2, R4, P0 ;  /* 0x000000040200722a */ /* 0x000fe20000704400 */
[----:B------:R-:W-:Y:S02]  /*20ab0*/  IMAD.MOV.U32 R4, RZ, RZ, R22 ;  /* 0x000000ffff047224 */ /* 0x000fe400078e0016 */
[----:B------:R-:W-:-:S11]  /*20ac0*/  IMAD.MOV.U32 R5, RZ, RZ, R23 ;  /* 0x000000ffff057224 */ /* 0x000fd600078e0017 */
[----:B------:R-:W-:Y:S05]  /*20ad0*/  @P0 BRA `(.L_x_373) ;  /* 0x0000000000500947 */ /* 0x000fea0003800000 */
[----:B------:R-:W-:Y:S01]  /*20ae0*/  DSETP.GTU.AND P0, PT, |R22|, |R126|, PT ;  /* 0x4000007e1600722a */ /* 0x000fe20003f0c200 */
[----:B------:R-:W-:Y:S02]  /*20af0*/  IMAD.MOV.U32 R128, RZ, RZ, R106 ;  /* 0x000000ffff807224 */ /* 0x000fe400078e006a */
[----:B------:R-:W-:-:S11]  /*20b00*/  IMAD.MOV.U32 R129, RZ, RZ, R107 ;  /* 0x000000ffff817224 */ /* 0x000fd600078e006b */
[----:B------:R-:W-:Y:S05]  /*20b10*/  @!P0 BREAK.RELIABLE B2 ;  /* 0x0000000000028942 */ /* 0x000fea0003800100 */
[----:B------:R-:W-:Y:S05]  /*20b20*/  @!P0 BRA `(.L_x_158) ;  /* 0x0000000000448947 */ /* 0x000fea0003800000 */
[----:B------:R-:W-:-:S08]  /*20b30*/  DADD R4, -R58, R102 ;  /* 0x000000003a047229 */ /* 0x000fd00000000166 */
[----:B------:R-:W-:-:S08]  /*20b40*/  DMUL R4, R22, R4 ;  /* 0x0000000416047228 */ /* 0x000fd00000000000 */
[----:B------:R-:W-:-:S06]  /*20b50*/  DSETP.GE.AND P0, PT, R4, RZ, PT ;  /* 0x000000ff0400722a */ /* 0x000fcc0003f06000 */
[----:B------:R-:W-:Y:S01]  /*20b60*/  FSEL R56, R58, R102, P0 ;  /* 0x000000663a387208 */ /* 0x000fe20000000000 */
[----:B------:R-:W-:Y:S01]  /*20b70*/  IMAD.MOV.U32 R58, RZ, RZ, R106 ;  /* 0x000000ffff3a7224 */ /* 0x000fe200078e006a */
        /* <DEDUP_REMOVED lines=9> */
[----:B------:R-:W-:-:S07]  /*20c10*/  IMAD.MOV.U32 R53, RZ, RZ, R23 ;  /* 0x000000ffff357224 */ /* 0x000fce00078e0017 */
.L_x_373:
[----:B------:R-:W-:Y:S05]  /*20c20*/  BSYNC.RELIABLE B2 ;  /* 0x0000000000027941 */ /* 0x000fea0003800100 */
.L_x_372:
[----:B------:R-:W-:Y:S05]  /*20c30*/  BRA `(.L_x_374) ;  /* 0xffffff9000b07947 */ /* 0x000fea000383ffff */
.L_x_158:
[----:B------:R-:W-:Y:S05]  /*20c40*/  BSYNC.RECONVERGENT B1 ;  /* 0x0000000000017941 */ /* 0x000fea0003800200 */
.L_x_157:
[----:B------:R-:W2:Y:S04]  /*20c50*/  LDL.128 R36, [R1+0xd20] ;  /* 0x000d200001247983 */ /* 0x000ea80000100c00 */
[----:B------:R-:W3:Y:S04]  /*20c60*/  LDL.128 R32, [R1+0xd30] ;  /* 0x000d300001207983 */ /* 0x000ee80000100c00 */
[----:B------:R-:W4:Y:S04]  /*20c70*/  LDL.128 R28, [R1+0xd40] ;  /* 0x000d4000011c7983 */ /* 0x000f280000100c00 */
[----:B------:R-:W5:Y:S04]  /*20c80*/  LDL.128 R16, [R1+0xd60] ;  /* 0x000d600001107983 */ /* 0x000f680000100c00 */
[----:B------:R-:W5:Y:S01]  /*20c90*/  LDL.128 R24, [R1+0xd50] ;  /* 0x000d500001187983 */ /* 0x000f620000100c00 */
[----:B------:R-:W-:-:S06]  /*20ca0*/  DSETP.NE.AND P0, PT, |R128|, +INF , PT ;  /* 0x7ff000008000742a */ /* 0x000fcc0003f05200 */
[----:B------:R-:W-:Y:S02]  /*20cb0*/  FSEL R2, R128, RZ, P0 ;  /* 0x000000ff80027208 */ /* 0x000fe40000000000 */
[----:B------:R-:W-:Y:S01]  /*20cc0*/  FSEL R3, R129, 1.875, P0 ;  /* 0x3ff0000081037808 */ /* 0x000fe20000000000 */
[----:B------:R-:W-:Y:S01]  /*20cd0*/  UMOV UR4, 0xeb1c432d ;  /* 0xeb1c432d00047882 */ /* 0x000fe20000000000 */
[----:B------:R-:W-:-:S04]  /*20ce0*/  UMOV UR5, 0x3f1a36e2 ;  /* 0x3f1a36e200057882 */ /* 0x000fc80000000000 */
[C---:B------:R-:W-:Y:S02]  /*20cf0*/  DSETP.GT.AND P0, PT, R2.reuse, 1, PT ;  /* 0x3ff000000200742a */ /* 0x040fe40003f04000 */
[----:B------:R-:W-:-:S04]  /*20d00*/  DSETP.GEU.AND P1, PT, R2, UR4, PT ;  /* 0x0000000402007e2a */ /* 0x000fc8000bf2e000 */
[----:B------:R-:W-:Y:S02]  /*20d10*/  FSEL R64, R2, RZ, !P0 ;  /* 0x000000ff02407208 */ /* 0x000fe40004000000 */
[----:B------:R-:W-:Y:S02]  /*20d20*/  FSEL R0, R3, 1.875, !P0 ;  /* 0x3ff0000003007808 */ /* 0x000fe40004000000 */
[----:B------:R-:W-:Y:S02]  /*20d30*/  FSEL R64, R64, -1.88909656517717734413e+26, P1 ;  /* 0xeb1c432d40407808 */ /* 0x000fe40000800000 */
[----:B------:R-:W-:Y:S02]  /*20d40*/  FSEL R65, R0, 0.60239994525909423828, P1 ;  /* 0x3f1a36e200417808 */ /* 0x000fe40000800000 */
[----:B------:R-:W-:Y:S02]  /*20d50*/  CS2R R22, SRZ ;  /* 0x0000000000167805 */ /* 0x000fe4000001ff00 */
[----:B------:R-:W-:-:S02]  /*20d60*/  CS2R R46, SRZ ;  /* 0x00000000002e7805 */ /* 0x000fc4000001ff00 */
[----:B------:R-:W-:Y:S02]  /*20d70*/  CS2R R54, SRZ ;  /* 0x0000000000367805 */ /* 0x000fe4000001ff00 */
[----:B------:R-:W-:Y:S01]  /*20d80*/  CS2R R62, SRZ ;  /* 0x00000000003e7805 */ /* 0x000fe2000001ff00 */
[----:B------:R-:W-:Y:S01]  /*20d90*/  BSSY.RECONVERGENT B1, `(.L_x_375) ;  /* 0x00003bb000017945 */ /* 0x000fe20003800200 */
[-C--:B--2---:R-:W-:Y:S02]  /*20da0*/  DFMA R4, R150, R64.reuse, R36 ;  /* 0x000000409604722b */ /* 0x084fe40000000024 */
[----:B------:R-:W-:-:S06]  /*20db0*/  DFMA R8, R148, R64, R38 ;  /* 0x000000409408722b */ /* 0x000fcc0000000026 */
[-C--:B------:R-:W-:Y:S02]  /*20dc0*/  DMUL R2, R4, R152.reuse ;  /* 0x0000009804027228 */ /* 0x080fe40000000000 */
[----:B------:R-:W-:Y:S02]  /*20dd0*/  DMUL R6, R8, R152 ;  /* 0x0000009808067228 */ /* 0x000fe40000000000 */
[-C--:B---3--:R-:W-:Y:S02]  /*20de0*/  DFMA R12, R146, R64.reuse, R32 ;  /* 0x00000040920c722b */ /* 0x088fe40000000020 */
[----:B------:R-:W1:Y:S01]  /*20df0*/  F2F.F32.F64 R66, R2 ;  /* 0x0000000200427310 */ /* 0x000e620000301000 */
[----:B------:R-:W-:-:S07]  /*20e00*/  DFMA R20, R144, R64, R34 ;  /* 0x000000409014722b */ /* 0x000fce0000000022 */
[----:B------:R-:W2:Y:S01]  /*20e10*/  F2F.F32.F64 R67, R6 ;  /* 0x0000000600437310 */ /* 0x000ea20000301000 */
[-C--:B------:R-:W-:Y:S02]  /*20e20*/  DMUL R10, R12, R152.reuse ;  /* 0x000000980c0a7228 */ /* 0x080fe40000000000 */
[----:B------:R-:W-:Y:S02]  /*20e30*/  DMUL R14, R20, R152 ;  /* 0x00000098140e7228 */ /* 0x000fe40000000000 */
[-C--:B----4-:R-:W-:Y:S01]  /*20e40*/  DFMA R40, R142, R64.reuse, R28 ;  /* 0x000000408e28722b */ /* 0x090fe2000000001c */
[----:B-1----:R-:W-:Y:S02]  /*20e50*/  FMUL R77, R66, 0.63661974668502807617 ;  /* 0x3f22f983424d7820 */ /* 0x002fe40000400000 */
[----:B------:R-:W1:Y:S01]  /*20e60*/  F2F.F32.F64 R69, R10 ;  /* 0x0000000a00457310 */ /* 0x000e620000301000 */
[-C--:B------:R-:W-:Y:S02]  /*20e70*/  DFMA R44, R140, R64.reuse, R30 ;  /* 0x000000408c2c722b */ /* 0x080fe4000000001e */
[----:B-----5:R-:W-:-:S05]  /*20e80*/  DFMA R56, R134, R64, R16 ;  /* 0x000000408638722b */ /* 0x020fca0000000010 */
[----:B------:R-:W3:Y:S01]  /*20e90*/  F2F.F32.F64 R70, R14 ;  /* 0x0000000e00467310 */ /* 0x000ee20000301000 */
[----:B--2---:R-:W-:Y:S01]  /*20ea0*/  FMUL R78, R67, 0.63661974668502807617 ;  /* 0x3f22f983434e7820 */ /* 0x004fe20000400000 */
[----:B------:R-:W-:Y:S02]  /*20eb0*/  DMUL R2, R40, R152 ;  /* 0x0000009828027228 */ /* 0x000fe40000000000 */
[----:B------:R-:W-:-:S04]  /*20ec0*/  DFMA R48, R138, R64, R24 ;  /* 0x000000408a30722b */ /* 0x000fc80000000018 */
[----:B------:R-:W2:Y:S01]  /*20ed0*/  F2I.NTZ R77, R77 ;  /* 0x0000004d004d7305 */ /* 0x000ea20000203100 */
[----:B------:R-:W-:Y:S01]  /*20ee0*/  DMUL R6, R44, R152 ;  /* 0x000000982c067228 */ /* 0x000fe20000000000 */
[----:B-1----:R-:W-:Y:S01]  /*20ef0*/  FMUL R79, R69, 0.63661974668502807617 ;  /* 0x3f22f983454f7820 */ /* 0x002fe20000400000 */
[----:B------:R-:W-:-:S05]  /*20f00*/  DFMA R52, R136, R64, R26 ;  /* 0x000000408834722b */ /* 0x000fca000000001a */
[----:B------:R-:W1:Y:S01]  /*20f10*/  F2I.NTZ R78, R78 ;  /* 0x0000004e004e7305 */ /* 0x000e620000203100 */
[----:B------:R-:W-:Y:S01]  /*20f20*/  DMUL R10, R48, R152 ;  /* 0x00000098300a7228 */ /* 0x000fe20000000000 */
[----:B---3--:R-:W-:-:S06]  /*20f30*/  FMUL R80, R70, 0.63661974668502807617 ;  /* 0x3f22f98346507820 */ /* 0x008fcc0000400000 */
[----:B------:R3:W4:Y:S08]  /*20f40*/  F2F.F32.F64 R71, R2 ;  /* 0x0000000200477310 */ /* 0x0007300000301000 */
[----:B------:R-:W5:Y:S01]  /*20f50*/  F2F.F32.F64 R72, R6 ;  /* 0x0000000600487310 */ /* 0x000f620000301000 */
[-C--:B---3--:R-:W-:Y:S02]  /*20f60*/  DMUL R2, R56, R152.reuse ;  /* 0x0000009838027228 */ /* 0x088fe40000000000 */
[----:B------:R-:W-:-:S05]  /*20f70*/  DMUL R14, R52, R152 ;  /* 0x00000098340e7228 */ /* 0x000fca0000000000 */
[----:B------:R2:W-:Y:S08]  /*20f80*/  F2F.F32.F64 R75, R2 ;  /* 0x00000002004b7310 */ /* 0x0005f00000301000 */
[----:B------:R-:W3:Y:S01]  /*20f90*/  F2I.NTZ R79, R79 ;  /* 0x0000004f004f7305 */ /* 0x000ee20000203100 */
[----:B--2---:R-:W-:Y:S02]  /*20fa0*/  I2FP.F32.S32 R2, R77 ;  /* 0x0000004d00027245 */ /* 0x004fe40000201400 */
[----:B-1----:R-:W-:-:S05]  /*20fb0*/  I2FP.F32.S32 R3, R78 ;  /* 0x0000004e00037245 */ /* 0x002fca0000201400 */
[----:B------:R-:W1:Y:S01]  /*20fc0*/  F2F.F32.F64 R73, R10 ;  /* 0x0000000a00497310 */ /* 0x000e620000301000 */
[----:B------:R-:W-:Y:S01]  /*20fd0*/  FFMA R157, R2, -1.5707962512969970703, R66 ;  /* 0xbfc90fda029d7823 */ /* 0x000fe20000000042 */
[----:B----4-:R-:W-:-:S06]  /*20fe0*/  FMUL R81, R71, 0.63661974668502807617 ;  /* 0x3f22f98347517820 */ /* 0x010fcc0000400000 */
[----:B------:R-:W2:Y:S01]  /*20ff0*/  F2I.NTZ R80, R80 ;  /* 0x0000005000507305 */ /* 0x000ea20000203100 */
[----:B------:R-:W-:Y:S01]  /*21000*/  FFMA R157, R2, -7.5497894158615963534e-08, R157 ;  /* 0xb3a22168029d7823 */ /* 0x000fe2000000009d */
[----:B-----5:R-:W-:Y:S01]  /*21010*/  FMUL R82, R72, 0.63661974668502807617 ;  /* 0x3f22f98348527820 */ /* 0x020fe20000400000 */
[----:B------:R-:W-:Y:S01]  /*21020*/  FFMA R156, R3, -1.5707962512969970703, R67 ;  /* 0xbfc90fda039c7823 */ /* 0x000fe20000000043 */
[----:B------:R-:W-:-:S04]  /*21030*/  DFMA R60, R132, R64, R18 ;  /* 0x00000040843c722b */ /* 0x000fc80000000012 */
[----:B------:R-:W4:Y:S01]  /*21040*/  F2F.F32.F64 R74, R14 ;  /* 0x0000000e004a7310 */ /* 0x000f220000301000 */
[----:B------:R-:W-:Y:S01]  /*21050*/  FFMA R157, R2, -5.3903029534742383927e-15, R157 ;  /* 0xa7c234c5029d7823 */ /* 0x000fe2000000009d */
[----:B------:R-:W-:Y:S01]  /*21060*/  FFMA R156, R3, -7.5497894158615963534e-08, R156 ;  /* 0xb3a22168039c7823 */ /* 0x000fe2000000009c */
[----:B---3--:R-:W-:Y:S02]  /*21070*/  I2FP.F32.S32 R2, R79 ;  /* 0x0000004f00027245 */ /* 0x008fe40000201400 */
[----:B------:R-:W-:Y:S01]  /*21080*/  CS2R R6, SRZ ;  /* 0x0000000000067805 */ /* 0x000fe2000001ff00 */
[----:B-1----:R-:W-:Y:S02]  /*21090*/  FMUL R0, R73, 0.63661974668502807617 ;  /* 0x3f22f98349007820 */ /* 0x002fe40000400000 */
[----:B------:R-:W1:Y:S01]  /*210a0*/  F2I.NTZ R81, R81 ;  /* 0x0000005100517305 */ /* 0x000e620000203100 */
[----:B--2---:R-:W-:Y:S01]  /*210b0*/  I2FP.F32.S32 R43, R80 ;  /* 0x00000050002b7245 */ /* 0x004fe20000201400 */
[----:B------:R-:W-:Y:S01]  /*210c0*/  FFMA R156, R3, -5.3903029534742383927e-15, R156 ;  /* 0xa7c234c5039c7823 */ /* 0x000fe2000000009c */
[----:B------:R-:W-:Y:S01]  /*210d0*/  DMUL R152, R60, R152 ;  /* 0x000000983c987228 */ /* 0x000fe20000000000 */
[----:B------:R-:W-:Y:S01]  /*210e0*/  CS2R R10, SRZ ;  /* 0x00000000000a7805 */ /* 0x000fe2000001ff00 */
[----:B------:R-:W-:-:S03]  /*210f0*/  FFMA R3, R2, -1.5707962512969970703, R69 ;  /* 0xbfc90fda02037823 */ /* 0x000fc60000000045 */
[----:B------:R-:W2:Y:S01]  /*21100*/  F2I.NTZ R82, R82 ;  /* 0x0000005200527305 */ /* 0x000ea20000203100 */
[----:B------:R3:W-:Y:S01]  /*21110*/  STL.128 [R1+0x320], R4 ;  /* 0x0003200401007387 */ /* 0x0007e20000100c00 */
[----:B------:R-:W-:Y:S01]  /*21120*/  FFMA R3, R2, -7.5497894158615963534e-08, R3 ;  /* 0xb3a2216802037823 */ /* 0x000fe20000000003 */
[----:B----4-:R-:W-:Y:S01]  /*21130*/  FMUL R83, R74, 0.63661974668502807617 ;  /* 0x3f22f9834a537820 */ /* 0x010fe20000400000 */
[----:B------:R-:W-:Y:S01]  /*21140*/  CS2R R14, SRZ ;  /* 0x00000000000e7805 */ /* 0x000fe2000001ff00 */
[----:B------:R4:W-:Y:S03]  /*21150*/  STL.128 [R1+0x330], R8 ;  /* 0x0003300801007387 */ /* 0x0009e60000100c00 */
[----:B------:R-:W5:Y:S01]  /*21160*/  F2I.NTZ R0, R0 ;  /* 0x0000000000007305 */ /* 0x000f620000203100 */
[----:B------:R-:W-:Y:S01]  /*21170*/  FMUL R50, R75, 0.63661974668502807617 ;  /* 0x3f22f9834b327820 */ /* 0x000fe20000400000 */
[----:B---3--:R-:W-:-:S06]  /*21180*/  FFMA R6, R43, -1.5707962512969970703, R70 ;  /* 0xbfc90fda2b067823 */ /* 0x008fcc0000000046 */
[----:B------:R-:W3:Y:S01]  /*21190*/  F2F.F32.F64 R76, R152 ;  /* 0x00000098004c7310 */ /* 0x000ee20000301000 */
[C---:B----4-:R-:W-:Y:S01]  /*211a0*/  FFMA R10, R43.reuse, -7.5497894158615963534e-08, R6 ;  /* 0xb3a221682b0a7823 */ /* 0x050fe20000000006 */
[----:B------:R-:W-:Y:S01]  /*211b0*/  FFMA R6, R2, -5.3903029534742383927e-15, R3 ;  /* 0xa7c234c502067823 */ /* 0x000fe20000000003 */
[----:B-1----:R-:W-:Y:S01]  /*211c0*/  I2FP.F32.S32 R2, R81 ;  /* 0x0000005100027245 */ /* 0x002fe20000201400 */
[----:B------:R2:W-:Y:S01]  /*211d0*/  STL.128 [R1+0x340], R12 ;  /* 0x0003400c01007387 */ /* 0x0005e20000100c00 */
[----:B------:R-:W-:-:S03]  /*211e0*/  FFMA R7, R43, -5.3903029534742383927e-15, R10 ;  /* 0xa7c234c52b077823 */ /* 0x000fc6000000000a */
[----:B------:R-:W1:Y:S01]  /*211f0*/  F2I.NTZ R83, R83 ;  /* 0x0000005300537305 */ /* 0x000e620000203100 */
[----:B------:R-:W-:-:S07]  /*21200*/  FFMA R3, R2, -1.5707962512969970703, R71 ;  /* 0xbfc90fda02037823 */ /* 0x000fce0000000047 */
[----:B------:R-:W4:Y:S01]  /*21210*/  F2I.NTZ R10, R50 ;  /* 0x00000032000a7305 */ /* 0x000f220000203100 */
[----:B--2---:R-:W-:Y:S01]  /*21220*/  I2FP.F32.S32 R15, R82 ;  /* 0x00000052000f7245 */ /* 0x004fe20000201400 */
[----:B------:R-:W-:Y:S01]  /*21230*/  FFMA R3, R2, -7.5497894158615963534e-08, R3 ;  /* 0xb3a2216802037823 */ /* 0x000fe20000000003 */
[----:B-----5:R-:W-:-:S03]  /*21240*/  I2FP.F32.S32 R58, R0 ;  /* 0x00000000003a7245 */ /* 0x020fc60000201400 */
[----:B------:R-:W-:Y:S01]  /*21250*/  FFMA R14, R15, -1.5707962512969970703, R72 ;  /* 0xbfc90fda0f0e7823 */ /* 0x000fe20000000048 */
[----:B------:R2:W-:Y:S01]  /*21260*/  STL.128 [R1+0x350], R20 ;  /* 0x0003501401007387 */ /* 0x0005e20000100c00 */
[----:B------:R-:W-:Y:S01]  /*21270*/  CS2R R42, SRZ ;  /* 0x00000000002a7805 */ /* 0x000fe2000001ff00 */
[----:B---3--:R-:W-:-:S04]  /*21280*/  FMUL R11, R76, 0.63661974668502807617 ;  /* 0x3f22f9834c0b7820 */ /* 0x008fc80000400000 */
[----:B------:R4:W-:Y:S02]  /*21290*/  STL.128 [R1+0x360], R40 ;  /* 0x0003602801007387 */ /* 0x0009e40000100c00 */
[----:B------:R-:W3:Y:S01]  /*212a0*/  F2I.NTZ R11, R11 ;  /* 0x0000000b000b7305 */ /* 0x000ee20000203100 */
[----:B--2---:R-:W-:Y:S01]  /*212b0*/  FFMA R22, R15, -7.5497894158615963534e-08, R14 ;  /* 0xb3a221680f167823 */ /* 0x004fe2000000000e */
[----:B------:R-:W-:Y:S01]  /*212c0*/  FFMA R14, R2, -5.3903029534742383927e-15, R3 ;  /* 0xa7c234c5020e7823 */ /* 0x000fe20000000003 */
[----:B------:R-:W-:Y:S01]  /*212d0*/  FFMA R3, R58, -1.5707962512969970703, R73 ;  /* 0xbfc90fda3a037823 */ /* 0x000fe20000000049 */
[----:B-1----:R-:W-:-:S03]  /*212e0*/  I2FP.F32.S32 R23, R83 ;  /* 0x0000005300177245 */ /* 0x002fc60000201400 */
[C---:B------:R-:W-:Y:S01]  /*212f0*/  FFMA R3, R58.reuse, -7.5497894158615963534e-08, R3 ;  /* 0xb3a221683a037823 */ /* 0x040fe20000000003 */
[----:B----4-:R-:W-:Y:S01]  /*21300*/  I2FP.F32.S32 R42, R10 ;  /* 0x0000000a002a7245 */ /* 0x010fe20000201400 */
[----:B------:R-:W-:Y:S01]  /*21310*/  FFMA R15, R15, -5.3903029534742383927e-15, R22 ;  /* 0xa7c234c50f0f7823 */ /* 0x000fe20000000016 */
[C---:B------:R-:W-:Y:S01]  /*21320*/  FFMA R2, R23.reuse, -1.5707962512969970703, R74 ;  /* 0xbfc90fda17027823 */ /* 0x040fe2000000004a */
[----:B------:R-:W-:Y:S01]  /*21330*/  FFMA R22, R58, -5.3903029534742383927e-15, R3 ;  /* 0xa7c234c53a167823 */ /* 0x000fe20000000003 */
[----:B------:R-:W-:Y:S01]  /*21340*/  CS2R R50, SRZ ;  /* 0x0000000000327805 */ /* 0x000fe2000001ff00 */
[C---:B------:R-:W-:Y:S01]  /*21350*/  FFMA R3, R42.reuse, -1.5707962512969970703, R75 ;  /* 0xbfc90fda2a037823 */ /* 0x040fe2000000004b */
[----:B------:R-:W-:Y:S01]  /*21360*/  FFMA R2, R23, -7.5497894158615963534e-08, R2 ;  /* 0xb3a2216817027823 */ /* 0x000fe20000000002 */
[----:B------:R-:W-:Y:S02]  /*21370*/  SHF.R.U32.HI R90, RZ, 0x17, R70 ;  /* 0x00000017ff5a7819 */ /* 0x000fe40000011646 */
[----:B------:R-:W-:Y:S01]  /*21380*/  FFMA R3, R42, -7.5497894158615963534e-08, R3 ;  /* 0xb3a221682a037823 */ /* 0x000fe20000000003 */
[----:B------:R-:W-:-:S02]  /*21390*/  SHF.R.U32.HI R93, RZ, 0x17, R71 ;  /* 0x00000017ff5d7819 */ /* 0x000fc40000011647 */
[----:B------:R-:W-:Y:S01]  /*213a0*/  SHF.R.U32.HI R94, RZ, 0x17, R72 ;  /* 0x00000017ff5e7819 */ /* 0x000fe20000011648 */
[----:B------:R1:W-:Y:S01]  /*213b0*/  STL.128 [R1+0x380], R48 ;  /* 0x0003803001007387 */ /* 0x0003e20000100c00 */
[----:B------:R-:W-:Y:S02]  /*213c0*/  SHF.R.U32.HI R85, RZ, 0x17, R66 ;  /* 0x00000017ff557819 */ /* 0x000fe40000011642 */
[----:B------:R-:W-:Y:S02]  /*213d0*/  SHF.R.U32.HI R86, RZ, 0x17, R67 ;  /* 0x00000017ff567819 */ /* 0x000fe40000011643 */
[----:B------:R-:W-:Y:S02]  /*213e0*/  SHF.R.U32.HI R89, RZ, 0x17, R69 ;  /* 0x00000017ff597819 */ /* 0x000fe40000011645 */
[----:B------:R-:W-:Y:S02]  /*213f0*/  SHF.R.U32.HI R97, RZ, 0x17, R73 ;  /* 0x00000017ff617819 */ /* 0x000fe40000011649 */
[----:B------:R-:W-:-:S02]  /*21400*/  SHF.R.U32.HI R98, RZ, 0x17, R74 ;  /* 0x00000017ff627819 */ /* 0x000fc4000001164a */
[----:B------:R-:W-:Y:S02]  /*21410*/  SHF.R.U32.HI R101, RZ, 0x17, R75 ;  /* 0x00000017ff657819 */ /* 0x000fe4000001164b */
[----:B------:R-:W-:Y:S02]  /*21420*/  SHF.R.U32.HI R102, RZ, 0x17, R76 ;  /* 0x00000017ff667819 */ /* 0x000fe4000001164c */
[----:B------:R-:W-:Y:S01]  /*21430*/  LOP3.LUT R108, R90, 0xe0, RZ, 0xc0, !PT ;  /* 0x000000e05a6c7812 */ /* 0x000fe200078ec0ff */
[----:B-1----:R-:W-:Y:S01]  /*21440*/  FFMA R50, R23, -5.3903029534742383927e-15, R2 ;  /* 0xa7c234c517327823 */ /* 0x002fe20000000002 */
[----:B------:R-:W-:Y:S01]  /*21450*/  FFMA R23, R42, -5.3903029534742383927e-15, R3 ;  /* 0xa7c234c52a177823 */ /* 0x000fe20000000003 */
        /* <DEDUP_REMOVED lines=9> */
[----:B---3--:R-:W-:Y:S01]  /*214f0*/  I2FP.F32.S32 R43, R11 ;  /* 0x0000000b002b7245 */ /* 0x008fe20000201400 */
[----:B------:R-:W-:Y:S01]  /*21500*/  VIADD R118, R108, 0xffffff80 ;  /* 0xffffff806c767836 */ /* 0x000fe20000000000 */
[----:B------:R1:W-:Y:S01]  /*21510*/  STL.128 [R1+0x370], R44 ;  /* 0x0003702c01007387 */ /* 0x0003e20000100c00 */
[----:B------:R-:W-:Y:S02]  /*21520*/  VIADD R120, R109, 0xffffff80 ;  /* 0xffffff806d787836 */ /* 0x000fe40000000000 */
[----:B------:R-:W-:Y:S02]  /*21530*/  VIADD R122, R110, 0xffffff80 ;  /* 0xffffff806e7a7836 */ /* 0x000fe40000000000 */
[----:B------:R-:W-:Y:S02]  /*21540*/  VIADD R2, R2, 0xffffff80 ;  /* 0xffffff8002027836 */ /* 0x000fe40000000000 */
[----:B------:R-:W-:Y:S02]  /*21550*/  VIADD R3, R3, 0xffffff80 ;  /* 0xffffff8003037836 */ /* 0x000fe40000000000 */
[----:B------:R-:W-:-:S02]  /*21560*/  VIADD R116, R107, 0xffffff80 ;  /* 0xffffff806b747836 */ /* 0x000fc40000000000 */
[----:B------:R-:W-:Y:S02]  /*21570*/  VIADD R124, R111, 0xffffff80 ;  /* 0xffffff806f7c7836 */ /* 0x000fe40000000000 */
[----:B------:R-:W-:Y:S02]  /*21580*/  VIADD R126, R112, 0xffffff80 ;  /* 0xffffff80707e7836 */ /* 0x000fe40000000000 */
[----:B------:R-:W-:Y:S02]  /*21590*/  VIADD R128, R113, 0xffffff80 ;  /* 0xffffff8071807836 */ /* 0x000fe40000000000 */
[----:B-1----:R-:W-:Y:S01]  /*215a0*/  FFMA R46, R43, -1.5707962512969970703, R76 ;  /* 0xbfc90fda2b2e7823 */ /* 0x002fe2000000004c */
[----:B------:R-:W-:Y:S01]  /*215b0*/  VIADD R130, R114, 0xffffff80 ;  /* 0xffffff8072827836 */ /* 0x000fe20000000000 */
[----:B------:R-:W-:Y:S02]  /*215c0*/  SHF.R.U32.HI R119, RZ, 0x5, R118 ;  /* 0x00000005ff777819 */ /* 0x000fe40000011676 */
[----:B------:R-:W-:-:S02]  /*215d0*/  CS2R R58, SRZ ;  /* 0x00000000003a7805 */ /* 0x000fc4000001ff00 */
[----:B------:R-:W-:Y:S01]  /*215e0*/  SHF.R.U32.HI R121, RZ, 0x5, R120 ;  /* 0x00000005ff797819 */ /* 0x000fe20000011678 */
[----:B------:R-:W-:Y:S01]  /*215f0*/  FFMA R46, R43, -7.5497894158615963534e-08, R46 ;  /* 0xb3a221682b2e7823 */ /* 0x000fe2000000002e */
        /* <DEDUP_REMOVED lines=16> */
[----:B------:R-:W-:Y:S01]  /*21700*/  LOP3.LUT R85, R85, 0x1f, RZ, 0xc0, !PT ;  /* 0x0000001f55557812 */ /* 0x000fe200078ec0ff */
[----:B------:R-:W-:Y:S01]  /*21710*/  IMAD.SHL.U32 R103, R75, 0x100, RZ ;  /* 0x000001004b677824 */ /* 0x000fe200078e00ff */
[----:B------:R-:W-:Y:S01]  /*21720*/  LOP3.LUT R86, R86, 0x1f, RZ, 0xc0, !PT ;  /* 0x0000001f56567812 */ /* 0x000fe200078ec0ff */
[----:B------:R-:W-:Y:S01]  /*21730*/  IMAD.SHL.U32 R104, R76, 0x100, RZ ;  /* 0x000001004c687824 */ /* 0x000fe200078e00ff */
[----:B------:R-:W-:-:S02]  /*21740*/  LOP3.LUT R89, R89, 0x1f, RZ, 0xc0, !PT ;  /* 0x0000001f59597812 */ /* 0x000fc400078ec0ff */
[----:B------:R-:W-:Y:S02]  /*21750*/  LOP3.LUT R90, R90, 0x1f, RZ, 0xc0, !PT ;  /* 0x0000001f5a5a7812 */ /* 0x000fe400078ec0ff */
[----:B------:R-:W-:Y:S02]  /*21760*/  LOP3.LUT R93, R93, 0x1f, RZ, 0xc0, !PT ;  /* 0x0000001f5d5d7812 */ /* 0x000fe400078ec0ff */
[----:B------:R-:W-:Y:S02]  /*21770*/  LOP3.LUT R94, R94, 0x1f, RZ, 0xc0, !PT ;  /* 0x0000001f5e5e7812 */ /* 0x000fe400078ec0ff */
[----:B------:R-:W-:Y:S02]  /*21780*/  LOP3.LUT R97, R97, 0x1f, RZ, 0xc0, !PT ;  /* 0x0000001f61617812 */ /* 0x000fe400078ec0ff */
[----:B------:R-:W-:Y:S02]  /*21790*/  LOP3.LUT R98, R98, 0x1f, RZ, 0xc0, !PT ;  /* 0x0000001f62627812 */ /* 0x000fe400078ec0ff */
[----:B------:R-:W-:-:S02]  /*217a0*/  LOP3.LUT R101, R101, 0x1f, RZ, 0xc0, !PT ;  /* 0x0000001f65657812 */ /* 0x000fc400078ec0ff */
[----:B------:R-:W-:Y:S01]  /*217b0*/  LOP3.LUT R102, R102, 0x1f, RZ, 0xc0, !PT ;  /* 0x0000001f66667812 */ /* 0x000fe200078ec0ff */
[----:B------:R-:W-:Y:S01]  /*217c0*/  IMAD R118, R119, -0x4, R252 ;  /* 0xfffffffc77767824 */ /* 0x000fe200078e02fc */
[----:B------:R1:W-:Y:S01]  /*217d0*/  STL.128 [R1+0x390], R52 ;  /* 0x0003903401007387 */ /* 0x0003e20000100c00 */
[----:B------:R-:W-:Y:S01]  /*217e0*/  FFMA R42, R43, -5.3903029534742383927e-15, R46 ;  /* 0xa7c234c52b2a7823 */ /* 0x000fe2000000002e */
[--C-:B------:R-:W-:Y:S02]  /*217f0*/  IMAD R119, R121, -0x4, R252.reuse ;  /* 0xfffffffc79777824 */ /* 0x100fe400078e02fc */
[----:B------:R-:W-:Y:S01]  /*21800*/  FMUL R46, RZ, R66 ;  /* 0x00000042ff2e7220 */ /* 0x000fe20000400000 */
[----:B------:R2:W-:Y:S01]  /*21810*/  STL.128 [R1+0x3a0], R56 ;  /* 0x0003a03801007387 */ /* 0x0005e20000100c00 */
[--C-:B------:R-:W-:Y:S02]  /*21820*/  IMAD R120, R123, -0x4, R252.reuse ;  /* 0xfffffffc7b787824 */ /* 0x100fe400078e02fc */
[----:B------:R-:W-:Y:S01]  /*21830*/  FMUL R47, RZ, R67 ;  /* 0x00000043ff2f7220 */ /* 0x000fe20000400000 */
[----:B------:R-:W-:Y:S01]  /*21840*/  IMAD.MOV.U32 R43, RZ, RZ, RZ ;  /* 0x000000ffff2b7224 */ /* 0x000fe200078e00ff */
[----:B------:R3:W-:Y:S01]  /*21850*/  STL.128 [R1+0x3b0], R60 ;  /* 0x0003b03c01007387 */ /* 0x0007e20000100c00 */
[----:B------:R-:W-:Y:S01]  /*21860*/  FMUL R51, RZ, R69 ;  /* 0x00000045ff337220 */ /* 0x000fe20000400000 */
[----:B------:R-:W-:Y:S01]  /*21870*/  FMUL R84, RZ, R76 ;  /* 0x0000004cff547220 */ /* 0x000fe20000400000 */
[----:B------:R-:W-:Y:S01]  /*21880*/  LOP3.LUT R87, R87, 0x80000000, RZ, 0xfc, !PT ;  /* 0x8000000057577812 */ /* 0x000fe200078efcff */
[--C-:B------:R-:W-:Y:S01]  /*21890*/  IMAD R115, R115, -0x4, R252.reuse ;  /* 0xfffffffc73737824 */ /* 0x100fe200078e02fc */
[----:B------:R-:W-:Y:S01]  /*218a0*/  LOP3.LUT R88, R88, 0x80000000, RZ, 0xfc, !PT ;  /* 0x8000000058587812 */ /* 0x000fe200078efcff */
[--C-:B------:R-:W-:Y:S01]  /*218b0*/  IMAD R116, R3, -0x4, R252.reuse ;  /* 0xfffffffc03747824 */ /* 0x100fe200078e02fc */
[----:B------:R-:W-:Y:S01]  /*218c0*/  LOP3.LUT R91, R91, 0x80000000, RZ, 0xfc, !PT ;  /* 0x800000005b5b7812 */ /* 0x000fe200078efcff */
[----:B-1----:R-:W-:Y:S01]  /*218d0*/  FMUL R54, RZ, R70 ;  /* 0x00000046ff367220 */ /* 0x002fe20000400000 */
[----:B------:R-:W-:Y:S01]  /*218e0*/  FMUL R55, RZ, R71 ;  /* 0x00000047ff377220 */ /* 0x000fe20000400000 */
[----:B------:R-:W-:Y:S01]  /*218f0*/  LOP3.LUT R92, R92, 0x80000000, RZ, 0xfc, !PT ;  /* 0x800000005c5c7812 */ /* 0x000fe200078efcff */
[----:B------:R-:W-:-:S02]  /*21900*/  IMAD R117, R117, -0x4, R252 ;  /* 0xfffffffc75757824 */ /* 0x000fc400078e02fc */
[----:B--2---:R-:W-:Y:S01]  /*21910*/  FMUL R58, RZ, R72 ;  /* 0x00000048ff3a7220 */ /* 0x004fe20000400000 */
[----:B------:R-:W-:Y:S01]  /*21920*/  FMUL R59, RZ, R73 ;  /* 0x00000049ff3b7220 */ /* 0x000fe20000400000 */
[----:B------:R-:W-:Y:S01]  /*21930*/  LOP3.LUT R95, R95, 0x80000000, RZ, 0xfc, !PT ;  /* 0x800000005f5f7812 */ /* 0x000fe200078efcff */
[--C-:B------:R-:W-:Y:S02]  /*21940*/  IMAD R121, R125, -0x4, R252.reuse ;  /* 0xfffffffc7d797824 */ /* 0x100fe400078e02fc */
[----:B---3--:R-:W-:Y:S01]  /*21950*/  FMUL R62, RZ, R74 ;  /* 0x0000004aff3e7220 */ /* 0x008fe20000400000 */
[----:B------:R-:W-:Y:S01]  /*21960*/  FMUL R63, RZ, R75 ;  /* 0x0000004bff3f7220 */ /* 0x000fe20000400000 */
        /* <DEDUP_REMOVED lines=8> */
[----:B------:R-:W-:Y:S02]  /*219f0*/  IADD3 R105, PT, PT, -R85, 0x20, RZ ;  /* 0x0000002055697810 */ /* 0x000fe40007ffe1ff */
        /* <DEDUP_REMOVED lines=8> */
[----:B------:R-:W-:-:S07]  /*21a80*/  IADD3 R114, PT, PT, -R102, 0x20, RZ ;  /* 0x0000002066727810 */ /* 0x000fce0007ffe1ff */
.L_x_416:
[----:B------:R-:W-:Y:S02]  /*21a90*/  VIADD R126, R1, 0x328 ;  /* 0x00000328017e7836 */ /* 0x000fe40000000000 */
[----:B------:R-:W-:Y:S02]  /*21aa0*/  IMAD.MOV.U32 R2, RZ, RZ, 0x0 ;  /* 0x00000000ff027424 */ /* 0x000fe400078e00ff */
[----:B------:R-:W-:Y:S02]  /*21ab0*/  IMAD.MOV.U32 R3, RZ, RZ, 0x3ff00000 ;  /* 0x3ff00000ff037424 */ /* 0x000fe400078e00ff */
[----:B------:R-:W-:-:S05]  /*21ac0*/  IMAD R125, R43, 0x10, R126 ;  /* 0x000000102b7d7824 */ /* 0x000fca00078e027e */
[----:B------:R1:W-:Y:S04]  /*21ad0*/  STL.64 [R125], R2 ;  /* 0x000000027d007387 */ /* 0x0003e80000100a00 */
[----:B------:R-:W1:Y:S01]  /*21ae0*/  LDL.64 R128, [R1+0x328] ;  /* 0x0003280001807983 */ /* 0x000e620000100a00 */
[C---:B------:R-:W-:Y:S01]  /*21af0*/  FSETP.GE.AND P1, PT, |R66|.reuse, 105615, PT ;  /* 0x47ce47804200780b */ /* 0x040fe20003f26200 */
[----:B------:R-:W-:Y:S03]  /*21b00*/  BSSY.RECONVERGENT B2, `(.L_x_376) ;  /* 0x0000033000027945 */ /* 0x000fe60003800200 */
[----:B------:R-:W-:Y:S02]  /*21b10*/  FSETP.EQ.OR P0, PT, |R66|, +INF , !P1 ;  /* 0x7f8000004200780b */ /* 0x000fe40004f02600 */
[----:B------:R-:W-:-:S02]  /*21b20*/  SEL R152, R77, RZ, !P1 ;  /* 0x000000ff4d987207 */ /* 0x000fc40004800000 */
[----:B------:R-:W-:Y:S01]  /*21b30*/  FSEL R153, R157, R46, !P1 ;  /* 0x0000002e9d997208 */ /* 0x000fe20004800000 */
[----:B-1----:R-:W-:-:S08]  /*21b40*/  DMUL R2, R4, R128 ;  /* 0x0000008004027228 */ /* 0x002fd00000000000 */
[----:B------:R-:W-:Y:S01]  /*21b50*/  DFMA R2, R4, R128, R2 ;  /* 0x000000800402722b */ /* 0x000fe20000000002 */
[----:B------:R-:W-:Y:S10]  /*21b60*/  @P0 BRA `(.L_x_377) ;  /* 0x0000000000b00947 */ /* 0x000ff40003800000 */
[----:B------:R-:W-:Y:S01]  /*21b70*/  BSSY.RECONVERGENT B3, `(.L_x_378) ;  /* 0x000000f000037945 */ /* 0x000fe20003800200 */
[----:B------:R-:W-:Y:S02]  /*21b80*/  IMAD.MOV.U32 R153, RZ, RZ, RZ ;  /* 0x000000ffff997224 */ /* 0x000fe400078e00ff */
[----:B------:R-:W-:Y:S02]  /*21b90*/  IMAD.MOV.U32 R155, RZ, RZ, RZ ;  /* 0x000000ffff9b7224 */ /* 0x000fe400078e00ff */
[----:B------:R-:W-:-:S07]  /*21ba0*/  IMAD.MOV.U32 R130, RZ, RZ, RZ ;  /* 0x000000ffff827224 */ /* 0x000fce00078e00ff */
.L_x_379:
        /* <DEDUP_REMOVED lines=12> */
.L_x_378:
[----:B------:R-:W-:Y:S01]  /*21c70*/  ISETP.NE.AND P0, PT, R85, RZ, PT ;  /* 0x000000ff5500720c */ /* 0x000fe20003f05270 */
[----:B------:R2:W-:Y:S04]  /*21c80*/  STL [R1+0x658], R153 ;  /* 0x0006589901007387 */ /* 0x0005e80000100800 */
[----:B------:R-:W3:Y:S04]  /*21c90*/  LDL R130, [R115+0x18] ;  /* 0x0000180073827983 */ /* 0x000ee80000100800 */
[----:B------:R-:W1:Y:S04]  /*21ca0*/  LDL R126, [R115+0x14] ;  /* 0x00001400737e7983 */ /* 0x000e680000100800 */
[----:B------:R-:W4:Y:S01]  /*21cb0*/  @P0 LDL R154, [R115+0x10] ;  /* 0x00001000739a0983 */ /* 0x000f220000100800 */
[----:B------:R-:W-:Y:S01]  /*21cc0*/  UMOV UR4, 0x54442d19 ;  /* 0x54442d1900047882 */ /* 0x000fe20000000000 */
[----:B------:R-:W-:Y:S01]  /*21cd0*/  UMOV UR5, 0x3bf921fb ;  /* 0x3bf921fb00057882 */ /* 0x000fe20000000000 */
[----:B---3--:R-:W-:-:S02]  /*21ce0*/  @P0 SHF.L.U32 R127, R130, R85, RZ ;  /* 0x00000055827f0219 */ /* 0x008fc400000006ff */
[----:B-1----:R-:W-:Y:S02]  /*21cf0*/  @P0 SHF.R.U32.HI R152, RZ, R105, R126 ;  /* 0x00000069ff980219 */ /* 0x002fe4000001167e */
        /* <DEDUP_REMOVED lines=12> */
[----:B------:R-:W-:Y:S02]  /*21dc0*/  ISETP.GE.AND P1, PT, R152, RZ, PT ;  /* 0x000000ff9800720c */ /* 0x000fe40003f26270 */
[----:B------:R-:W-:Y:S02]  /*21dd0*/  LEA.HI R152, R131, R130, RZ, 0x1 ;  /* 0x0000008283987211 */ /* 0x000fe400078f08ff */
[----:B------:R-:W1:Y:S03]  /*21de0*/  I2F.F64.S64 R126, R126 ;  /* 0x0000007e007e7312 */ /* 0x000e660000301c00 */
[----:B------:R-:W-:Y:S01]  /*21df0*/  @!P0 IMAD.MOV R152, RZ, RZ, -R152 ;  /* 0x000000ffff988224 */ /* 0x000fe200078e0a98 */
[----:B-1----:R-:W-:-:S06]  /*21e00*/  DMUL R126, R126, UR4 ;  /* 0x000000047e7e7c28 */ /* 0x002fcc0008000000 */
[----:B--2---:R-:W1:Y:S02]  /*21e10*/  F2F.F32.F64 R153, R126 ;  /* 0x0000007e00997310 */ /* 0x004e640000301000 */
[----:B-1----:R-:W-:-:S07]  /*21e20*/  FSEL R153, -R153, R153, !P1 ;  /* 0x0000009999997208 */ /* 0x002fce0004800100 */
.L_x_377:
[----:B------:R-:W-:Y:S05]  /*21e30*/  BSYNC.RECONVERGENT B2 ;  /* 0x0000000000027941 */ /* 0x000fea0003800200 */
.L_x_376:
        /* <DEDUP_REMOVED lines=18> */
[----:B------:R-:W-:Y:S02]  /*21f60*/  IMAD.MOV.U32 R126, RZ, RZ, 0x54442d18 ;  /* 0x54442d18ff7e7424 */ /* 0x000fe400078e00ff */
[----:B------:R-:W-:Y:S02]  /*21f70*/  IMAD.MOV.U32 R127, RZ, RZ, 0x401921fb ;  /* 0x401921fbff7f7424 */ /* 0x000fe400078e00ff */
[----:B------:R-:W-:Y:S01]  /*21f80*/  @P1 FADD R161, RZ, -R161 ;  /* 0x800000a1ffa11221 */ /* 0x000fe20000000000 */
[----:B------:R-:W-:-:S03]  /*21f90*/  FSETP.GE.AND P1, PT, |R67|, 105615, PT ;  /* 0x47ce47804300780b */ /* 0x000fc60003f26200 */
[----:B------:R-:W1:Y:S01]  /*21fa0*/  F2F.F64.F32 R152, R161 ;  /* 0x000000a100987310 */ /* 0x000e620000201800 */
[----:B------:R-:W-:Y:S01]  /*21fb0*/  DMUL R154, R128, R126 ;  /* 0x0000007e809a7228 */ /* 0x000fe20000000000 */
[----:B------:R-:W-:Y:S02]  /*21fc0*/  FSETP.EQ.OR P0, PT, |R67|, +INF , !P1 ;  /* 0x7f8000004300780b */ /* 0x000fe40004f02600 */
[----:B------:R-:W-:Y:S02]  /*21fd0*/  SEL R163, R78, RZ, !P1 ;  /* 0x000000ff4ea37207 */ /* 0x000fe40004800000 */
[----:B------:R-:W-:-:S03]  /*21fe0*/  FSEL R164, R156, R47, !P1 ;  /* 0x0000002f9ca47208 */ /* 0x000fc60004800000 */
        /* <DEDUP_REMOVED lines=9> */
.L_x_383:
        /* <DEDUP_REMOVED lines=12> */
.L_x_382:
[----:B------:R-:W-:Y:S01]  /*22140*/  ISETP.NE.AND P0, PT, R86, RZ, PT ;  /* 0x000000ff5600720c */ /* 0x000fe20003f05270 */
[----:B------:R2:W-:Y:S04]  /*22150*/  STL [R1+0x658], R162 ;  /* 0x000658a201007387 */ /* 0x0005e80000100800 */
[----:B-1----:R-:W3:Y:S04]  /*22160*/  LDL R155, [R116+0x18] ;  /* 0x00001800749b7983 */ /* 0x002ee80000100800 */
[----:B------:R-:W4:Y:S04]  /*22170*/  LDL R3, [R116+0x14] ;  /* 0x0000140074037983 */ /* 0x000f280000100800 */
        /* <DEDUP_REMOVED lines=19> */
[----:B------:R-:W1:Y:S01]  /*222b0*/  I2F.F64.S64 R2, R2 ;  /* 0x0000000200027312 */ /* 0x000e620000301c00 */
[----:B------:R-:W-:Y:S01]  /*222c0*/  ISETP.GE.AND P1, PT, R161, RZ, PT ;  /* 0x000000ffa100720c */ /* 0x000fe20003f26270 */
[----:B-1----:R-:W-:-:S06]  /*222d0*/  DMUL R2, R2, UR4 ;  /* 0x0000000402027c28 */ /* 0x002fcc0008000000 */
[----:B------:R-:W1:Y:S02]  /*222e0*/  F2F.F32.F64 R164, R2 ;  /* 0x0000000200a47310 */ /* 0x000e640000301000 */
[----:B-12---:R-:W-:-:S07]  /*222f0*/  FSEL R164, -R164, R164, !P1 ;  /* 0x000000a4a4a47208 */ /* 0x006fce0004800100 */
.L_x_381:
[----:B------:R-:W-:Y:S05]  /*22300*/  BSYNC.RECONVERGENT B2 ;  /* 0x0000000000027941 */ /* 0x000fea0003800200 */
.L_x_380:
        /* <DEDUP_REMOVED lines=33> */
.L_x_387:
        /* <DEDUP_REMOVED lines=12> */
.L_x_386:
        /* <DEDUP_REMOVED lines=13> */
[----:B------:R-:W-:Y:S02]  /*226b0*/  ISETP.GE.AND P0, PT, R69, RZ, PT ;  /* 0x000000ff4500720c */ /* 0x000fe40003f06270 */
        /* <DEDUP_REMOVED lines=11> */
[----:B-1----:R-:W-:-:S06]  /*22770*/  DMUL R130, R130, UR4 ;  /* 0x0000000482827c28 */ /* 0x002fcc0008000000 */
[----:B------:R-:W1:Y:S02]  /*22780*/  F2F.F32.F64 R164, R130 ;  /* 0x0000008200a47310 */ /* 0x000e640000301000 */
[----:B-12---:R-:W-:-:S07]  /*22790*/  FSEL R164, -R164, R164, !P1 ;  /* 0x000000a4a4a47208 */ /* 0x006fce0004800100 */
.L_x_385:
[----:B------:R-:W-:Y:S05]  /*227a0*/  BSYNC.RECONVERGENT B2 ;  /* 0x0000000000027941 */ /* 0x000fea0003800200 */
.L_x_384:
        /* <DEDUP_REMOVED lines=32> */
.L_x_391:
        /* <DEDUP_REMOVED lines=12> */
.L_x_390:
        /* <DEDUP_REMOVED lines=17> */
[----:B--2---:R-:W-:Y:S02]  /*22b80*/  LOP3.LUT R162, R161, R70, RZ, 0x3c, !PT ;  /* 0x00000046a1a27212 */ /* 0x004fe400078e3cff */
[C---:B------:R-:W-:Y:S02]  /*22b90*/  LOP3.LUT R128, R154.reuse, R129, RZ, 0x3c, !PT ;  /* 0x000000819a807212 */ /* 0x040fe400078e3cff */
[----:B------:R-:W-:Y:S02]  /*22ba0*/  LOP3.LUT R129, R154, R161, RZ, 0x3c, !PT ;  /* 0x000000a19a817212 */ /* 0x000fe400078e3cff */
[----:B------:R-:W-:Y:S02]  /*22bb0*/  SHF.R.U32.HI R154, RZ, 0x1e, R155 ;  /* 0x0000001eff9a7819 */ /* 0x000fe4000001169b */
[----:B------:R-:W-:-:S02]  /*22bc0*/  ISETP.GE.AND P1, PT, R162, RZ, PT ;  /* 0x000000ffa200720c */ /* 0x000fc40003f26270 */
[----:B------:R-:W1:Y:S01]  /*22bd0*/  I2F.F64.S64 R128, R128 ;  /* 0x0000008000807312 */ /* 0x000e620000301c00 */
[----:B------:R-:W-:-:S05]  /*22be0*/  LEA.HI R163, R161, R154, RZ, 0x1 ;  /* 0x0000009aa1a37211 */ /* 0x000fca00078f08ff */
[----:B------:R-:W-:Y:S01]  /*22bf0*/  @!P0 IMAD.MOV R163, RZ, RZ, -R163 ;  /* 0x000000ffffa38224 */ /* 0x000fe200078e0aa3 */
[----:B-1----:R-:W-:-:S06]  /*22c00*/  DMUL R128, R128, UR4 ;  /* 0x0000000480807c28 */ /* 0x002fcc0008000000 */
[----:B------:R-:W1:Y:S02]  /*22c10*/  F2F.F32.F64 R164, R128 ;  /* 0x0000008000a47310 */ /* 0x000e640000301000 */
[----:B-1----:R-:W-:-:S07]  /*22c20*/  FSEL R164, -R164, R164, !P1 ;  /* 0x000000a4a4a47208 */ /* 0x002fce0004800100 */
.L_x_389:
[----:B------:R-:W-:Y:S05]  /*22c30*/  BSYNC.RECONVERGENT B2 ;  /* 0x0000000000027941 */ /* 0x000fea0003800200 */
.L_x_388:
        /* <DEDUP_REMOVED lines=32> */
.L_x_395:
        /* <DEDUP_REMOVED lines=12> */
.L_x_394:
        /* <DEDUP_REMOVED lines=28> */
.L_x_393:
[----:B------:R-:W-:Y:S05]  /*230c0*/  BSYNC.RECONVERGENT B2 ;  /* 0x0000000000027941 */ /* 0x000fea0003800200 */
.L_x_392:
        /* <DEDUP_REMOVED lines=32> */
.L_x_399:
        /* <DEDUP_REMOVED lines=12> */
.L_x_398:
        /* <DEDUP_REMOVED lines=28> */
.L_x_397:
[----:B------:R-:W-:Y:S05]  /*23550*/  BSYNC.RECONVERGENT B2 ;  /* 0x0000000000027941 */ /* 0x000fea0003800200 */
.L_x_396:
        /* <DEDUP_REMOVED lines=32> */
.L_x_403:
        /* <DEDUP_REMOVED lines=12> */
.L_x_402:
        /* <DEDUP_REMOVED lines=28> */
.L_x_401:
[----:B------:R-:W-:Y:S05]  /*239e0*/  BSYNC.RECONVERGENT B2 ;  /* 0x0000000000027941 */ /* 0x000fea0003800200 */
.L_x_400:
        /* <DEDUP_REMOVED lines=32> */
.L_x_407:
        /* <DEDUP_REMOVED lines=12> */
.L_x_406:
        /* <DEDUP_REMOVED lines=28> */
.L_x_405:
[----:B------:R-:W-:Y:S05]  /*23e70*/  BSYNC.RECONVERGENT B2 ;  /* 0x0000000000027941 */ /* 0x000fea0003800200 */
.L_x_404:
        /* <DEDUP_REMOVED lines=32> */
.L_x_411:
        /* <DEDUP_REMOVED lines=12> */
.L_x_410:
        /* <DEDUP_REMOVED lines=28> */
.L_x_409:
[----:B------:R-:W-:Y:S05]  /*24300*/  BSYNC.RECONVERGENT B2 ;  /* 0x0000000000027941 */ /* 0x000fea0003800200 */
.L_x_408:
        /* <DEDUP_REMOVED lines=19> */
[----:B------:R-:W-:Y:S01]  /*24440*/  FSETP.EQ.OR P0, PT, |R76|, +INF , !P1 ;  /* 0x7f8000004c00780b */ /* 0x000fe20004f02600 */
[----:B-1----:R-:W-:-:S08]  /*24450*/  DMUL R128, R154, R128 ;  /* 0x000000809a807228 */ /* 0x002fd00000000000 */
[----:B------:R-:W-:-:S08]  /*24460*/  DFMA R2, R128, 10, R2 ;  /* 0x402400008002782b */ /* 0x000fd00000000002 */
[----:B------:R-:W-:Y:S02]  /*24470*/  DADD R2, R152, R2 ;  /* 0x0000000098027229 */ /* 0x000fe40000000002 */
[----:B--2---:R-:W-:-:S08]  /*24480*/  DMUL R154, R60, R130 ;  /* 0x000000823c9a7228 */ /* 0x004fd00000000000 */
[----:B------:R-:W-:Y:S01]  /*24490*/  DFMA R128, R60, R130, R154 ;  /* 0x000000823c80722b */ /* 0x000fe2000000009a */
[----:B------:R-:W-:Y:S02]  /*244a0*/  SEL R154, R11, RZ, !P1 ;  /* 0x000000ff0b9a7207 */ /* 0x000fe40004800000 */
[----:B------:R-:W-:Y:S01]  /*244b0*/  FSEL R155, R42, R84, !P1 ;  /* 0x000000542a9b7208 */ /* 0x000fe20004800000 */
[----:B------:R-:W-:Y:S07]  /*244c0*/  @P0 BRA `(.L_x_413) ;  /* 0x0000000000b00947 */ /* 0x000fee0003800000 */
[----:B------:R-:W-:Y:S01]  /*244d0*/  BSSY.RECONVERGENT B3, `(.L_x_414) ;  /* 0x000000f000037945 */ /* 0x000fe20003800200 */
[----:B------:R-:W-:Y:S02]  /*244e0*/  IMAD.MOV.U32 R162, RZ, RZ, RZ ;  /* 0x000000ffffa27224 */ /* 0x000fe400078e00ff */
[----:B------:R-:W-:Y:S02]  /*244f0*/  IMAD.MOV.U32 R161, RZ, RZ, RZ ;  /* 0x000000ffffa17224 */ /* 0x000fe400078e00ff */
[----:B------:R-:W-:-:S07]  /*24500*/  IMAD.MOV.U32 R154, RZ, RZ, RZ ;  /* 0x000000ffff9a7224 */ /* 0x000fce00078e00ff */
.L_x_415:
        /* <DEDUP_REMOVED lines=12> */
.L_x_414:
        /* <DEDUP_REMOVED lines=28> */
.L_x_413:
[----:B------:R-:W-:Y:S05]  /*24790*/  BSYNC.RECONVERGENT B2 ;  /* 0x0000000000027941 */ /* 0x000fea0003800200 */
.L_x_412:
        /* <DEDUP_REMOVED lines=15> */
[----:B------:R-:W-:-:S06]  /*24890*/  @P1 FADD R152, RZ, -R152 ;  /* 0x80000098ff981221 */ /* 0x000fcc0000000000 */
        /* <DEDUP_REMOVED lines=10> */
[----:B------:R-:W-:Y:S05]  /*24940*/  BSYNC.RECONVERGENT B1 ;  /* 0x0000000000017941 */ /* 0x000fea0003800200 */
.L_x_375:
[----:B------:R-:W2:Y:S04]  /*24950*/  LDL.128 R80, [R1+0xcd0] ;  /* 0x000cd00001507983 */ /* 0x000ea80000100c00 */
[----:B------:R-:W3:Y:S04]  /*24960*/  LDL.128 R96, [R1+0xce0] ;  /* 0x000ce00001607983 */ /* 0x000ee80000100c00 */
[----:B------:R-:W4:Y:S04]  /*24970*/  LDL.128 R164, [R1+0xcf0] ;  /* 0x000cf00001a47983 */ /* 0x000f280000100c00 */
[----:B------:R-:W5:Y:S04]  /*24980*/  LDL.128 R76, [R1+0xd00] ;  /* 0x000d0000014c7983 */ /* 0x000f680000100c00 */
[----:B------:R-:W5:Y:S01]  /*24990*/  LDL.128 R72, [R1+0xd10] ;  /* 0x000d100001487983 */ /* 0x000f620000100c00 */
[----:B------:R-:W-:Y:S01]  /*249a0*/  DADD R2, -R36, R4 ;  /* 0x0000000024027229 */ /* 0x000fe20000000104 */
[----:B------:R-:W-:Y:S01]  /*249b0*/  UMOV UR4, 0x9abcaf48 ;  /* 0x9abcaf4800047882 */ /* 0x000fe20000000000 */
[----:B------:R-:W-:Y:S01]  /*249c0*/  DADD R6, -R38, R8 ;  /* 0x0000000026067229 */ /* 0x000fe20000000108 */
[----:B------:R-:W-:Y:S01]  /*249d0*/  UMOV UR5, 0x3e7ad7f2 ;  /* 0x3e7ad7f200057882 */ /* 0x000fe20000000000 */
[----:B------:R-:W-:Y:S01]  /*249e0*/  DADD R10, -R32, R12 ;  /* 0x00000000200a7229 */ /* 0x000fe2000000010c */
[----:B------:R-:W-:Y:S01]  /*249f0*/  BSSY.RELIABLE B1, `(.L_x_417) ;  /* 0x0000036000017945 */ /* 0x000fe20003800100 */
[----:B------:R-:W-:-:S02]  /*24a00*/  DADD R50, -R28, R40 ;  /* 0x000000001c327229 */ /* 0x000fc40000000128 */
[----:B------:R-:W-:Y:S02]  /*24a10*/  DADD R46, -R30, R44 ;  /* 0x000000001e2e7229 */ /* 0x000fe4000000012c */
[----:B------:R-:W-:Y:S02]  /*24a20*/  DADD R42, -R24, R48 ;  /* 0x00000000182a7229 */ /* 0x000fe40000000130 */
[----:B--2---:R-:W-:Y:S02]  /*24a30*/  DADD R80, -R180, R80 ;  /* 0x00000000b4507229 */ /* 0x004fe40000000150 */
[----:B------:R-:W-:Y:S02]  /*24a40*/  DADD R66, -R182, R82 ;  /* 0x00000000b6427229 */ /* 0x000fe40000000152 */
[----:B---3--:R-:W-:Y:S02]  /*24a50*/  DADD R96, -R176, R96 ;  /* 0x00000000b0607229 */ /* 0x008fe40000000160 */
[----:B------:R-:W-:-:S02]  /*24a60*/  DADD R98, -R178, R98 ;  /* 0x00000000b2627229 */ /* 0x000fc40000000162 */
[----:B------:R-:W-:Y:S02]  /*24a70*/  DFMA R14, R2, R80, RZ ;  /* 0x00000050020e722b */ /* 0x000fe400000000ff */
[----:B----4-:R-:W-:Y:S02]  /*24a80*/  DADD R164, -R188, R164 ;  /* 0x00000000bca47229 */ /* 0x010fe400000001a4 */
[----:B------:R-:W-:Y:S02]  /*24a90*/  DADD R166, -R190, R166 ;  /* 0x00000000bea67229 */ /* 0x000fe400000001a6 */
[----:B-----5:R-:W-:Y:S02]  /*24aa0*/  DADD R114, -R192, R76 ;  /* 0x00000000c0727229 */ /* 0x020fe4000000014c */
[----:B------:R-:W-:Y:S02]  /*24ab0*/  DFMA R22, R6, R66, R14 ;  /* 0x000000420616722b */ /* 0x000fe4000000000e */
[----:B------:R-:W-:-:S02]  /*24ac0*/  DADD R14, -R34, R20 ;  /* 0x00000000220e7229 */ /* 0x000fc40000000114 */
[----:B------:R-:W-:Y:S02]  /*24ad0*/  DADD R232, -R194, R78 ;  /* 0x00000000c2e87229 */ /* 0x000fe4000000014e */
[----:B------:R-:W-:Y:S02]  /*24ae0*/  DADD R62, -R196, R72 ;  /* 0x00000000c43e7229 */ /* 0x000fe40000000148 */
[----:B------:R-:W-:Y:S02]  /*24af0*/  DFMA R22, R10, R96, R22 ;  /* 0x000000600a16722b */ /* 0x000fe40000000016 */
[----:B------:R-:W-:-:S06]  /*24b00*/  DADD R174, -R198, R74 ;  /* 0x00000000c6ae7229 */ /* 0x000fcc000000014a */
[----:B------:R-:W-:-:S08]  /*24b10*/  DFMA R22, R14, R98, R22 ;  /* 0x000000620e16722b */ /* 0x000fd00000000016 */
[----:B------:R-:W-:-:S08]  /*24b20*/  DFMA R22, R50, R164, R22 ;  /* 0x000000a43216722b */ /* 0x000fd00000000016 */
[----:B------:R-:W-:Y:S02]  /*24b30*/  DFMA R54, R46, R166, R22 ;  /* 0x000000a62e36722b */ /* 0x000fe40000000016 */
[----:B------:R-:W-:-:S06]  /*24b40*/  DADD R22, -R26, R52 ;  /* 0x000000001a167229 */ /* 0x000fcc0000000134 */
[----:B------:R-:W-:Y:S02]  /*24b50*/  DFMA R58, R42, R114, R54 ;  /* 0x000000722a3a722b */ /* 0x000fe40000000036 */
[----:B------:R-:W-:-:S06]  /*24b60*/  DADD R54, -R16, R56 ;  /* 0x0000000010367229 */ /* 0x000fcc0000000138 */
[----:B------:R-:W-:Y:S02]  /*24b70*/  DFMA R70, R22, R232, R58 ;  /* 0x000000e81646722b */ /* 0x000fe4000000003a */
[----:B------:R-:W-:-:S06]  /*24b80*/  DADD R58, -R18, R60 ;  /* 0x00000000123a7229 */ /* 0x000fcc000000013c */
[----:B------:R-:W-:-:S08]  /*24b90*/  DFMA R70, R54, R62, R70 ;  /* 0x0000003e3646722b */ /* 0x000fd00000000046 */
[----:B------:R-:W-:-:S08]  /*24ba0*/  DFMA R74, R58, R174, R70 ;  /* 0x000000ae3a4a722b */ /* 0x000fd00000000046 */
[----:B------:R-:W-:-:S14]  /*24bb0*/  DSETP.GTU.AND P0, PT, |R74|, UR4, PT ;  /* 0x000000044a007e2a */ /* 0x000fdc000bf0c200 */
[----:B------:R-:W-:Y:S05]  /*24bc0*/  @P0 BRA `(.L_x_418) ;  /* 0x0000000000600947 */ /* 0x000fea0003800000 */
[----:B------:R-:W2:Y:S01]  /*24bd0*/  LDL R126, [R1+0xd80] ;  /* 0x000d8000017e7983 */ /* 0x000ea20000100800 */
[----:B------:R-:W-:Y:S01]  /*24be0*/  UMOV UR4, 0xeb1c432d ;  /* 0xeb1c432d00047882 */ /* 0x000fe20000000000 */
[----:B------:R-:W-:Y:S01]  /*24bf0*/  UMOV UR5, 0x3f1a36e2 ;  /* 0x3f1a36e200057882 */ /* 0x000fe20000000000 */
[----:B------:R-:W-:Y:S01]  /*24c00*/  IMAD.MOV.U32 R4, RZ, RZ, 0x3f30624d ;  /* 0x3f30624dff047424 */ /* 0x000fe200078e00ff */
[----:B------:R-:W-:-:S06]  /*24c10*/  DSETP.NEU.AND P0, PT, R64, UR4, PT ;  /* 0x0000000440007e2a */ /* 0x000fcc000bf0d000 */
[----:B------:R-:W-:Y:S02]  /*24c20*/  FSEL R5, R4, 1.75, !P0 ;  /* 0x3fe0000004057808 */ /* 0x000fe40004000000 */
[----:B------:R-:W-:-:S06]  /*24c30*/  FSEL R4, RZ, -5.18969491456000000000e+11, P0 ;  /* 0xd2f1a9fcff047808 */ /* 0x000fcc0000000000 */
[-C--:B------:R-:W-:Y:S02]  /*24c40*/  DFMA R150, R150, R4.reuse, R36 ;  /* 0x000000049696722b */ /* 0x080fe40000000024 */
[-C--:B------:R-:W-:Y:S02]  /*24c50*/  DFMA R8, R148, R4.reuse, R38 ;  /* 0x000000049408722b */ /* 0x080fe40000000026 */
[-C--:B------:R-:W-:Y:S02]  /*24c60*/  DFMA R12, R146, R4.reuse, R32 ;  /* 0x00000004920c722b */ /* 0x080fe40000000020 */
[-C--:B------:R-:W-:Y:S02]  /*24c70*/  DFMA R20, R144, R4.reuse, R34 ;  /* 0x000000049014722b */ /* 0x080fe40000000022 */
[-C--:B------:R-:W-:Y:S02]  /*24c80*/  DFMA R40, R142, R4.reuse, R28 ;  /* 0x000000048e28722b */ /* 0x080fe4000000001c */
[----:B------:R-:W-:-:S02]  /*24c90*/  DFMA R44, R140, R4, R30 ;  /* 0x000000048c2c722b */ /* 0x000fc4000000001e */
[-C--:B------:R-:W-:Y:S02]  /*24ca0*/  DFMA R48, R138, R4.reuse, R24 ;  /* 0x000000048a30722b */ /* 0x080fe40000000018 */
[-C--:B------:R-:W-:Y:S02]  /*24cb0*/  DFMA R52, R136, R4.reuse, R26 ;  /* 0x000000048834722b */ /* 0x080fe4000000001a */
[-C--:B------:R-:W-:Y:S02]  /*24cc0*/  DFMA R56, R134, R4.reuse, R16 ;  /* 0x000000048638722b */ /* 0x080fe40000000010 */
[----:B------:R-:W-:Y:S01]  /*24cd0*/  DFMA R60, R132, R4, R18 ;  /* 0x00000004843c722b */ /* 0x000fe20000000012 */
[----:B--2---:R-:W-:-:S13]  /*24ce0*/  ISETP.GT.AND P0, PT, R126, 0x9, PT ;  /* 0x000000097e00780c */ /* 0x004fda0003f04270 */
[----:B------:R-:W-:Y:S05]  /*24cf0*/  @P0 BREAK.RELIABLE B1 ;  /* 0x0000000000010942 */ /* 0x000fea0003800100 */
[----:B------:R-:W-:Y:S05]  /*24d00*/  @P0 BRA `(.L_x_419) ;  /* 0x0000006400ec0947 */ /* 0x000fea0003800000 */
[----:B------:R-:W-:Y:S02]  /*24d10*/  VIADD R126, R126, 0x1 ;  /* 0x000000017e7e7836 */ /* 0x000fe40000000000 */
[----:B------:R-:W-:Y:S02]  /*24d20*/  IMAD.MOV.U32 R4, RZ, RZ, R150 ;  /* 0x000000ffff047224 */ /* 0x000fe400078e0096 */
[----:B------:R-:W-:Y:S01]  /*24d30*/  IMAD.MOV.U32 R5, RZ, RZ, R151 ;  /* 0x000000ffff057224 */ /* 0x000fe200078e0097 */
[----:B------:R1:W-:Y:S06]  /*24d40*/  STL [R1+0xd80], R126 ;  /* 0x000d807e01007387 */ /* 0x0003ec0000100800 */
.L_x_418:
[----:B------:R-:W-:Y:S05]  /*24d50*/  BSYNC.RELIABLE B1 ;  /* 0x0000000000017941 */ /* 0x000fea0003800100 */
.L_x_417:
[----:B------:R-:W-:Y:S01]  /*24d60*/  UMOV UR4, 0xd9d7bdbb ;  /* 0xd9d7bdbb00047882 */ /* 0x000fe20000000000 */
[----:B------:R-:W-:Y:S01]  /*24d70*/  UMOV UR5, 0x3ddb7cdf ;  /* 0x3ddb7cdf00057882 */ /* 0x000fe20000000000 */
[----:B------:R-:W-:Y:S01]  /*24d80*/  BSSY.RECONVERGENT B2, `(.L_x_420) ;  /* 0x00002e7000027945 */ /* 0x000fe20003800200 */
[----:B------:R-:W-:-:S14]  /*24d90*/  DSETP.GEU.AND P0, PT, |R74|, UR4, PT ;  /* 0x000000044a007e2a */ /* 0x000fdc000bf0e200 */
[----:B------:R-:W-:Y:S05]  /*24da0*/  @!P0 BRA `(.L_x_421) ;  /* 0x0000002c00908947 */ /* 0x000fea0003800000 */
[----:B------:R-:W2:Y:S01]  /*24db0*/  MUFU.RCP64H R65, R75 ;  /* 0x0000004b00417308 */ /* 0x000ea20000001800 */
[----:B------:R-:W-:Y:S01]  /*24dc0*/  VIADD R64, R75, 0x300402 ;  /* 0x003004024b407836 */ /* 0x000fe20000000000 */
[----:B------:R-:W-:Y:S04]  /*24dd0*/  BSSY.RECONVERGENT B3, `(.L_x_422) ;  /* 0x000000c000037945 */ /* 0x000fe80003800200 */
[----:B------:R-:W-:Y:S01]  /*24de0*/  FSETP.GEU.AND P0, PT, |R64|, 5.8789094863358348022e-39, PT ;  /* 0x004004024000780b */ /* 0x000fe20003f0e200 */
[----:B--2---:R-:W-:-:S08]  /*24df0*/  DFMA R70, -R74, R64, 1 ;  /* 0x3ff000004a46742b */ /* 0x004fd00000000140 */
[----:B------:R-:W-:-:S08]  /*24e00*/  DFMA R70, R70, R70, R70 ;  /* 0x000000464646722b */ /* 0x000fd00000000046 */
[----:B------:R-:W-:-:S08]  /*24e10*/  DFMA R70, R64, R70, R64 ;  /* 0x000000464046722b */ /* 0x000fd00000000040 */
[----:B------:R-:W-:-:S08]  /*24e20*/  DFMA R72, -R74, R70, 1 ;  /* 0x3ff000004a48742b */ /* 0x000fd00000000146 */
[----:B------:R-:W-:Y:S01]  /*24e30*/  DFMA R70, R70, R72, R70 ;  /* 0x000000484646722b */ /* 0x000fe20000000046 */
[----:B------:R-:W-:Y:S10]  /*24e40*/  @P0 BRA `(.L_x_423) ;  /* 0x0000000000100947 */ /* 0x000ff40003800000 */
[----:B------:R-:W-:-:S05]  /*24e50*/  LOP3.LUT R0, R75, 0x7fffffff, RZ, 0xc0, !PT ;  /* 0x7fffffff4b007812 */ /* 0x000fca00078ec0ff */
[----:B------:R-:W-:Y:S01]  /*24e60*/  VIADD R69, R0, 0xfff00000 ;  /* 0xfff0000000457836 */ /* 0x000fe20000000000 */
[----:B------:R-:W-:-:S07]  /*24e70*/  MOV R0, 0x24e90 ;  /* 0x00024e9000007802 */ /* 0x000fce0000000f00 */
[----:B01----:R-:W-:Y:S05]  /*24e80*/  CALL.REL.NOINC `($__internal_0_$__cuda_sm20_dblrcp_rn_slowpath_v3) ;  /* 0x0000009c00a47944 */ /* 0x003fea0003c00000 */
.L_x_423:
[----:B------:R-:W-:Y:S05]  /*24e90*/  BSYNC.RECONVERGENT B3 ;  /* 0x0000000000037941 */ /* 0x000fea0003800200 */
.L_x_422:
[----:B------:R-:W-:Y:S01]  /*24ea0*/  UMOV UR4, 0xd9d7bdbb ;  /* 0xd9d7bdbb00047882 */ /* 0x000fe20000000000 */
[----:B------:R-:W-:Y:S01]  /*24eb0*/  UMOV UR5, 0x3ddb7cdf ;  /* 0x3ddb7cdf00057882 */ /* 0x000fe20000000000 */
[----:B------:R-:W-:Y:S02]  /*24ec0*/  DSETP.NE.AND P0, PT, |R74|, +INF , PT ;  /* 0x7ff000004a00742a */ /* 0x000fe40003f05200 */
[----:B------:R-:W-:-:S14]  /*24ed0*/  DSETP.GEU.AND P1, PT, |R70|, UR4, PT ;  /* 0x0000000446007e2a */ /* 0x000fdc000bf2e200 */
[----:B------:R-:W-:Y:S05]  /*24ee0*/  @P0 BRA P1, `(.L_x_424) ;  /* 0x0000000400340947 */ /* 0x000fea0000800000 */
[----:B------:R-:W-:Y:S01]  /*24ef0*/  IMAD.MOV.U32 R64, RZ, RZ, 0x0 ;  /* 0x00000000ff407424 */ /* 0x000fe200078e00ff */
[----:B------:R-:W-:Y:S01]  /*24f00*/  CS2R R66, SRZ ;  /* 0x0000000000427805 */ /* 0x000fe2000001ff00 */
[----:B------:R-:W-:Y:S01]  /*24f10*/  IMAD.MOV.U32 R65, RZ, RZ, 0x3ff00000 ;  /* 0x3ff00000ff417424 */ /* 0x000fe200078e00ff */
[----:B------:R-:W-:Y:S01]  /*24f20*/  CS2R R72, SRZ ;  /* 0x0000000000487805 */ /* 0x000fe2000001ff00 */
[----:B------:R-:W-:Y:S01]  /*24f30*/  IMAD.MOV.U32 R74, RZ, RZ, 0x0 ;  /* 0x00000000ff4a7424 */ /* 0x000fe200078e00ff */
[----:B------:R-:W-:Y:S01]  /*24f40*/  CS2R R78, SRZ ;  /* 0x00000000004e7805 */ /* 0x000fe2000001ff00 */
[----:B------:R-:W-:Y:S01]  /*24f50*/  IMAD.MOV.U32 R75, RZ, RZ, 0x3ff00000 ;  /* 0x3ff00000ff4b7424 */ /* 0x000fe200078e00ff */
[----:B------:R2:W-:Y:S01]  /*24f60*/  STL.128 [R1], R64 ;  /* 0x0000004001007387 */ /* 0x0005e20000100c00 */
[----:B------:R-:W-:Y:S01]  /*24f70*/  IMAD.MOV.U32 R76, RZ, RZ, 0x0 ;  /* 0x00000000ff4c7424 */ /* 0x000fe200078e00ff */
[----:B------:R-:W-:Y:S01]  /*24f80*/  CS2R R80, SRZ ;  /* 0x0000000000507805 */ /* 0x000fe2000001ff00 */
[----:B------:R-:W-:Y:S01]  /*24f90*/  IMAD.MOV.U32 R77, RZ, RZ, 0x3ff00000 ;  /* 0x3ff00000ff4d7424 */ /* 0x000fe200078e00ff */
[----:B------:R3:W-:Y:S01]  /*24fa0*/  STL.128 [R1+0x50], R72 ;  /* 0x0000504801007387 */ /* 0x0007e20000100c00 */
[----:B------:R-:W-:Y:S01]  /*24fb0*/  IMAD.MOV.U32 R82, RZ, RZ, 0x0 ;  /* 0x00000000ff527424 */ /* 0x000fe200078e00ff */
[----:B------:R-:W-:Y:S01]  /*24fc0*/  CS2R R86, SRZ ;  /* 0x0000000000567805 */ /* 0x000fe2000001ff00 */
[----:B------:R-:W-:Y:S01]  /*24fd0*/  IMAD.MOV.U32 R83, RZ, RZ, 0x3ff00000 ;  /* 0x3ff00000ff537424 */ /* 0x000fe200078e00ff */
[----:B------:R-:W-:Y:S01]  /*24fe0*/  CS2R R88, SRZ ;  /* 0x0000000000587805 */ /* 0x000fe2000001ff00 */
[----:B------:R-:W-:Y:S01]  /*24ff0*/  IMAD.MOV.U32 R84, RZ, RZ, 0x0 ;  /* 0x00000000ff547424 */ /* 0x000fe200078e00ff */
[----:B------:R-:W-:Y:S01]  /*25000*/  CS2R R94, SRZ ;  /* 0x00000000005e7805 */ /* 0x000fe2000001ff00 */
[----:B------:R-:W-:Y:S01]  /*25010*/  IMAD.MOV.U32 R85, RZ, RZ, 0x3ff00000 ;  /* 0x3ff00000ff557424 */ /* 0x000fe200078e00ff */
[----:B------:R-:W-:Y:S01]  /*25020*/  CS2R R96, SRZ ;  /* 0x0000000000607805 */ /* 0x000fe2000001ff00 */
[----:B------:R-:W-:Y:S01]  /*25030*/  IMAD.MOV.U32 R90, RZ, RZ, 0x0 ;  /* 0x00000000ff5a7424 */ /* 0x000fe200078e00ff */
[----:B------:R4:W-:Y:S01]  /*25040*/  STL.128 [R1+0xb0], R76 ;  /* 0x0000b04c01007387 */ /* 0x0009e20000100c00 */
[----:B------:R-:W-:Y:S01]  /*25050*/  IMAD.MOV.U32 R91, RZ, RZ, 0x3ff00000 ;  /* 0x3ff00000ff5b7424 */ /* 0x000fe200078e00ff */
[----:B--2---:R-:W-:Y:S01]  /*25060*/  CS2R R66, SRZ ;  /* 0x0000000000427805 */ /* 0x004fe2000001ff00 */
[----:B------:R-:W-:Y:S01]  /*25070*/  IMAD.MOV.U32 R92, RZ, RZ, 0x0 ;  /* 0x00000000ff5c7424 */ /* 0x000fe200078e00ff */
[----:B------:R4:W-:Y:S01]  /*25080*/  STL.128 [R1+0x100], R80 ;  /* 0x0001005001007387 */ /* 0x0009e20000100c00 */
[----:B------:R-:W-:Y:S01]  /*25090*/  IMAD.MOV.U32 R93, RZ, RZ, 0x3ff00000 ;  /* 0x3ff00000ff5d7424 */ /* 0x000fe200078e00ff */
[----:B---3--:R-:W-:Y:S01]  /*250a0*/  CS2R R72, SRZ ;  /* 0x0000000000487805 */ /* 0x008fe2000001ff00 */
[----:B------:R-:W-:Y:S01]  /*250b0*/  IMAD.MOV.U32 R98, RZ, RZ, 0x0 ;  /* 0x00000000ff627424 */ /* 0x000fe200078e00ff */
[----:B------:R4:W-:Y:S01]  /*250c0*/  STL.128 [R1+0x160], R84 ;  /* 0x0001605401007387 */ /* 0x0009e20000100c00 */
[----:B------:R-:W-:-:S03]  /*250d0*/  IMAD.MOV.U32 R99, RZ, RZ, 0x3ff00000 ;  /* 0x3ff00000ff637424 */ /* 0x000fc600078e00ff */
[----:B------:R4:W-:Y:S04]  /*250e0*/  STL.128 [R1+0x1b0], R88 ;  /* 0x0001b05801007387 */ /* 0x0009e80000100c00 */
[----:B------:R4:W-:Y:S04]  /*250f0*/  STL.128 [R1+0x210], R92 ;  /* 0x0002105c01007387 */ /* 0x0009e80000100c00 */
[----:B------:R4:W-:Y:S04]  /*25100*/  STL.128 [R1+0x260], R96 ;  /* 0x0002606001007387 */ /* 0x0009e80000100c00 */
[----:B------:R4:W-:Y:S04]  /*25110*/  STL.128 [R1+0x2c0], R64 ;  /* 0x0002c04001007387 */ /* 0x0009e80000100c00 */
[----:B------:R4:W-:Y:S04]  /*25120*/  STL.128 [R1+0x310], R72 ;  /* 0x0003104801007387 */ /* 0x0009e80000100c00 */
        /* <DEDUP_REMOVED lines=39> */
[----:B------:R4:W-:Y:S01]  /*253a0*/  STL.128 [R1+0x300], RZ ;  /* 0x000300ff01007387 */ /* 0x0009e20000100c00 */
[----:B------:R-:W-:Y:S05]  /*253b0*/  BRA `(.L_x_421) ;  /* 0x00000028000c7947 */ /* 0x000fea0003800000 */
.L_x_424:
[----:B------:R-:W-:Y:S01]  /*253c0*/  DMUL R120, R2, R80 ;  /* 0x0000005002787228 */ /* 0x000fe20000000000 */
[----:B------:R-:W-:Y:S01]  /*253d0*/  IMAD.MOV.U32 R0, RZ, RZ, RZ ;  /* 0x000000ffff007224 */ /* 0x000fe200078e00ff */
[C---:B------:R-:W-:Y:S02]  /*253e0*/  DMUL R116, R80.reuse, R6 ;  /* 0x0000000650747228 */ /* 0x040fe40000000000 */
[C---:B------:R-:W-:Y:S02]  /*253f0*/  DMUL R192, R80.reuse, R10 ;  /* 0x0000000a50c07228 */ /* 0x040fe40000000000 */
[----:B------:R-:W-:Y:S02]  /*25400*/  DMUL R196, R80, R14 ;  /* 0x0000000e50c47228 */ /* 0x000fe40000000000 */
[----:B------:R-:W-:Y:S02]  /*25410*/  DMUL R122, R2, R66 ;  /* 0x00000042027a7228 */ /* 0x000fe40000000000 */
[C---:B------:R-:W-:Y:S01]  /*25420*/  DMUL R204, R80.reuse, R46 ;  /* 0x0000002e50cc7228 */ /* 0x040fe20000000000 */
[----:B------:R-:W-:Y:S01]  /*25430*/  IMAD.MOV.U32 R144, RZ, RZ, R120 ;  /* 0x000000ffff907224 */ /* 0x000fe200078e0078 */
[----:B------:R-:W-:Y:S01]  /*25440*/  DMUL R200, R80, R50 ;  /* 0x0000003250c87228 */ /* 0x000fe20000000000 */
[----:B------:R-:W-:Y:S01]  /*25450*/  IMAD.MOV.U32 R145, RZ, RZ, R121 ;  /* 0x000000ffff917224 */ /* 0x000fe200078e0079 */
[----:B------:R-:W-:Y:S01]  /*25460*/  DMUL R118, R6, R66 ;  /* 0x0000004206767228 */ /* 0x000fe20000000000 */
[----:B------:R-:W-:Y:S01]  /*25470*/  IMAD.MOV.U32 R146, RZ, RZ, R116 ;  /* 0x000000ffff927224 */ /* 0x000fe200078e0074 */
[C---:B------:R-:W-:Y:S01]  /*25480*/  DMUL R202, R66.reuse, R50 ;  /* 0x0000003242ca7228 */ /* 0x040fe20000000000 */
[----:B------:R-:W-:Y:S01]  /*25490*/  IMAD.MOV.U32 R147, RZ, RZ, R117 ;  /* 0x000000ffff937224 */ /* 0x000fe200078e0075 */
[----:B------:R-:W-:Y:S01]  /*254a0*/  DMUL R206, R66, R46 ;  /* 0x0000002e42ce7228 */ /* 0x000fe20000000000 */
[----:B------:R-:W-:Y:S01]  /*254b0*/  IMAD.MOV.U32 R240, RZ, RZ, R192 ;  /* 0x000000fffff07224 */ /* 0x000fe200078e00c0 */
[----:B------:R-:W-:Y:S01]  /*254c0*/  DMUL R188, R80, R58 ;  /* 0x0000003a50bc7228 */ /* 0x000fe20000000000 */
[----:B------:R2:W-:Y:S01]  /*254d0*/  STL.128 [R1+0x370], R116 ;  /* 0x0003707401007387 */ /* 0x0005e20000100c00 */
[----:B------:R-:W-:Y:S01]  /*254e0*/  DMUL R186, R66, R54 ;  /* 0x0000003642ba7228 */ /* 0x000fe20000000000 */
[----:B------:R-:W-:Y:S01]  /*254f0*/  IMAD.MOV.U32 R241, RZ, RZ, R193 ;  /* 0x000000fffff17224 */ /* 0x000fe200078e00c1 */
[----:B------:R-:W-:Y:S01]  /*25500*/  DMUL R100, R96, R22 ;  /* 0x0000001660647228 */ /* 0x000fe20000000000 */
[----:B------:R-:W-:Y:S01]  /*25510*/  IMAD.MOV.U32 R242, RZ, RZ, R196 ;  /* 0x000000fffff27224 */ /* 0x000fe200078e00c4 */
[C---:B------:R-:W-:Y:S01]  /*25520*/  DMUL R194, R66.reuse, R10 ;  /* 0x0000000a42c27228 */ /* 0x040fe20000000000 */
[----:B------:R-:W-:Y:S01]  /*25530*/  IMAD.MOV.U32 R243, RZ, RZ, R197 ;  /* 0x000000fffff37224 */ /* 0x000fe200078e00c5 */
[----:B------:R-:W-:Y:S01]  /*25540*/  DMUL R190, R66, R58 ;  /* 0x0000003a42be7228 */ /* 0x000fe20000000000 */
[----:B------:R3:W-:Y:S01]  /*25550*/  STL.128 [R1+0x640], R144 ;  /* 0x0006409001007387 */ /* 0x0007e20000100c00 */
[----:B------:R-:W-:-:S02]  /*25560*/  DMUL R78, R98, R42 ;  /* 0x0000002a624e7228 */ /* 0x000fc40000000000 */
[C---:B------:R-:W-:Y:S01]  /*25570*/  DMUL R176, R80.reuse, R42 ;  /* 0x0000002a50b07228 */ /* 0x040fe20000000000 */
[----:B------:R4:W-:Y:S01]  /*25580*/  STL.128 [R1+0x4b0], R204 ;  /* 0x0004b0cc01007387 */ /* 0x0009e20000100c00 */
[----:B------:R-:W-:Y:S02]  /*25590*/  DMUL R180, R80, R22 ;  /* 0x0000001650b47228 */ /* 0x000fe40000000000 */
[C---:B------:R-:W-:Y:S01]  /*255a0*/  DMUL R198, R66.reuse, R14 ;  /* 0x0000000e42c67228 */ /* 0x040fe20000000000 */
[----:B--2---:R-:W-:Y:S01]  /*255b0*/  IMAD.MOV.U32 R116, RZ, RZ, R122 ;  /* 0x000000ffff747224 */ /* 0x004fe200078e007a */
[C---:B------:R-:W-:Y:S01]  /*255c0*/  DMUL R178, R66.reuse, R42 ;  /* 0x0000002a42b27228 */ /* 0x040fe20000000000 */
[----:B------:R-:W-:Y:S01]  /*255d0*/  IMAD.MOV.U32 R117, RZ, RZ, R123 ;  /* 0x000000ffff757224 */ /* 0x000fe200078e007b */
[----:B------:R-:W-:Y:S01]  /*255e0*/  DMUL R182, R66, R22 ;  /* 0x0000001642b67228 */ /* 0x000fe20000000000 */
[----:B------:R-:W-:Y:S01]  /*255f0*/  STL.128 [R1+0x650], R240 ;  /* 0x000650f001007387 */ /* 0x000fe20000100c00 */
[----:B------:R-:W-:-:S02]  /*25600*/  DMUL R88, R164, R46 ;  /* 0x0000002ea4587228 */ /* 0x000fc40000000000 */
[----:B------:R-:W-:Y:S01]  /*25610*/  DMUL R76, R96, R42 ;  /* 0x0000002a604c7228 */ /* 0x000fe20000000000 */
[----:B---3--:R-:W-:Y:S01]  /*25620*/  IMAD.MOV.U32 R146, RZ, RZ, R204 ;  /* 0x000000ffff927224 */ /* 0x008fe200078e00cc */
[----:B------:R-:W-:Y:S01]  /*25630*/  DMUL R102, R98, R22 ;  /* 0x0000001662667228 */ /* 0x000fe20000000000 */
[----:B------:R-:W-:Y:S01]  /*25640*/  IMAD.MOV.U32 R147, RZ, RZ, R205 ;  /* 0x000000ffff937224 */ /* 0x000fe200078e00cd */
[----:B------:R-:W-:Y:S01]  /*25650*/  DMUL R66, R50, R166 ;  /* 0x000000a632427228 */ /* 0x000fe20000000000 */
[----:B------:R-:W-:Y:S01]  /*25660*/  IMAD.MOV.U32 R144, RZ, RZ, R200 ;  /* 0x000000ffff907224 */ /* 0x000fe200078e00c8 */
[----:B------:R-:W-:Y:S01]  /*25670*/  DMUL R184, R80, R54 ;  /* 0x0000003650b87228 */ /* 0x000fe20000000000 */
[----:B------:R-:W-:Y:S01]  /*25680*/  IMAD.MOV.U32 R145, RZ, RZ, R201 ;  /* 0x000000ffff917224 */ /* 0x000fe200078e00c9 */
[----:B------:R-:W-:Y:S01]  /*25690*/  DMUL R104, R96, R46 ;  /* 0x0000002e60687228 */ /* 0x000fe20000000000 */
[----:B----4-:R-:W-:Y:S01]  /*256a0*/  IMAD.MOV.U32 R204, RZ, RZ, R202 ;  /* 0x000000ffffcc7224 */ /* 0x010fe200078e00ca */
[-C--:B------:R-:W-:Y:S01]  /*256b0*/  DMUL R236, R2, R96.reuse ;  /* 0x0000006002ec7228 */ /* 0x080fe20000000000 */
[----:B------:R-:W-:Y:S01]  /*256c0*/  IMAD.MOV.U32 R205, RZ, RZ, R203 ;  /* 0x000000ffffcd7224 */ /* 0x000fe200078e00cb */
[-C--:B------:R-:W-:Y:S01]  /*256d0*/  DMUL R220, R6, R96.reuse ;  /* 0x0000006006dc7228 */ /* 0x080fe20000000000 */
[----:B------:R2:W-:Y:S01]  /*256e0*/  STL.128 [R1+0x690], R116 ;  /* 0x0006907401007387 */ /* 0x0005e20000100c00 */
[----:B------:R-:W-:-:S02]  /*256f0*/  DMUL R208, R10, R96 ;  /* 0x000000600ad07228 */ /* 0x000fc40000000000 */
[----:B------:R-:W-:Y:S01]  /*25700*/  DMUL R108, R96, R14 ;  /* 0x0000000e606c7228 */ /* 0x000fe20000000000 */
[----:B------:R3:W-:Y:S01]  /*25710*/  STL.128 [R1+0x5f0], R188 ;  /* 0x0005f0bc01007387 */ /* 0x0007e20000100c00 */
[----:B------:R-:W-:Y:S01]  /*25720*/  DMUL R74, R98, R50 ;  /* 0x00000032624a7228 */ /* 0x000fe20000000000 */
[----:B------:R-:W-:Y:S01]  /*25730*/  IMAD.MOV.U32 R234, RZ, RZ, R104 ;  /* 0x000000ffffea7224 */ /* 0x000fe200078e0068 */
[----:B------:R-:W-:Y:S01]  /*25740*/  DMUL R90, R46, R166 ;  /* 0x000000a62e5a7228 */ /* 0x000fe20000000000 */
[----:B------:R-:W-:Y:S01]  /*25750*/  STL.128 [R1+0x660], R144 ;  /* 0x0006609001007387 */ /* 0x000fe20000100c00 */
[----:B------:R-:W-:Y:S01]  /*25760*/  DMUL R72, R96, R50 ;  /* 0x0000003260487228 */ /* 0x000fe20000000000 */
[----:B------:R-:W-:Y:S01]  /*25770*/  IMAD.MOV.U32 R235, RZ, RZ, R105 ;  /* 0x000000ffffeb7224 */ /* 0x000fe200078e0069 */
[----:B------:R-:W-:Y:S01]  /*25780*/  DMUL R92, R14, R164 ;  /* 0x000000a40e5c7228 */ /* 0x000fe20000000000 */
[----:B------:R4:W-:Y:S01]  /*25790*/  STL.128 [R1+0x6b0], R204 ;  /* 0x0006b0cc01007387 */ /* 0x0009e20000100c00 */
[----:B------:R-:W-:-:S02]  /*257a0*/  DMUL R106, R98, R46 ;  /* 0x0000002e626a7228 */ /* 0x000fc40000000000 */
[C---:B------:R-:W-:Y:S01]  /*257b0*/  DMUL R80, R10.reuse, R164 ;  /* 0x000000a40a507228 */ /* 0x040fe20000000000 */
[----:B--2---:R-:W-:Y:S01]  /*257c0*/  IMAD.MOV.U32 R118, RZ, RZ, R188 ;  /* 0x000000ffff767224 */ /* 0x004fe200078e00bc */
[----:B------:R-:W-:Y:S01]  /*257d0*/  DMUL R82, R10, R166 ;  /* 0x000000a60a527228 */ /* 0x000fe20000000000 */
[----:B------:R-:W-:Y:S01]  /*257e0*/  IMAD.MOV.U32 R119, RZ, RZ, R189 ;  /* 0x000000ffff777224 */ /* 0x000fe200078e00bd */
[----:B------:R-:W-:Y:S01]  /*257f0*/  DMUL R84, R96, R54 ;  /* 0x0000003660547228 */ /* 0x000fe20000000000 */
[----:B---3--:R-:W-:Y:S01]  /*25800*/  IMAD.MOV.U32 R188, RZ, RZ, R186 ;  /* 0x000000ffffbc7224 */ /* 0x008fe200078e00ba */
[-C--:B------:R-:W-:Y:S01]  /*25810*/  DMUL R112, R10, R114.reuse ;  /* 0x000000720a707228 */ /* 0x080fe20000000000 */
[----:B------:R-:W-:Y:S01]  /*25820*/  IMAD.MOV.U32 R189, RZ, RZ, R187 ;  /* 0x000000ffffbd7224 */ /* 0x000fe200078e00bb */
[----:B------:R-:W-:Y:S01]  /*25830*/  DMUL R160, R14, R114 ;  /* 0x000000720ea07228 */ /* 0x000fe20000000000 */
[----:B------:R2:W-:Y:S01]  /*25840*/  STL.128 [R1+0x410], R196 ;  /* 0x000410c401007387 */ /* 0x0005e20000100c00 */
[----:B------:R-:W-:Y:S01]  /*25850*/  DMUL R242, R10, R14 ;  /* 0x0000000e0af27228 */ /* 0x000fe20000000000 */
[----:B------:R-:W-:Y:S01]  /*25860*/  IMAD.MOV.U32 R116, RZ, RZ, R184 ;  /* 0x000000ffff747224 */ /* 0x000fe200078e00b8 */
[----:B------:R-:W-:Y:S01]  /*25870*/  DMUL R96, R96, R58 ;  /* 0x0000003a60607228 */ /* 0x000fe20000000000 */
[----:B------:R3:W-:Y:S01]  /*25880*/  STL.128 [R1+0x560], R100 ;  /* 0x0005606401007387 */ /* 0x0007e20000100c00 */
[----:B------:R-:W-:Y:S01]  /*25890*/  DMUL R94, R14, R166 ;  /* 0x000000a60e5e7228 */ /* 0x000fe20000000000 */
[----:B----4-:R-:W-:Y:S01]  /*258a0*/  IMAD.MOV.U32 R206, RZ, RZ, R100 ;  /* 0x000000ffffce7224 */ /* 0x010fe200078e0064 */
[-C--:B------:R-:W-:Y:S01]  /*258b0*/  DMUL R224, R2, R114.reuse ;  /* 0x0000007202e07228 */ /* 0x080fe20000000000 */
[----:B------:R-:W-:Y:S01]  /*258c0*/  IMAD.MOV.U32 R207, RZ, RZ, R101 ;  /* 0x000000ffffcf7224 */ /* 0x000fe200078e0065 */
[----:B------:R-:W-:Y:S01]  /*258d0*/  DMUL R212, R6, R114 ;  /* 0x0000007206d47228 */ /* 0x000fe20000000000 */
[----:B------:R4:W-:Y:S01]  /*258e0*/  STL.128 [R1+0x320], R120 ;  /* 0x0003207801007387 */ /* 0x0009e20000100c00 */
[----:B------:R-:W-:Y:S01]  /*258f0*/  DMUL R86, R98, R54 ;  /* 0x0000003662567228 */ /* 0x000fe20000000000 */
[----:B------:R-:W-:Y:S01]  /*25900*/  IMAD.MOV.U32 R204, RZ, RZ, R76 ;  /* 0x000000ffffcc7224 */ /* 0x000fe200078e004c */
[C---:B------:R-:W-:Y:S01]  /*25910*/  DMUL R146, R2.reuse, R6 ;  /* 0x0000000602927228 */ /* 0x040fe20000000000 */
[----:B------:R5:W-:Y:S01]  /*25920*/  STL.128 [R1+0x510], R76 ;  /* 0x0005104c01007387 */ /* 0x000be20000100c00 */
[-C--:B------:R-:W-:Y:S01]  /*25930*/  DMUL R238, R2, R98.reuse ;  /* 0x0000006202ee7228 */ /* 0x080fe20000000000 */
[----:B--2---:R-:W-:Y:S01]  /*25940*/  IMAD.MOV.U32 R196, RZ, RZ, R194 ;  /* 0x000000ffffc47224 */ /* 0x004fe200078e00c2 */
[-C--:B------:R-:W-:Y:S01]  /*25950*/  DMUL R222, R6, R98.reuse ;  /* 0x0000006206de7228 */ /* 0x080fe20000000000 */
[----:B------:R-:W-:Y:S01]  /*25960*/  IMAD.MOV.U32 R197, RZ, RZ, R195 ;  /* 0x000000ffffc57224 */ /* 0x000fe200078e00c3 */
[-C--:B------:R-:W-:Y:S01]  /*25970*/  DMUL R210, R10, R98.reuse ;  /* 0x000000620ad27228 */ /* 0x080fe20000000000 */
[----:B---3--:R-:W-:Y:S01]  /*25980*/  IMAD.MOV.U32 R100, RZ, RZ, R78 ;  /* 0x000000ffff647224 */ /* 0x008fe200078e004e */
[----:B------:R-:W-:Y:S01]  /*25990*/  DMUL R110, R14, R98 ;  /* 0x000000620e6e7228 */ /* 0x000fe20000000000 */
[----:B------:R-:W-:Y:S01]  /*259a0*/  IMAD.MOV.U32 R101, RZ, RZ, R79 ;  /* 0x000000ffff657224 */ /* 0x000fe200078e004f */
[-C--:B------:R-:W-:Y:S01]  /*259b0*/  DMUL R228, R2, R164.reuse ;  /* 0x000000a402e47228 */ /* 0x080fe20000000000 */
[----:B------:R2:W-:Y:S01]  /*259c0*/  STL.128 [R1+0x4d0], R88 ;  /* 0x0004d05801007387 */ /* 0x0005e20000100c00 */
[----:B------:R-:W-:Y:S01]  /*259d0*/  DMUL R216, R6, R164 ;  /* 0x000000a406d87228 */ /* 0x000fe20000000000 */
[----:B----4-:R-:W-:Y:S01]  /*259e0*/  IMAD.MOV.U32 R120, RZ, RZ, R176 ;  /* 0x000000ffff787224 */ /* 0x010fe200078e00b0 */
[----:B------:R-:W-:Y:S01]  /*259f0*/  DMUL R98, R98, R58 ;  /* 0x0000003a62627228 */ /* 0x000fe20000000000 */
[----:B------:R-:W-:Y:S01]  /*25a00*/  IMAD.MOV.U32 R121, RZ, RZ, R177 ;  /* 0x000000ffff797224 */ /* 0x000fe200078e00b1 */
[-C--:B------:R-:W-:Y:S01]  /*25a10*/  DMUL R136, R50, R114.reuse ;  /* 0x0000007232887228 */ /* 0x080fe20000000000 */
[----:B------:R-:W-:Y:S01]  /*25a20*/  IMAD.MOV.U32 R122, RZ, RZ, R180 ;  /* 0x000000ffff7a7224 */ /* 0x000fe200078e00b4 */
[-C--:B------:R-:W-:Y:S01]  /*25a30*/  DMUL R156, R46, R114.reuse ;  /* 0x000000722e9c7228 */ /* 0x080fe20000000000 */
[----:B------:R-:W-:Y:S01]  /*25a40*/  IMAD.MOV.U32 R123, RZ, RZ, R181 ;  /* 0x000000ffff7b7224 */ /* 0x000fe200078e00b5 */
[----:B------:R-:W-:Y:S01]  /*25a50*/  DMUL R124, R42, R114 ;  /* 0x000000722a7c7228 */ /* 0x000fe20000000000 */
[----:B-----5:R-:W-:Y:S01]  /*25a60*/  IMAD.MOV.U32 R78, RZ, RZ, R88 ;  /* 0x000000ffff4e7224 */ /* 0x020fe200078e0058 */
[C---:B------:R-:W-:Y:S01]  /*25a70*/  DMUL R152, R114.reuse, R22 ;  /* 0x0000001672987228 */ /* 0x040fe20000000000 */
[----:B------:R-:W-:Y:S01]  /*25a80*/  IMAD.MOV.U32 R79, RZ, RZ, R89 ;  /* 0x000000ffff4f7224 */ /* 0x000fe200078e0059 */
[C---:B------:R-:W-:Y:S01]  /*25a90*/  DMUL R132, R114.reuse, R54 ;  /* 0x0000003672847228 */ /* 0x040fe20000000000 */
[----:B------:R-:W-:Y:S01]  /*25aa0*/  IMAD.MOV.U32 R205, RZ, RZ, R77 ;  /* 0x000000ffffcd7224 */ /* 0x000fe200078e004d */
[----:B------:R-:W-:Y:S01]  /*25ab0*/  DMUL R148, R114, R58 ;  /* 0x0000003a72947228 */ /* 0x000fe20000000000 */
[----:B--2---:R-:W-:Y:S01]  /*25ac0*/  IMAD.MOV.U32 R88, RZ, RZ, R66 ;  /* 0x000000ffff587224 */ /* 0x004fe200078e0042 */
[C---:B------:R-:W-:Y:S01]  /*25ad0*/  DMUL R248, R50.reuse, R50 ;  /* 0x0000003232f87228 */ /* 0x040fe20000000000 */
[----:B------:R-:W-:Y:S01]  /*25ae0*/  IMAD.MOV.U32 R89, RZ, RZ, R67 ;  /* 0x000000ffff597224 */ /* 0x000fe200078e0043 */
[C---:B------:R-:W-:Y:S01]  /*25af0*/  DMUL R250, R50.reuse, R46 ;  /* 0x0000002e32fa7228 */ /* 0x040fe20000000000 */
[----:B------:R-:W-:Y:S01]  /*25b00*/  IMAD.MOV.U32 R117, RZ, RZ, R185 ;  /* 0x000000ffff757224 */ /* 0x000fe200078e00b9 */
[----:B------:R2:W-:Y:S01]  /*25b10*/  STL.128 [R1+0x5a0], R184 ;  /* 0x0005a0b801007387 */ /* 0x0005e20000100c00 */
[----:B------:R-:W-:-:S02]  /*25b20*/  DMUL R64, R50, R164 ;  /* 0x000000a432407228 */ /* 0x000fc40000000000 */
[C---:B------:R-:W-:Y:S01]  /*25b30*/  DMUL R140, R164.reuse, R42 ;  /* 0x0000002aa48c7228 */ /* 0x040fe20000000000 */
[----:B------:R3:W-:Y:S01]  /*25b40*/  STL.128 [R1+0x6d0], R188 ;  /* 0x0006d0bc01007387 */ /* 0x0007e20000100c00 */
[C---:B------:R-:W-:Y:S02]  /*25b50*/  DMUL R168, R164.reuse, R22 ;  /* 0x00000016a4a87228 */ /* 0x040fe40000000000 */
[----:B------:R-:W-:Y:S01]  /*25b60*/  DMUL R128, R164, R54 ;  /* 0x00000036a4807228 */ /* 0x000fe20000000000 */
[----:B------:R4:W-:Y:S01]  /*25b70*/  STL.128 [R1+0x4c0], R104 ;  /* 0x0004c06801007387 */ /* 0x0009e20000100c00 */
[-C--:B------:R-:W-:Y:S02]  /*25b80*/  DMUL R226, R2, R232.reuse ;  /* 0x000000e802e27228 */ /* 0x080fe40000000000 */
[-C--:B------:R-:W-:Y:S01]  /*25b90*/  DMUL R214, R6, R232.reuse ;  /* 0x000000e806d67228 */ /* 0x080fe20000000000 */
[----:B------:R5:W-:Y:S01]  /*25ba0*/  STL.128 [R1+0x470], R72 ;  /* 0x0004704801007387 */ /* 0x000be20000100c00 */
[-C--:B------:R-:W-:Y:S01]  /*25bb0*/  DMUL R114, R10, R232.reuse ;  /* 0x000000e80a727228 */ /* 0x080fe20000000000 */
[----:B------:R-:W-:Y:S01]  /*25bc0*/  IMAD.MOV.U32 R76, RZ, RZ, R64 ;  /* 0x000000ffff4c7224 */ /* 0x000fe200078e0040 */
[-C--:B------:R-:W-:Y:S01]  /*25bd0*/  DMUL R162, R14, R232.reuse ;  /* 0x000000e80ea27228 */ /* 0x080fe20000000000 */
[----:B--2---:R-:W-:Y:S01]  /*25be0*/  IMAD.MOV.U32 R184, RZ, RZ, R236 ;  /* 0x000000ffffb87224 */ /* 0x004fe200078e00ec */
[-C--:B------:R-:W-:Y:S01]  /*25bf0*/  DMUL R138, R50, R232.reuse ;  /* 0x000000e8328a7228 */ /* 0x080fe20000000000 */
[----:B------:R-:W-:Y:S01]  /*25c00*/  IMAD.MOV.U32 R185, RZ, RZ, R237 ;  /* 0x000000ffffb97224 */ /* 0x000fe200078e00ed */
[-C--:B------:R-:W-:Y:S01]  /*25c10*/  DMUL R158, R46, R232.reuse ;  /* 0x000000e82e9e7228 */ /* 0x080fe20000000000 */
[----:B------:R-:W-:Y:S01]  /*25c20*/  IMAD.MOV.U32 R186, RZ, RZ, R220 ;  /* 0x000000ffffba7224 */ /* 0x000fe200078e00dc */
[-C--:B-1----:R-:W-:Y:S01]  /*25c30*/  DMUL R126, R42, R232.reuse ;  /* 0x000000e82a7e7228 */ /* 0x082fe20000000000 */
[----:B------:R-:W-:Y:S01]  /*25c40*/  IMAD.MOV.U32 R187, RZ, RZ, R221 ;  /* 0x000000ffffbb7224 */ /* 0x000fe200078e00dd */
[----:B------:R-:W-:Y:S01]  /*25c50*/  DMUL R154, R22, R232 ;  /* 0x000000e8169a7228 */ /* 0x000fe20000000000 */
[----:B---3--:R-:W-:Y:S01]  /*25c60*/  IMAD.MOV.U32 R188, RZ, RZ, R208 ;  /* 0x000000ffffbc7224 */ /* 0x008fe200078e00d0 */
[C---:B------:R-:W-:Y:S01]  /*25c70*/  DMUL R134, R232.reuse, R54 ;  /* 0x00000036e8867228 */ /* 0x040fe20000000000 */
[----:B------:R-:W-:Y:S01]  /*25c80*/  IMAD.MOV.U32 R189, RZ, RZ, R209 ;  /* 0x000000ffffbd7224 */ /* 0x000fe200078e00d1 */
[-C--:B------:R-:W-:Y:S01]  /*25c90*/  DMUL R150, R232, R58.reuse ;  /* 0x0000003ae8967228 */ /* 0x080fe20000000000 */
[----:B------:R-:W-:Y:S01]  /*25ca0*/  IMAD.MOV.U32 R190, RZ, RZ, R108 ;  /* 0x000000ffffbe7224 */ /* 0x000fe200078e006c */
[----:B------:R-:W-:Y:S01]  /*25cb0*/  DMUL R164, R164, R58 ;  /* 0x0000003aa4a47228 */ /* 0x000fe20000000000 */
[----:B------:R-:W-:Y:S01]  /*25cc0*/  IMAD.MOV.U32 R191, RZ, RZ, R109 ;  /* 0x000000ffffbf7224 */ /* 0x000fe200078e006d */
[----:B------:R1:W-:Y:S01]  /*25cd0*/  STL.128 [R1+0x460], R200 ;  /* 0x000460c801007387 */ /* 0x0003e20000100c00 */
[----:B----4-:R-:W-:Y:S01]  /*25ce0*/  IMAD.MOV.U32 R104, RZ, RZ, R74 ;  /* 0x000000ffff687224 */ /* 0x010fe200078e004a */
[C---:B------:R-:W-:Y:S01]  /*25cf0*/  DMUL R244, R42.reuse, R42 ;  /* 0x0000002a2af47228 */ /* 0x040fe20000000000 */
[----:B------:R-:W-:Y:S01]  /*25d00*/  IMAD.MOV.U32 R105, RZ, RZ, R75 ;  /* 0x000000ffff697224 */ /* 0x000fe200078e004b */
[----:B------:R-:W-:Y:S01]  /*25d10*/  DMUL R246, R42, R22 ;  /* 0x000000162af67228 */ /* 0x000fe20000000000 */
[----:B------:R2:W-:Y:S01]  /*25d20*/  STL.128 [R1+0x6a0], R196 ;  /* 0x0006a0c401007387 */ /* 0x0005e20000100c00 */
[----:B------:R-:W-:Y:S01]  /*25d30*/  IMAD.MOV.U32 R232, RZ, RZ, R72 ;  /* 0x000000ffffe87224 */ /* 0x000fe200078e0048 */
[----:B------:R-:W-:Y:S01]  /*25d40*/  DMUL R144, R2, R2 ;  /* 0x0000000202907228 */ /* 0x000fe20000000000 */
[----:B------:R-:W-:Y:S01]  /*25d50*/  IMAD.MOV.U32 R233, RZ, RZ, R73 ;  /* 0x000000ffffe97224 */ /* 0x000fe200078e0049 */
[----:B------:R3:W-:Y:S01]  /*25d60*/  STL.128 [R1+0x430], R92 ;  /* 0x0004305c01007387 */ /* 0x0007e20000100c00 */
[----:B-----5:R-:W-:Y:S01]  /*25d70*/  IMAD.MOV.U32 R74, RZ, RZ, R92 ;  /* 0x000000ffff4a7224 */ /* 0x020fe200078e005c */
[----:B------:R-:W-:Y:S01]  /*25d80*/  DMUL R130, R166, R54 ;  /* 0x00000036a6827228 */ /* 0x000fe20000000000 */
[----:B------:R-:W-:Y:S01]  /*25d90*/  IMAD.MOV.U32 R75, RZ, RZ, R93 ;  /* 0x000000ffff4b7224 */ /* 0x000fe200078e005d */
[----:B------:R4:W-:Y:S01]  /*25da0*/  STL.128 [R1+0x670], R120 ;  /* 0x0006707801007387 */ /* 0x0009e20000100c00 */
[----:B------:R-:W-:Y:S01]  /*25db0*/  IMAD.MOV.U32 R72, RZ, RZ, R80 ;  /* 0x000000ffff487224 */ /* 0x000fe200078e0050 */
[----:B------:R-:W-:Y:S01]  /*25dc0*/  DMUL R230, R2, R166 ;  /* 0x000000a602e67228 */ /* 0x000fe20000000000 */
[----:B------:R-:W-:Y:S01]  /*25dd0*/  IMAD.MOV.U32 R73, RZ, RZ, R81 ;  /* 0x000000ffff497224 */ /* 0x000fe200078e0051 */
[----:B-1----:R-:W-:Y:S01]  /*25de0*/  DMUL R200, R46, R62 ;  /* 0x0000003e2ec87228 */ /* 0x002fe20000000000 */
[----:B------:R1:W-:Y:S01]  /*25df0*/  STL.128 [R1+0x3e0], R80 ;  /* 0x0003e05001007387 */ /* 0x0003e20000100c00 */
[----:B------:R-:W-:Y:S01]  /*25e00*/  DMUL R218, R6, R166 ;  /* 0x000000a606da7228 */ /* 0x000fe20000000000 */
[----:B------:R-:W-:Y:S01]  /*25e10*/  IMAD.MOV.U32 R77, RZ, RZ, R65 ;  /* 0x000000ffff4d7224 */ /* 0x000fe200078e0041 */
[----:B--2---:R-:W-:Y:S01]  /*25e20*/  DMUL R196, R50, R62 ;  /* 0x0000003e32c47228 */ /* 0x004fe20000000000 */
[----:B------:R2:W-:Y:S01]  /*25e30*/  STL.128 [R1+0x710], R204 ;  /* 0x000710cc01007387 */ /* 0x0005e20000100c00 */
[----:B------:R-:W-:Y:S01]  /*25e40*/  DMUL R142, R166, R42 ;  /* 0x0000002aa68e7228 */ /* 0x000fe20000000000 */
[----:B---3--:R-:W-:-:S02]  /*25e50*/  IMAD.MOV.U32 R92, RZ, RZ, R82 ;  /* 0x000000ffff5c7224 */ /* 0x008fc400078e0052 */
[----:B------:R3:W-:Y:S01]  /*25e60*/  STL.128 [R1+0x7f0], R88 ;  /* 0x0007f05801007387 */ /* 0x0007e20000100c00 */
[----:B------:R-:W-:Y:S01]  /*25e70*/  IMAD.MOV.U32 R93, RZ, RZ, R83 ;  /* 0x000000ffff5d7224 */ /* 0x000fe200078e0053 */
[C---:B------:R-:W-:Y:S01]  /*25e80*/  DMUL R170, R166.reuse, R22 ;  /* 0x00000016a6aa7228 */ /* 0x040fe20000000000 */
[----:B----4-:R-:W-:Y:S01]  /*25e90*/  IMAD.MOV.U32 R120, RZ, RZ, R242 ;  /* 0x000000ffff787224 */ /* 0x010fe200078e00f2 */
[----:B------:R4:W-:Y:S01]  /*25ea0*/  STL.128 [R1+0x680], R116 ;  /* 0x0006807401007387 */ /* 0x0009e20000100c00 */
[----:B------:R-:W-:Y:S01]  /*25eb0*/  IMAD.MOV.U32 R121, RZ, RZ, R243 ;  /* 0x000000ffff797224 */ /* 0x000fe200078e00f3 */
[----:B------:R-:W-:Y:S01]  /*25ec0*/  DMUL R166, R166, R58 ;  /* 0x0000003aa6a67228 */ /* 0x000fe20000000000 */
[----:B-1----:R-:W-:Y:S01]  /*25ed0*/  IMAD.MOV.U32 R80, RZ, RZ, R112 ;  /* 0x000000ffff507224 */ /* 0x002fe200078e0070 */
[----:B------:R-:W-:Y:S01]  /*25ee0*/  STL.128 [R1+0x600], R96 ;  /* 0x0006006001007387 */ /* 0x000fe20000100c00 */
[----:B------:R-:W-:Y:S01]  /*25ef0*/  IMAD.MOV.U32 R81, RZ, RZ, R113 ;  /* 0x000000ffff517224 */ /* 0x000fe200078e0071 */
[C---:B------:R-:W-:Y:S01]  /*25f00*/  DMUL R122, R10.reuse, R174 ;  /* 0x000000ae0a7a7228 */ /* 0x040fe20000000000 */
[----:B------:R-:W-:Y:S01]  /*25f10*/  IMAD.MOV.U32 R82, RZ, RZ, R160 ;  /* 0x000000ffff527224 */ /* 0x000fe200078e00a0 */
[----:B------:R1:W-:Y:S01]  /*25f20*/  STL.128 [R1+0x6e0], R184 ;  /* 0x0006e0b801007387 */ /* 0x0003e20000100c00 */
[----:B------:R-:W-:Y:S01]  /*25f30*/  IMAD.MOV.U32 R83, RZ, RZ, R161 ;  /* 0x000000ffff537224 */ /* 0x000fe200078e00a1 */
[----:B------:R-:W-:Y:S01]  /*25f40*/  DMUL R240, R10, R10 ;  /* 0x0000000a0af07228 */ /* 0x000fe20000000000 */
[----:B--2---:R-:W-:Y:S01]  /*25f50*/  IMAD.MOV.U32 R206, RZ, RZ, R96 ;  /* 0x000000ffffce7224 */ /* 0x004fe200078e0060 */
[----:B------:R2:W-:Y:S01]  /*25f60*/  STL.128 [R1+0x6f0], R188 ;  /* 0x0006f0bc01007387 */ /* 0x0005e20000100c00 */
[----:B------:R-:W-:Y:S01]  /*25f70*/  IMAD.MOV.U32 R207, RZ, RZ, R97 ;  /* 0x000000ffffcf7224 */ /* 0x000fe200078e0061 */
[-C--:B------:R-:W-:Y:S01]  /*25f80*/  DMUL R198, R50, R174.reuse ;  /* 0x000000ae32c67228 */ /* 0x080fe20000000000 */
[----:B---3--:R-:W-:Y:S01]  /*25f90*/  IMAD.MOV.U32 R88, RZ, RZ, R224 ;  /* 0x000000ffff587224 */ /* 0x008fe200078e00e0 */
[----:B------:R3:W-:Y:S01]  /*25fa0*/  STL.128 [R1+0x5b0], R84 ;  /* 0x0005b05401007387 */ /* 0x0007e20000100c00 */
[----:B------:R-:W-:Y:S01]  /*25fb0*/  IMAD.MOV.U32 R89, RZ, RZ, R225 ;  /* 0x000000ffff597224 */ /* 0x000fe200078e00e1 */
[-C--:B----4-:R-:W-:Y:S01]  /*25fc0*/  DMUL R118, R2, R174.reuse ;  /* 0x000000ae02767228 */ /* 0x090fe20000000000 */
[----:B------:R-:W-:Y:S01]  /*25fd0*/  IMAD.MOV.U32 R90, RZ, RZ, R212 ;  /* 0x000000ffff5a7224 */ /* 0x000fe200078e00d4 */
[----:B------:R-:W-:Y:S01]  /*25fe0*/  STL.128 [R1+0xac0], R248 ;  /* 0x000ac0f801007387 */ /* 0x000fe20000100c00 */
[----:B------:R-:W-:Y:S01]  /*25ff0*/  IMAD.MOV.U32 R91, RZ, RZ, R213 ;  /* 0x000000ffff5b7224 */ /* 0x000fe200078e00d5 */
[----:B------:R-:W-:Y:S01]  /*26000*/  DMUL R202, R46, R174 ;  /* 0x000000ae2eca7228 */ /* 0x000fe20000000000 */
[----:B------:R-:W-:Y:S01]  /*26010*/  IMAD.MOV.U32 R116, RZ, RZ, R146 ;  /* 0x000000ffff747224 */ /* 0x000fe200078e0092 */
[----:B-1----:R-:W-:Y:S01]  /*26020*/  DMUL R184, R54, R62 ;  /* 0x0000003e36b87228 */ /* 0x002fe20000000000 */
[----:B------:R-:W-:Y:S01]  /*26030*/  IMAD.MOV.U32 R117, RZ, RZ, R147 ;  /* 0x000000ffff757224 */ /* 0x000fe200078e0093 */
[----:B------:R1:W-:Y:S01]  /*26040*/  STL.128 [R1+0x3c0], R192 ;  /* 0x0003c0c001007387 */ /* 0x0003e20000100c00 */
[----:B------:R-:W-:Y:S01]  /*26050*/  IMAD.MOV.U32 R204, RZ, RZ, R84 ;  /* 0x000000ffffcc7224 */ /* 0x000fe200078e0054 */
[----:B--2---:R-:W-:Y:S01]  /*26060*/  DMUL R188, R62, R58 ;  /* 0x0000003a3ebc7228 */ /* 0x004fe20000000000 */
[----:B------:R-:W-:Y:S01]  /*26070*/  IMAD.MOV.U32 R205, RZ, RZ, R85 ;  /* 0x000000ffffcd7224 */ /* 0x000fe200078e0055 */
[----:B------:R2:W-:Y:S01]  /*26080*/  STL.128 [R1+0xb70], R244 ;  /* 0x000b70f401007387 */ /* 0x0005e20000100c00 */
[----:B------:R-:W-:Y:S01]  /*26090*/  IMAD.MOV.U32 R96, RZ, RZ, R86 ;  /* 0x000000ffff607224 */ /* 0x000fe200078e0056 */
[-C--:B------:R-:W-:Y:S01]  /*260a0*/  DMUL R186, R54, R174.reuse ;  /* 0x000000ae36ba7228 */ /* 0x080fe20000000000 */
[----:B------:R-:W-:Y:S01]  /*260b0*/  IMAD.MOV.U32 R97, RZ, RZ, R87 ;  /* 0x000000ffff617224 */ /* 0x000fe200078e0057 */
[----:B------:R4:W-:Y:S01]  /*260c0*/  STL.128 [R1+0x830], R80 ;  /* 0x0008305001007387 */ /* 0x0009e20000100c00 */
[----:B---3--:R-:W-:Y:S01]  /*260d0*/  IMAD.MOV.U32 R84, RZ, RZ, R228 ;  /* 0x000000ffff547224 */ /* 0x008fe200078e00e4 */
[----:B------:R-:W-:Y:S01]  /*260e0*/  DMUL R190, R58, R174 ;  /* 0x000000ae3abe7228 */ /* 0x000fe20000000000 */
[----:B------:R-:W-:Y:S01]  /*260f0*/  IMAD.MOV.U32 R85, RZ, RZ, R229 ;  /* 0x000000ffff557224 */ /* 0x000fe200078e00e5 */
[----:B------:R3:W-:Y:S01]  /*26100*/  STL.128 [R1+0x960], R144 ;  /* 0x0009609001007387 */ /* 0x0007e20000100c00 */
[----:B------:R-:W-:-:S02]  /*26110*/  IMAD.MOV.U32 R86, RZ, RZ, R216 ;  /* 0x000000ffff567224 */ /* 0x000fc400078e00d8 */
[----:B------:R-:W-:Y:S01]  /*26120*/  IMAD.MOV.U32 R87, RZ, RZ, R217 ;  /* 0x000000ffff577224 */ /* 0x000fe200078e00d9 */
[-C--:B-1----:R-:W-:Y:S01]  /*26130*/  DMUL R192, R14, R62.reuse ;  /* 0x0000003e0ec07228 */ /* 0x082fe20000000000 */
[----:B------:R-:W-:Y:S01]  /*26140*/  IMAD.MOV.U32 R248, RZ, RZ, R120 ;  /* 0x000000fffff87224 */ /* 0x000fe200078e0078 */
[----:B------:R1:W-:Y:S01]  /*26150*/  STL.128 [R1+0x820], R88 ;  /* 0x0008205801007387 */ /* 0x0003e20000100c00 */
[----:B------:R-:W-:Y:S01]  /*26160*/  IMAD.MOV.U32 R249, RZ, RZ, R121 ;  /* 0x000000fffff97224 */ /* 0x000fe200078e0079 */
[-C--:B------:R-:W-:Y:S01]  /*26170*/  DMUL R120, R10, R62.reuse ;  /* 0x0000003e0a787228 */ /* 0x080fe20000000000 */
[----:B--2---:R-:W-:Y:S01]  /*26180*/  IMAD.MOV.U32 R244, RZ, RZ, R116 ;  /* 0x000000fffff47224 */ /* 0x004fe200078e0074 */
[----:B------:R2:W-:Y:S01]  /*26190*/  STL.128 [R1+0x550], R180 ;  /* 0x000550b401007387 */ /* 0x0005e20000100c00 */
[----:B------:R-:W-:Y:S01]  /*261a0*/  IMAD.MOV.U32 R245, RZ, RZ, R117 ;  /* 0x000000fffff57224 */ /* 0x000fe200078e0075 */
[-C--:B------:R-:W-:Y:S01]  /*261b0*/  DMUL R116, R2, R62.reuse ;  /* 0x0000003e02747228 */ /* 0x080fe20000000000 */
[----:B----4-:R-:W-:Y:S01]  /*261c0*/  IMAD.MOV.U32 R80, RZ, RZ, R136 ;  /* 0x000000ffff507224 */ /* 0x010fe200078e0088 */
[----:B------:R4:W-:Y:S01]  /*261d0*/  STL.128 [R1+0x790], R72 ;  /* 0x0007904801007387 */ /* 0x0009e20000100c00 */
[----:B------:R-:W-:Y:S01]  /*261e0*/  IMAD.MOV.U32 R81, RZ, RZ, R137 ;  /* 0x000000ffff517224 */ /* 0x000fe200078e0089 */
[C---:B---3--:R-:W-:Y:S01]  /*261f0*/  DMUL R144, R6.reuse, R62 ;  /* 0x0000003e06907228 */ /* 0x048fe20000000000 */
[----:B------:R-:W-:Y:S01]  /*26200*/  IMAD.MOV.U32 R82, RZ, RZ, R156 ;  /* 0x000000ffff527224 */ /* 0x000fe200078e009c */
[----:B------:R-:W-:Y:S01]  /*26210*/  STL.128 [R1+0x580], R152 ;  /* 0x0005809801007387 */ /* 0x000fe20000100c00 */
[----:B------:R-:W-:Y:S01]  /*26220*/  IMAD.MOV.U32 R83, RZ, RZ, R157 ;  /* 0x000000ffff537224 */ /* 0x000fe200078e009d */
[-C--:B------:R-:W-:Y:S01]  /*26230*/  DMUL R146, R6, R174.reuse ;  /* 0x000000ae06927228 */ /* 0x080fe20000000000 */
[----:B-1----:R-:W-:Y:S01]  /*26240*/  IMAD.MOV.U32 R90, RZ, RZ, R152 ;  /* 0x000000ffff5a7224 */ /* 0x002fe200078e0098 */
[----:B------:R1:W-:Y:S01]  /*26250*/  STL.128 [R1+0x770], R96 ;  /* 0x0007706001007387 */ /* 0x0003e20000100c00 */
[----:B------:R-:W-:Y:S01]  /*26260*/  IMAD.MOV.U32 R91, RZ, RZ, R153 ;  /* 0x000000ffff5b7224 */ /* 0x000fe200078e0099 */
[----:B------:R-:W-:Y:S01]  /*26270*/  DMUL R194, R14, R174 ;  /* 0x000000ae0ec27228 */ /* 0x000fe20000000000 */
[----:B--2---:R-:W-:Y:S01]  /*26280*/  IMAD.MOV.U32 R180, RZ, RZ, R178 ;  /* 0x000000ffffb47224 */ /* 0x004fe200078e00b2 */
[----:B------:R2:W-:Y:S01]  /*26290*/  STL.128 [R1+0x780], R84 ;  /* 0x0007805401007387 */ /* 0x0005e20000100c00 */
[----:B------:R-:W-:-:S02]  /*262a0*/  IMAD.MOV.U32 R181, RZ, RZ, R179 ;  /* 0x000000ffffb57224 */ /* 0x000fc400078e00b3 */
[----:B----4-:R-:W-:Y:S01]  /*262b0*/  IMAD.MOV.U32 R72, RZ, RZ, R128 ;  /* 0x000000ffff487224 */ /* 0x010fe200078e0080 */
[----:B------:R3:W-:Y:S01]  /*262c0*/  STL.128 [R1+0x530], R124 ;  /* 0x0005307c01007387 */ /* 0x0007e20000100c00 */
[----:B------:R-:W-:Y:S02]  /*262d0*/  IMAD.MOV.U32 R73, RZ, RZ, R129 ;  /* 0x000000ffff497224 */ /* 0x000fe400078e0081 */
[----:B------:R-:W-:Y:S01]  /*262e0*/  IMAD.MOV.U32 R74, RZ, RZ, R164 ;  /* 0x000000ffff4a7224 */ /* 0x000fe200078e00a4 */
[----:B------:R4:W-:Y:S01]  /*262f0*/  STL.128 [R1+0x420], R108 ;  /* 0x0004206c01007387 */ /* 0x0009e20000100c00 */
[----:B------:R-:W-:Y:S02]  /*26300*/  IMAD.MOV.U32 R75, RZ, RZ, R165 ;  /* 0x000000ffff4b7224 */ /* 0x000fe400078e00a5 */
[----:B------:R-:W-:Y:S01]  /*26310*/  IMAD.MOV.U32 R88, RZ, RZ, R124 ;  /* 0x000000ffff587224 */ /* 0x000fe200078e007c */
[-C--:B-1----:R-:W-:Y:S01]  /*26320*/  DMUL R96, R6, R10.reuse ;  /* 0x0000000a06607228 */ /* 0x082fe20000000000 */
[----:B------:R-:W-:Y:S01]  /*26330*/  IMAD.MOV.U32 R89, RZ, RZ, R125 ;  /* 0x000000ffff597224 */ /* 0x000fe200078e007d */
[----:B------:R1:W-:Y:S01]  /*26340*/  STL.128 [R1+0x7e0], R92 ;  /* 0x0007e05c01007387 */ /* 0x0003e20000100c00 */
[----:B------:R-:W-:Y:S01]  /*26350*/  IMAD.MOV.U32 R152, RZ, RZ, R126 ;  /* 0x000000ffff987224 */ /* 0x000fe200078e007e */
[----:B--2---:R-:W-:Y:S01]  /*26360*/  DMUL R84, R2, R10 ;  /* 0x0000000a02547228 */ /* 0x004fe20000000000 */
[----:B------:R-:W-:Y:S01]  /*26370*/  IMAD.MOV.U32 R153, RZ, RZ, R127 ;  /* 0x000000ffff997224 */ /* 0x000fe200078e007f */
[----:B------:R-:W-:Y:S01]  /*26380*/  STL.128 [R1+0x620], R148 ;  /* 0x0006209401007387 */ /* 0x000fe20000100c00 */
[-C--:B------:R-:W-:Y:S01]  /*26390*/  DMUL R98, R6, R14.reuse ;  /* 0x0000000e06627228 */ /* 0x080fe20000000000 */
[----:B---3--:R-:W-:Y:S01]  /*263a0*/  IMAD.MOV.U32 R124, RZ, RZ, R196 ;  /* 0x000000ffff7c7224 */ /* 0x008fe200078e00c4 */
[----:B------:R-:W-:Y:S01]  /*263b0*/  DMUL R86, R2, R14 ;  /* 0x0000000e02567228 */ /* 0x000fe20000000000 */
[----:B------:R-:W-:Y:S01]  /*263c0*/  IMAD.MOV.U32 R125, RZ, RZ, R197 ;  /* 0x000000ffff7d7224 */ /* 0x000fe200078e00c5 */
[----:B------:R2:W-:Y:S01]  /*263d0*/  STL.128 [R1+0x840], R80 ;  /* 0x0008405001007387 */ /* 0x0005e20000100c00 */
[----:B------:R-:W-:-:S02]  /*263e0*/  IMAD.MOV.U32 R126, RZ, RZ, R200 ;  /* 0x000000ffff7e7224 */ /* 0x000fc400078e00c8 */
[----:B------:R-:W-:Y:S01]  /*263f0*/  IMAD.MOV.U32 R127, RZ, RZ, R201 ;  /* 0x000000ffff7f7224 */ /* 0x000fe200078e00c9 */
[----:B------:R3:W-:Y:S01]  /*26400*/  STL.128 [R1+0x5d0], R132 ;  /* 0x0005d08401007387 */ /* 0x0007e20000100c00 */
[----:B----4-:R-:W-:Y:S02]  /*26410*/  IMAD.MOV.U32 R108, RZ, RZ, R210 ;  /* 0x000000ffff6c7224 */ /* 0x010fe400078e00d2 */
[----:B------:R-:W-:Y:S01]  /*26420*/  IMAD.MOV.U32 R109, RZ, RZ, R211 ;  /* 0x000000ffff6d7224 */ /* 0x000fe200078e00d3 */
[----:B------:R4:W-:Y:S01]  /*26430*/  STL.128 [R1+0x500], R176 ;  /* 0x000500b001007387 */ /* 0x0009e20000100c00 */
[----:B-1----:R-:W-:Y:S02]  /*26440*/  IMAD.MOV.U32 R94, RZ, RZ, R148 ;  /* 0x000000ffff5e7224 */ /* 0x002fe400078e0094 */
[----:B------:R-:W-:Y:S01]  /*26450*/  IMAD.MOV.U32 R95, RZ, RZ, R149 ;  /* 0x000000ffff5f7224 */ /* 0x000fe200078e0095 */
[----:B------:R1:W-:Y:S01]  /*26460*/  STL.128 [R1+0x6c0], R180 ;  /* 0x0006c0b401007387 */ /* 0x0003e20000100c00 */
[----:B------:R-:W-:-:S02]  /*26470*/  IMAD.MOV.U32 R92, RZ, RZ, R132 ;  /* 0x000000ffff5c7224 */ /* 0x000fc400078e0084 */
[----:B------:R-:W-:Y:S01]  /*26480*/  IMAD.MOV.U32 R93, RZ, RZ, R133 ;  /* 0x000000ffff5d7224 */ /* 0x000fe200078e0085 */
[C---:B--2---:R-:W-:Y:S01]  /*26490*/  DMUL R80, R6.reuse, R50 ;  /* 0x0000003206507228 */ /* 0x044fe20000000000 */
[----:B------:R-:W-:Y:S01]  /*264a0*/  IMAD.MOV.U32 R148, RZ, RZ, R134 ;  /* 0x000000ffff947224 */ /* 0x000fe200078e0086 */
[----:B------:R2:W-:Y:S01]  /*264b0*/  STL.128 [R1+0x7c0], R72 ;  /* 0x0007c04801007387 */ /* 0x0005e20000100c00 */
[----:B------:R-:W-:Y:S01]  /*264c0*/  IMAD.MOV.U32 R149, RZ, RZ, R135 ;  /* 0x000000ffff957224 */ /* 0x000fe200078e0087 */
[----:B------:R-:W-:Y:S01]  /*264d0*/  DMUL R82, R6, R46 ;  /* 0x0000002e06527228 */ /* 0x000fe20000000000 */
[----:B---3--:R-:W-:Y:S01]  /*264e0*/  IMAD.MOV.U32 R132, RZ, RZ, R184 ;  /* 0x000000ffff847224 */ /* 0x008fe200078e00b8 */
[----:B------:R3:W-:Y:S01]  /*264f0*/  STL.128 [R1+0x4e0], R156 ;  /* 0x0004e09c01007387 */ /* 0x0007e20000100c00 */
[----:B------:R-:W-:Y:S01]  /*26500*/  IMAD.MOV.U32 R133, RZ, RZ, R185 ;  /* 0x000000ffff857224 */ /* 0x000fe200078e00b9 */
[-C--:B----4-:R-:W-:Y:S01]  /*26510*/  DMUL R176, R42, R62.reuse ;  /* 0x0000003e2ab07228 */ /* 0x090fe20000000000 */
[----:B------:R-:W-:Y:S01]  /*26520*/  IMAD.MOV.U32 R134, RZ, RZ, R188 ;  /* 0x000000ffff867224 */ /* 0x000fe200078e00bc */
[----:B------:R4:W-:Y:S01]  /*26530*/  STL.128 [R1+0x750], R104 ;  /* 0x0007506801007387 */ /* 0x0009e20000100c00 */
[----:B------:R-:W-:Y:S01]  /*26540*/  IMAD.MOV.U32 R135, RZ, RZ, R189 ;  /* 0x000000ffff877224 */ /* 0x000fe200078e00bd */
[----:B-1----:R-:W-:-:S02]  /*26550*/  DMUL R180, R22, R62 ;  /* 0x0000003e16b47228 */ /* 0x002fc40000000000 */
[----:B------:R1:W-:Y:S01]  /*26560*/  STL.128 [R1+0x490], R136 ;  /* 0x0004908801007387 */ /* 0x0003e20000100c00 */
[-C--:B------:R-:W-:Y:S02]  /*26570*/  DMUL R178, R42, R174.reuse ;  /* 0x000000ae2ab27228 */ /* 0x080fe40000000000 */
[----:B------:R-:W-:Y:S01]  /*26580*/  DMUL R182, R22, R174 ;  /* 0x000000ae16b67228 */ /* 0x000fe20000000000 */
[----:B------:R5:W-:Y:S01]  /*26590*/  STL.128 [R1+0x8e0], R124 ;  /* 0x0008e07c01007387 */ /* 0x000be20000100c00 */
[C---:B--2---:R-:W-:Y:S02]  /*265a0*/  DMUL R72, R2.reuse, R50 ;  /* 0x0000003202487228 */ /* 0x044fe40000000000 */
[----:B------:R-:W-:Y:S01]  /*265b0*/  DMUL R74, R2, R46 ;  /* 0x0000002e024a7228 */ /* 0x000fe20000000000 */
[----:B---3--:R-:W-:Y:S01]  /*265c0*/  IMAD.MOV.U32 R156, RZ, RZ, R138 ;  /* 0x000000ffff9c7224 */ /* 0x008fe200078e008a */
[----:B------:R2:W-:Y:S01]  /*265d0*/  STL.128 [R1+0x740], R108 ;  /* 0x0007406c01007387 */ /* 0x0005e20000100c00 */
[----:B------:R-:W-:Y:S01]  /*265e0*/  IMAD.MOV.U32 R157, RZ, RZ, R139 ;  /* 0x000000ffff9d7224 */ /* 0x000fe200078e008b */
[----:B----4-:R-:W-:-:S02]  /*265f0*/  DMUL R104, R10, R50 ;  /* 0x000000320a687228 */ /* 0x010fc40000000000 */
[----:B------:R3:W-:Y:S01]  /*26600*/  STL.128 [R1+0x760], R100 ;  /* 0x0007606401007387 */ /* 0x0007e20000100c00 */
[----:B------:R-:W-:Y:S01]  /*26610*/  DMUL R106, R10, R46 ;  /* 0x0000002e0a6a7228 */ /* 0x000fe20000000000 */
[----:B-1----:R-:W-:Y:S02]  /*26620*/  IMAD.MOV.U32 R136, RZ, RZ, R120 ;  /* 0x000000ffff887224 */ /* 0x002fe400078e0078 */
[----:B------:R1:W-:Y:S01]  /*26630*/  STL.128 [R1+0x480], R64 ;  /* 0x0004804001007387 */ /* 0x0003e20000100c00 */
[----:B------:R-:W-:Y:S02]  /*26640*/  IMAD.MOV.U32 R137, RZ, RZ, R121 ;  /* 0x000000ffff897224 */ /* 0x000fe400078e0079 */
[----:B------:R-:W-:Y:S01]  /*26650*/  IMAD.MOV.U32 R138, RZ, RZ, R192 ;  /* 0x000000ffff8a7224 */ /* 0x000fe200078e00c0 */
[C---:B-----5:R-:W-:Y:S01]  /*26660*/  DMUL R124, R14.reuse, R50 ;  /* 0x000000320e7c7228 */ /* 0x060fe20000000000 */
[----:B------:R-:W-:Y:S01]  /*26670*/  IMAD.MOV.U32 R139, RZ, RZ, R193 ;  /* 0x000000ffff8b7224 */ /* 0x000fe200078e00c1 */
[----:B------:R4:W-:Y:S01]  /*26680*/  STL.128 [R1+0x900], R132 ;  /* 0x0009008401007387 */ /* 0x0009e20000100c00 */
[----:B------:R-:W-:Y:S01]  /*26690*/  DMUL R126, R14, R46 ;  /* 0x0000002e0e7e7228 */ /* 0x000fe20000000000 */
[----:B--2---:R-:W-:-:S02]  /*266a0*/  IMAD.MOV.U32 R108, RZ, RZ, R116 ;  /* 0x000000ffff6c7224 */ /* 0x004fc400078e0074 */
[----:B------:R-:W-:Y:S01]  /*266b0*/  IMAD.MOV.U32 R109, RZ, RZ, R117 ;  /* 0x000000ffff6d7224 */ /* 0x000fe200078e0075 */
[----:B------:R2:W-:Y:S01]  /*266c0*/  STL.128 [R1+0x850], R88 ;  /* 0x0008505801007387 */ /* 0x0005e20000100c00 */
[----:B---3--:R-:W-:Y:S01]  /*266d0*/  DMUL R102, R6, R6 ;  /* 0x0000000606667228 */ /* 0x008fe20000000000 */
[----:B------:R-:W-:Y:S02]  /*266e0*/  IMAD.MOV.U32 R110, RZ, RZ, R144 ;  /* 0x000000ffff6e7224 */ /* 0x000fe400078e0090 */
[----:B------:R-:W-:Y:S01]  /*266f0*/  IMAD.MOV.U32 R111, RZ, RZ, R145 ;  /* 0x000000ffff6f7224 */ /* 0x000fe200078e0091 */
[C---:B-1----:R-:W-:Y:S01]  /*26700*/  DMUL R64, R2.reuse, R42 ;  /* 0x0000002a02407228 */ /* 0x042fe20000000000 */
[----:B------:R-:W-:Y:S01]  /*26710*/  IMAD.MOV.U32 R100, RZ, RZ, R244 ;  /* 0x000000ffff647224 */ /* 0x000fe200078e00f4 */
[----:B------:R1:W-:Y:S01]  /*26720*/  STL.128 [R1+0x8d0], R136 ;  /* 0x0008d08801007387 */ /* 0x0003e20000100c00 */
[----:B------:R-:W-:Y:S01]  /*26730*/  IMAD.MOV.U32 R101, RZ, RZ, R245 ;  /* 0x000000ffff657224 */ /* 0x000fe200078e00f5 */
[----:B------:R-:W-:Y:S01]  /*26740*/  DMUL R66, R2, R22 ;  /* 0x0000001602427228 */ /* 0x000fe20000000000 */
[----:B----4-:R-:W-:Y:S01]  /*26750*/  IMAD.MOV.U32 R132, RZ, RZ, R84 ;  /* 0x000000ffff847224 */ /* 0x010fe200078e0054 */
[----:B------:R3:W-:Y:S01]  /*26760*/  STL.128 [R1+0x9c0], R96 ;  /* 0x0009c06001007387 */ /* 0x0007e20000100c00 */
[----:B------:R-:W-:-:S02]  /*26770*/  IMAD.MOV.U32 R133, RZ, RZ, R85 ;  /* 0x000000ffff857224 */ /* 0x000fc400078e0055 */
[----:B------:R-:W-:Y:S01]  /*26780*/  IMAD.MOV.U32 R134, RZ, RZ, R96 ;  /* 0x000000ffff867224 */ /* 0x000fe200078e0060 */
[C---:B--2---:R-:W-:Y:S01]  /*26790*/  DMUL R88, R6.reuse, R42 ;  /* 0x0000002a06587228 */ /* 0x044fe20000000000 */
[----:B------:R-:W-:Y:S01]  /*267a0*/  IMAD.MOV.U32 R135, RZ, RZ, R97 ;  /* 0x000000ffff877224 */ /* 0x000fe200078e0061 */
[----:B------:R2:W-:Y:S01]  /*267b0*/  STL.128 [R1+0x610], R164 ;  /* 0x000610a401007387 */ /* 0x0005e20000100c00 */
[----:B------:R-:W-:-:S03]  /*267c0*/  DMUL R90, R6, R22 ;  /* 0x00000016065a7228 */ /* 0x000fc60000000000 */
[----:B------:R4:W-:Y:S01]  /*267d0*/  STL.128 [R1+0x8c0], R108 ;  /* 0x0008c06c01007387 */ /* 0x0009e20000100c00 */
[----:B-1----:R-:W-:Y:S02]  /*267e0*/  IMAD.MOV.U32 R138, RZ, RZ, R98 ;  /* 0x000000ffff8a7224 */ /* 0x002fe400078e0062 */
[----:B------:R-:W-:Y:S01]  /*267f0*/  IMAD.MOV.U32 R139, RZ, RZ, R99 ;  /* 0x000000ffff8b7224 */ /* 0x000fe200078e0063 */
[----:B------:R1:W-:Y:S01]  /*26800*/  STL.128 [R1+0x400], R120 ;  /* 0x0004007801007387 */ /* 0x0003e20000100c00 */
[----:B------:R-:W-:Y:S02]  /*26810*/  IMAD.MOV.U32 R136, RZ, RZ, R86 ;  /* 0x000000ffff887224 */ /* 0x000fe400078e0056 */
[----:B---3--:R-:W-:Y:S01]  /*26820*/  IMAD.MOV.U32 R98, RZ, RZ, R80 ;  /* 0x000000ffff627224 */ /* 0x008fe200078e0050 */
[----:B------:R3:W-:Y:S01]  /*26830*/  STL.128 [R1+0x9d0], R80 ;  /* 0x0009d05001007387 */ /* 0x0007e20000100c00 */
[----:B------:R-:W-:Y:S02]  /*26840*/  IMAD.MOV.U32 R99, RZ, RZ, R81 ;  /* 0x000000ffff637224 */ /* 0x000fe400078e0051 */
[----:B------:R-:W-:Y:S01]  /*26850*/  IMAD.MOV.U32 R137, RZ, RZ, R87 ;  /* 0x000000ffff897224 */ /* 0x000fe200078e0057 */
[----:B------:R5:W-:Y:S01]  /*26860*/  STL.128 [R1+0x5c0], R128 ;  /* 0x0005c08001007387 */ /* 0x000be20000100c00 */
[----:B--2---:R-:W-:-:S02]  /*26870*/  IMAD.MOV.U32 R164, RZ, RZ, R130 ;  /* 0x000000ffffa47224 */ /* 0x004fc400078e0082 */
[----:B------:R-:W-:Y:S01]  /*26880*/  IMAD.MOV.U32 R165, RZ, RZ, R131 ;  /* 0x000000ffffa57224 */ /* 0x000fe200078e0083 */
[----:B------:R2:W-:Y:S01]  /*26890*/  STL.128 [R1+0x3b0], R144 ;  /* 0x0003b09001007387 */ /* 0x0005e20000100c00 */
[C---:B----4-:R-:W-:Y:S01]  /*268a0*/  DMUL R108, R10.reuse, R42 ;  /* 0x0000002a0a6c7228 */ /* 0x050fe20000000000 */
[----:B------:R-:W-:Y:S01]  /*268b0*/  IMAD.MOV.U32 R96, RZ, RZ, R72 ;  /* 0x000000ffff607224 */ /* 0x000fe200078e0048 */
[----:B------:R-:W-:Y:S01]  /*268c0*/  DMUL R110, R10, R22 ;  /* 0x000000160a6e7228 */ /* 0x000fe20000000000 */
[----:B------:R4:W-:Y:S01]  /*268d0*/  STL.128 [R1+0x970], R84 ;  /* 0x0009705401007387 */ /* 0x0009e20000100c00 */
[-C--:B-1----:R-:W-:Y:S01]  /*268e0*/  DMUL R120, R14, R42.reuse ;  /* 0x0000002a0e787228 */ /* 0x082fe20000000000 */
[----:B------:R-:W-:Y:S01]  /*268f0*/  IMAD.MOV.U32 R97, RZ, RZ, R73 ;  /* 0x000000ffff617224 */ /* 0x000fe200078e0049 */
[----:B---3--:R-:W-:Y:S01]  /*26900*/  DMUL R80, R46, R42 ;  /* 0x0000002a2e507228 */ /* 0x008fe20000000000 */
[----:B------:R1:W-:Y:S01]  /*26910*/  STL.128 [R1+0x7a0], R76 ;  /* 0x0007a04c01007387 */ /* 0x0003e20000100c00 */
[----:B-----5:R-:W-:-:S03]  /*26920*/  IMAD.MOV.U32 R128, RZ, RZ, R176 ;  /* 0x000000ffff807224 */ /* 0x020fc600078e00b0 */
[----:B------:R3:W-:Y:S01]  /*26930*/  STL.128 [R1+0x360], R116 ;  /* 0x0003607401007387 */ /* 0x0007e20000100c00 */
[----:B------:R-:W-:Y:S02]  /*26940*/  IMAD.MOV.U32 R129, RZ, RZ, R177 ;  /* 0x000000ffff817224 */ /* 0x000fe400078e00b1 */
[----:B------:R-:W-:Y:S01]  /*26950*/  IMAD.MOV.U32 R130, RZ, RZ, R180 ;  /* 0x000000ffff827224 */ /* 0x000fe200078e00b4 */
[----:B------:R5:W-:Y:S01]  /*26960*/  STL.128 [R1+0x9b0], R100 ;  /* 0x0009b06401007387 */ /* 0x000be20000100c00 */
[----:B------:R-:W-:Y:S02]  /*26970*/  IMAD.MOV.U32 R131, RZ, RZ, R181 ;  /* 0x000000ffff837224 */ /* 0x000fe400078e00b5 */
[----:B--2---:R-:W-:Y:S01]  /*26980*/  IMAD.MOV.U32 R144, RZ, RZ, R118 ;  /* 0x000000ffff907224 */ /* 0x004fe200078e0076 */
[----:B------:R2:W-:Y:S01]  /*26990*/  STL.128 [R1+0xa00], R132 ;  /* 0x000a008401007387 */ /* 0x0005e20000100c00 */
[----:B------:R-:W-:Y:S01]  /*269a0*/  IMAD.MOV.U32 R145, RZ, RZ, R119 ;  /* 0x000000ffff917224 */ /* 0x000fe200078e0077 */
[C---:B----4-:R-:W-:Y:S01]  /*269b0*/  DMUL R86, R50.reuse, R22 ;  /* 0x0000001632567228 */ /* 0x050fe20000000000 */
[----:B-1----:R-:W-:Y:S01]  /*269c0*/  IMAD.MOV.U32 R76, RZ, RZ, R140 ;  /* 0x000000ffff4c7224 */ /* 0x002fe200078e008c */
[----:B------:R1:W-:Y:S01]  /*269d0*/  STL.128 [R1+0xa70], R124 ;  /* 0x000a707c01007387 */ /* 0x0003e20000100c00 */
[----:B------:R-:W-:Y:S01]  /*269e0*/  IMAD.MOV.U32 R77, RZ, RZ, R141 ;  /* 0x000000ffff4d7224 */ /* 0x000fe200078e008d */
[----:B------:R-:W-:Y:S01]  /*269f0*/  DMUL R84, R50, R42 ;  /* 0x0000002a32547228 */ /* 0x000fe20000000000 */
[----:B------:R-:W-:Y:S01]  /*26a00*/  IMAD.MOV.U32 R78, RZ, RZ, R168 ;  /* 0x000000ffff4e7224 */ /* 0x000fe200078e00a8 */
[----:B---3--:R-:W-:Y:S01]  /*26a10*/  DMUL R118, R14, R14 ;  /* 0x0000000e0e767228 */ /* 0x008fe20000000000 */
[----:B------:R-:W-:Y:S01]  /*26a20*/  IMAD.MOV.U32 R79, RZ, RZ, R169 ;  /* 0x000000ffff4f7224 */ /* 0x000fe200078e00a9 */
[----:B------:R3:W-:Y:S01]  /*26a30*/  STL.128 [R1+0xa20], R104 ;  /* 0x000a206801007387 */ /* 0x0007e20000100c00 */
[----:B-----5:R-:W-:-:S02]  /*26a40*/  IMAD.MOV.U32 R100, RZ, RZ, R104 ;  /* 0x000000ffff647224 */ /* 0x020fc400078e0068 */
[----:B------:R-:W-:Y:S01]  /*26a50*/  IMAD.MOV.U32 R101, RZ, RZ, R105 ;  /* 0x000000ffff657224 */ /* 0x000fe200078e0069 */
[----:B------:R-:W-:Y:S01]  /*26a60*/  STL.128 [R1+0x440], R160 ;  /* 0x000440a001007387 */ /* 0x000fe20000100c00 */
[----:B------:R-:W-:Y:S02]  /*26a70*/  IMAD.MOV.U32 R102, RZ, RZ, R124 ;  /* 0x000000ffff667224 */ /* 0x000fe400078e007c */
[----:B------:R-:W-:Y:S01]  /*26a80*/  IMAD.MOV.U32 R103, RZ, RZ, R125 ;  /* 0x000000ffff677224 */ /* 0x000fe200078e007d */
[----:B------:R4:W-:Y:S01]  /*26a90*/  STL.128 [R1+0x860], R92 ;  /* 0x0008605c01007387 */ /* 0x0009e20000100c00 */
[----:B--2---:R-:W-:Y:S02]  /*26aa0*/  IMAD.MOV.U32 R134, RZ, RZ, R82 ;  /* 0x000000ffff867224 */ /* 0x004fe400078e0052 */
[----:B------:R-:W-:Y:S01]  /*26ab0*/  IMAD.MOV.U32 R135, RZ, RZ, R83 ;  /* 0x000000ffff877224 */ /* 0x000fe200078e0053 */
[----:B------:R-:W-:Y:S01]  /*26ac0*/  DMUL R82, R46, R22 ;  /* 0x000000162e527228 */ /* 0x000fe20000000000 */
[----:B------:R-:W-:Y:S01]  /*26ad0*/  IMAD.MOV.U32 R116, RZ, RZ, R248 ;  /* 0x000000ffff747224 */ /* 0x000fe200078e00f8 */
[----:B------:R2:W-:Y:S01]  /*26ae0*/  STL.128 [R1+0x450], R192 ;  /* 0x000450c001007387 */ /* 0x0005e20000100c00 */
[----:B------:R-:W-:-:S02]  /*26af0*/  IMAD.MOV.U32 R117, RZ, RZ, R249 ;  /* 0x000000ffff757224 */ /* 0x000fc400078e00f9 */
[----:B-1----:R-:W-:Y:S01]  /*26b00*/  IMAD.MOV.U32 R124, RZ, RZ, R106 ;  /* 0x000000ffff7c7224 */ /* 0x002fe200078e006a */
[----:B------:R1:W-:Y:S01]  /*26b10*/  STL.128 [R1+0x8f0], R128 ;  /* 0x0008f08001007387 */ /* 0x0003e20000100c00 */
[----:B------:R-:W-:Y:S02]  /*26b20*/  IMAD.MOV.U32 R125, RZ, RZ, R107 ;  /* 0x000000ffff7d7224 */ /* 0x000fe400078e006b */
[----:B---3--:R-:W-:Y:S01]  /*26b30*/  IMAD.MOV.U32 R104, RZ, RZ, R64 ;  /* 0x000000ffff687224 */ /* 0x008fe200078e0040 */
[----:B------:R3:W-:Y:S01]  /*26b40*/  STL.128 [R1+0xaa0], R96 ;  /* 0x000aa06001007387 */ /* 0x0007e20000100c00 */
[----:B------:R-:W-:Y:S01]  /*26b50*/  IMAD.MOV.U32 R105, RZ, RZ, R65 ;  /* 0x000000ffff697224 */ /* 0x000fe200078e0041 */
[C---:B----4-:R-:W-:Y:S01]  /*26b60*/  DMUL R92, R6.reuse, R54 ;  /* 0x00000036065c7228 */ /* 0x050fe20000000000 */
[----:B------:R-:W-:Y:S01]  /*26b70*/  IMAD.MOV.U32 R160, RZ, RZ, R114 ;  /* 0x000000ffffa07224 */ /* 0x000fe200078e0072 */
[----:B------:R4:W-:Y:S01]  /*26b80*/  STL.128 [R1+0x990], R64 ;  /* 0x0009904001007387 */ /* 0x0009e20000100c00 */
[----:B------:R-:W-:Y:S01]  /*26b90*/  IMAD.MOV.U32 R161, RZ, RZ, R115 ;  /* 0x000000ffffa17224 */ /* 0x000fe200078e0073 */
[----:B------:R-:W-:Y:S01]  /*26ba0*/  DMUL R94, R6, R58 ;  /* 0x0000003a065e7228 */ /* 0x000fe20000000000 */
[----:B------:R-:W-:Y:S01]  /*26bb0*/  IMAD.MOV.U32 R132, RZ, RZ, R74 ;  /* 0x000000ffff847224 */ /* 0x000fe200078e004a */
[----:B------:R5:W-:Y:S01]  /*26bc0*/  STL.128 [R1+0xa10], R240 ;  /* 0x000a10f001007387 */ /* 0x000be20000100c00 */
[----:B--2---:R-:W-:-:S02]  /*26bd0*/  IMAD.MOV.U32 R192, RZ, RZ, R122 ;  /* 0x000000ffffc07224 */ /* 0x004fc400078e007a */
[----:B------:R-:W-:Y:S01]  /*26be0*/  IMAD.MOV.U32 R193, RZ, RZ, R123 ;  /* 0x000000ffffc17224 */ /* 0x000fe200078e007b */
[----:B------:R2:W-:Y:S01]  /*26bf0*/  STL.128 [R1+0x7b0], R76 ;  /* 0x0007b04c01007387 */ /* 0x0005e20000100c00 */
[C---:B-1----:R-:W-:Y:S01]  /*26c00*/  DMUL R128, R14.reuse, R54 ;  /* 0x000000360e807228 */ /* 0x042fe20000000000 */
[----:B------:R-:W-:Y:S01]  /*26c10*/  IMAD.MOV.U32 R133, RZ, RZ, R75 ;  /* 0x000000ffff857224 */ /* 0x000fe200078e004b */
[----:B------:R-:W-:Y:S01]  /*26c20*/  DMUL R122, R14, R22 ;  /* 0x000000160e7a7228 */ /* 0x000fe20000000000 */
[----:B------:R1:W-:Y:S01]  /*26c30*/  STL.128 [R1+0x3f0], R112 ;  /* 0x0003f07001007387 */ /* 0x0003e20000100c00 */
[----:B---3--:R-:W-:Y:S01]  /*26c40*/  DMUL R96, R46, R54 ;  /* 0x000000362e607228 */ /* 0x008fe20000000000 */
[----:B------:R-:W-:Y:S01]  /*26c50*/  IMAD.MOV.U32 R106, RZ, RZ, R88 ;  /* 0x000000ffff6a7224 */ /* 0x000fe200078e0058 */
[----:B------:R-:W-:Y:S01]  /*26c60*/  DMUL R130, R14, R58 ;  /* 0x0000003a0e827228 */ /* 0x000fe20000000000 */
[----:B------:R3:W-:Y:S01]  /*26c70*/  STL.128 [R1+0x980], R72 ;  /* 0x0009804801007387 */ /* 0x0007e20000100c00 */
[----:B----4-:R-:W-:Y:S01]  /*26c80*/  DMUL R64, R22, R54 ;  /* 0x0000003616407228 */ /* 0x010fe20000000000 */
[----:B------:R-:W-:Y:S01]  /*26c90*/  IMAD.MOV.U32 R107, RZ, RZ, R89 ;  /* 0x000000ffff6b7224 */ /* 0x000fe200078e0059 */
[-C--:B------:R-:W-:Y:S01]  /*26ca0*/  DMUL R98, R46, R58.reuse ;  /* 0x0000003a2e627228 */ /* 0x080fe20000000000 */
[----:B------:R4:W-:Y:S01]  /*26cb0*/  STL.128 [R1+0xab0], R100 ;  /* 0x000ab06401007387 */ /* 0x0009e20000100c00 */
[----:B-----5:R-:W-:-:S02]  /*26cc0*/  DMUL R242, R54, R58 ;  /* 0x0000003a36f27228 */ /* 0x020fc40000000000 */
[-C--:B------:R-:W-:Y:S01]  /*26cd0*/  DMUL R240, R54, R54.reuse ;  /* 0x0000003636f07228 */ /* 0x080fe20000000000 */
[----:B------:R5:W-:Y:S01]  /*26ce0*/  STL.128 [R1+0x9e0], R88 ;  /* 0x0009e05801007387 */ /* 0x000be20000100c00 */
[C---:B--2---:R-:W-:Y:S02]  /*26cf0*/  DMUL R76, R2.reuse, R54 ;  /* 0x00000036024c7228 */ /* 0x044fe40000000000 */
[----:B------:R-:W-:Y:S01]  /*26d00*/  DMUL R78, R2, R58 ;  /* 0x0000003a024e7228 */ /* 0x000fe20000000000 */
[----:B------:R2:W-:Y:S01]  /*26d10*/  STL.128 [R1+0xa60], R116 ;  /* 0x000a607401007387 */ /* 0x0005e20000100c00 */
[C---:B-1----:R-:W-:Y:S02]  /*26d20*/  DMUL R112, R10.reuse, R54 ;  /* 0x000000360a707228 */ /* 0x042fe40000000000 */
[----:B------:R-:W-:Y:S01]  /*26d30*/  DMUL R114, R10, R58 ;  /* 0x0000003a0a727228 */ /* 0x000fe20000000000 */
[----:B------:R1:W-:Y:S01]  /*26d40*/  STL.128 [R1+0xb00], R124 ;  /* 0x000b007c01007387 */ /* 0x0003e20000100c00 */
[----:B---3--:R-:W-:-:S02]  /*26d50*/  DMUL R72, R50, R54 ;  /* 0x0000003632487228 */ /* 0x008fc40000000000 */
[----:B------:R-:W-:Y:S01]  /*26d60*/  DMUL R74, R50, R58 ;  /* 0x0000003a324a7228 */ /* 0x000fe20000000000 */
[----:B------:R3:W-:Y:S01]  /*26d70*/  STL.128 [R1+0xb20], R80 ;  /* 0x000b205001007387 */ /* 0x0007e20000100c00 */
[C---:B----4-:R-:W-:Y:S02]  /*26d80*/  DMUL R100, R42.reuse, R54 ;  /* 0x000000362a647228 */ /* 0x050fe40000000000 */
[-C--:B------:R-:W-:Y:S01]  /*26d90*/  DMUL R102, R42, R58.reuse ;  /* 0x0000003a2a667228 */ /* 0x080fe20000000000 */
[----:B-----5:R-:W-:Y:S01]  /*26da0*/  IMAD.MOV.U32 R88, RZ, RZ, R66 ;  /* 0x000000ffff587224 */ /* 0x020fe200078e0042 */
[----:B------:R4:W-:Y:S01]  /*26db0*/  STL.128 [R1+0x570], R168 ;  /* 0x000570a801007387 */ /* 0x0009e20000100c00 */
[----:B------:R-:W-:Y:S01]  /*26dc0*/  IMAD.MOV.U32 R89, RZ, RZ, R67 ;  /* 0x000000ffff597224 */ /* 0x000fe200078e0043 */
[----:B------:R-:W-:Y:S01]  /*26dd0*/  DMUL R66, R22, R58 ;  /* 0x0000003a16427228 */ /* 0x000fe20000000000 */
[----:B--2---:R-:W-:Y:S01]  /*26de0*/  IMAD.MOV.U32 R116, RZ, RZ, R108 ;  /* 0x000000ffff747224 */ /* 0x004fe200078e006c */
[----:B------:R2:W-:Y:S01]  /*26df0*/  STL.128 [R1+0x520], R140 ;  /* 0x0005208c01007387 */ /* 0x0005e20000100c00 */
[----:B------:R-:W-:-:S02]  /*26e00*/  IMAD.MOV.U32 R117, RZ, RZ, R109 ;  /* 0x000000ffff757224 */ /* 0x000fc400078e006d */
[----:B------:R-:W-:Y:S01]  /*26e10*/  IMAD.MOV.U32 R118, RZ, RZ, R120 ;  /* 0x000000ffff767224 */ /* 0x000fe200078e0078 */
[----:B------:R5:W-:Y:S01]  /*26e20*/  STL.128 [R1+0xa80], R120 ;  /* 0x000a807801007387 */ /* 0x000be20000100c00 */
[----:B------:R-:W-:Y:S02]  /*26e30*/  IMAD.MOV.U32 R119, RZ, RZ, R121 ;  /* 0x000000ffff777224 */ /* 0x000fe400078e0079 */
[----:B-1----:R-:W-:Y:S01]  /*26e40*/  IMAD.MOV.U32 R126, RZ, RZ, R80 ;  /* 0x000000ffff7e7224 */ /* 0x002fe200078e0050 */
[----:B------:R1:W-:Y:S01]  /*26e50*/  STL.128 [R1+0xad0], R84 ;  /* 0x000ad05401007387 */ /* 0x0003e20000100c00 */
[----:B------:R-:W-:Y:S02]  /*26e60*/  IMAD.MOV.U32 R127, RZ, RZ, R81 ;  /* 0x000000ffff7f7224 */ /* 0x000fe400078e0051 */
[----:B---3--:R-:W-:Y:S01]  /*26e70*/  IMAD.MOV.U32 R80, RZ, RZ, R86 ;  /* 0x000000ffff507224 */ /* 0x008fe200078e0056 */
[----:B------:R3:W-:Y:S01]  /*26e80*/  STL.128 [R1+0xb50], R116 ;  /* 0x000b507401007387 */ /* 0x0007e20000100c00 */
[----:B------:R-:W-:-:S02]  /*26e90*/  IMAD.MOV.U32 R81, RZ, RZ, R87 ;  /* 0x000000ffff517224 */ /* 0x000fc400078e0057 */
[----:B----4-:R-:W-:Y:S01]  /*26ea0*/  IMAD.MOV.U32 R168, RZ, RZ, R142 ;  /* 0x000000ffffa87224 */ /* 0x010fe200078e008e */
[----:B------:R4:W-:Y:S01]  /*26eb0*/  STL.128 [R1+0xa30], R108 ;  /* 0x000a306c01007387 */ /* 0x0009e20000100c00 */
[----:B------:R-:W-:Y:S01]  /*26ec0*/  IMAD.MOV.U32 R169, RZ, RZ, R143 ;  /* 0x000000ffffa97224 */ /* 0x000fe200078e008f */
[----:B--2---:R-:W-:Y:S01]  /*26ed0*/  DMUL R142, R46, R46 ;  /* 0x0000002e2e8e7228 */ /* 0x004fe20000000000 */
[----:B------:R-:W-:Y:S01]  /*26ee0*/  IMAD.MOV.U32 R124, RZ, RZ, R84 ;  /* 0x000000ffff7c7224 */ /* 0x000fe200078e0054 */
[----:B------:R2:W-:Y:S01]  /*26ef0*/  STL.128 [R1+0xb40], R104 ;  /* 0x000b406801007387 */ /* 0x0005e20000100c00 */
[----:B-----5:R-:W-:Y:S02]  /*26f00*/  IMAD.MOV.U32 R120, RZ, RZ, R110 ;  /* 0x000000ffff787224 */ /* 0x020fe400078e006e */
[----:B------:R-:W-:Y:S01]  /*26f10*/  IMAD.MOV.U32 R121, RZ, RZ, R111 ;  /* 0x000000ffff797224 */ /* 0x000fe200078e006f */
[----:B------:R5:W-:Y:S01]  /*26f20*/  STL.128 [R1+0xb90], R88 ;  /* 0x000b905801007387 */ /* 0x000be20000100c00 */
[----:B-1----:R-:W-:Y:S01]  /*26f30*/  DMUL R86, R22, R22 ;  /* 0x0000001616567228 */ /* 0x002fe20000000000 */
[----:B------:R-:W-:-:S02]  /*26f40*/  IMAD.MOV.U32 R125, RZ, RZ, R85 ;  /* 0x000000ffff7d7224 */ /* 0x000fc400078e0055 */
[----:B------:R1:W-:Y:S01]  /*26f50*/  STL.128 [R1+0xbb0], R80 ;  /* 0x000bb05001007387 */ /* 0x0003e20000100c00 */
[----:B---3--:R-:W-:Y:S01]  /*26f60*/  DMUL R118, R58, R58 ;  /* 0x0000003a3a767228 */ /* 0x008fe20000000000 */
[----:B------:R-:W-:Y:S02]  /*26f70*/  IMAD.MOV.U32 R140, RZ, RZ, R250 ;  /* 0x000000ffff8c7224 */ /* 0x000fe400078e00fa */
[----:B------:R3:W-:Y:S01]  /*26f80*/  STL.128 [R1+0x380], R220 ;  /* 0x000380dc01007387 */ /* 0x0007e20000100c00 */
[----:B----4-:R-:W-:Y:S02]  /*26f90*/  IMAD.MOV.U32 R110, RZ, RZ, R64 ;  /* 0x000000ffff6e7224 */ /* 0x010fe400078e0040 */
[----:B------:R-:W-:Y:S01]  /*26fa0*/  IMAD.MOV.U32 R111, RZ, RZ, R65 ;  /* 0x000000ffff6f7224 */ /* 0x000fe200078e0041 */
[----:B------:R4:W-:Y:S01]  /*26fb0*/  STL.128 [R1+0x390], R216 ;  /* 0x000390d801007387 */ /* 0x0009e20000100c00 */
[----:B--2---:R-:W-:Y:S02]  /*26fc0*/  IMAD.MOV.U32 R106, RZ, RZ, R96 ;  /* 0x000000ffff6a7224 */ /* 0x004fe400078e0060 */
[----:B------:R-:W-:Y:S01]  /*26fd0*/  IMAD.MOV.U32 R107, RZ, RZ, R97 ;  /* 0x000000ffff6b7224 */ /* 0x000fe200078e0061 */
[----:B------:R2:W-:Y:S01]  /*26fe0*/  STL.128 [R1+0x3a0], R212 ;  /* 0x0003a0d401007387 */ /* 0x0005e20000100c00 */
[----:B-----5:R-:W-:-:S02]  /*26ff0*/  IMAD.MOV.U32 R90, RZ, RZ, R128 ;  /* 0x000000ffff5a7224 */ /* 0x020fc400078e0080 */
[----:B------:R-:W-:Y:S01]  /*27000*/  IMAD.MOV.U32 R91, RZ, RZ, R129 ;  /* 0x000000ffff5b7224 */ /* 0x000fe200078e0081 */
[----:B------:R5:W-:Y:S01]  /*27010*/  STL.128 [R1+0x4f0], R200 ;  /* 0x0004f0c801007387 */ /* 0x000be20000100c00 */
[----:B-1----:R-:W-:Y:S02]  /*27020*/  IMAD.MOV.U32 R82, RZ, RZ, R92 ;  /* 0x000000ffff527224 */ /* 0x002fe400078e005c */
[----:B------:R-:W-:Y:S01]  /*27030*/  IMAD.MOV.U32 R83, RZ, RZ, R93 ;  /* 0x000000ffff537224 */ /* 0x000fe200078e005d */
[----:B------:R1:W-:Y:S01]  /*27040*/  STL.128 [R1+0x590], R180 ;  /* 0x000590b401007387 */ /* 0x0003e20000100c00 */
[----:B---3--:R-:W-:Y:S02]  /*27050*/  IMAD.MOV.U32 R220, RZ, RZ, R238 ;  /* 0x000000ffffdc7224 */ /* 0x008fe400078e00ee */
[----:B------:R-:W-:Y:S01]  /*27060*/  IMAD.MOV.U32 R221, RZ, RZ, R239 ;  /* 0x000000ffffdd7224 */ /* 0x000fe200078e00ef */
[----:B------:R3:W-:Y:S01]  /*27070*/  STL.128 [R1+0x630], R188 ;  /* 0x000630bc01007387 */ /* 0x0007e20000100c00 */
[----:B----4-:R-:W-:-:S02]  /*27080*/  IMAD.MOV.U32 R216, RZ, RZ, R230 ;  /* 0x000000ffffd87224 */ /* 0x010fc400078e00e6 */
[----:B------:R-:W-:Y:S01]  /*27090*/  IMAD.MOV.U32 R217, RZ, RZ, R231 ;  /* 0x000000ffffd97224 */ /* 0x000fe200078e00e7 */
[----:B------:R4:W-:Y:S01]  /*270a0*/  STL.128 [R1+0x9f0], R92 ;  /* 0x0009f05c01007387 */ /* 0x0009e20000100c00 */
[----:B--2---:R-:W-:Y:S02]  /*270b0*/  IMAD.MOV.U32 R212, RZ, RZ, R226 ;  /* 0x000000ffffd47224 */ /* 0x004fe400078e00e2 */
[----:B------:R-:W-:Y:S01]  /*270c0*/  IMAD.MOV.U32 R213, RZ, RZ, R227 ;  /* 0x000000ffffd57224 */ /* 0x000fe200078e00e3 */
[----:B------:R2:W-:Y:S01]  /*270d0*/  STL.128 [R1+0xa90], R128 ;  /* 0x000a908001007387 */ /* 0x0005e20000100c00 */
[----:B-----5:R-:W-:Y:S02]  /*270e0*/  IMAD.MOV.U32 R200, RZ, RZ, R198 ;  /* 0x000000ffffc87224 */ /* 0x020fe400078e00c6 */
[----:B------:R-:W-:Y:S01]  /*270f0*/  IMAD.MOV.U32 R201, RZ, RZ, R199 ;  /* 0x000000ffffc97224 */ /* 0x000fe200078e00c7 */
[----:B------:R5:W-:Y:S01]  /*27100*/  STL.128 [R1+0xb30], R96 ;  /* 0x000b306001007387 */ /* 0x000be20000100c00 */
[----:B-1----:R-:W-:-:S02]  /*27110*/  IMAD.MOV.U32 R180, RZ, RZ, R178 ;  /* 0x000000ffffb47224 */ /* 0x002fc400078e00b2 */
[----:B------:R-:W-:Y:S01]  /*27120*/  IMAD.MOV.U32 R181, RZ, RZ, R179 ;  /* 0x000000ffffb57224 */ /* 0x000fe200078e00b3 */
[----:B------:R1:W-:Y:S01]  /*27130*/  STL.128 [R1+0xbd0], R64 ;  /* 0x000bd04001007387 */ /* 0x0003e20000100c00 */
[----:B---3--:R-:W-:Y:S02]  /*27140*/  IMAD.MOV.U32 R188, RZ, RZ, R186 ;  /* 0x000000ffffbc7224 */ /* 0x008fe400078e00ba */
[----:B------:R-:W-:Y:S01]  /*27150*/  IMAD.MOV.U32 R189, RZ, RZ, R187 ;  /* 0x000000ffffbd7224 */ /* 0x000fe200078e00bb */
[----:B------:R3:W-:Y:S01]  /*27160*/  STL.128 [R1+0xc20], R240 ;  /* 0x000c20f001007387 */ /* 0x0007e20000100c00 */
[----:B------:R-:W-:Y:S02]  /*27170*/  IMAD.MOV.U32 R141, RZ, RZ, R251 ;  /* 0x000000ffff8d7224 */ /* 0x000fe400078e00fb */
[----:B------:R-:W-:Y:S01]  /*27180*/  IMAD.MOV.U32 R84, RZ, RZ, R246 ;  /* 0x000000ffff547224 */ /* 0x000fe200078e00f6 */
[----:B------:R3:W-:Y:S01]  /*27190*/  STL.128 [R1+0x330], R236 ;  /* 0x000330ec01007387 */ /* 0x0007e20000100c00 */
[----:B------:R-:W-:-:S02]  /*271a0*/  IMAD.MOV.U32 R85, RZ, RZ, R247 ;  /* 0x000000ffff557224 */ /* 0x000fc400078e00f7 */
[----:B------:R-:W-:Y:S01]  /*271b0*/  IMAD.MOV.U32 R80, RZ, RZ, R76 ;  /* 0x000000ffff507224 */ /* 0x000fe200078e004c */
[----:B------:R3:W-:Y:S01]  /*271c0*/  STL.128 [R1+0x3d0], R208 ;  /* 0x0003d0d001007387 */ /* 0x0007e20000100c00 */
[----:B------:R-:W-:Y:S02]  /*271d0*/  IMAD.MOV.U32 R81, RZ, RZ, R77 ;  /* 0x000000ffff517224 */ /* 0x000fe400078e004d */
        /* <DEDUP_REMOVED lines=9> */
[----:B----4-:R-:W-:Y:S01]  /*27270*/  IMAD.MOV.U32 R92, RZ, RZ, R78 ;  /* 0x000000ffff5c7224 */ /* 0x010fe200078e004e */
[----:B------:R3:W-:Y:S01]  /*27280*/  STL.128 [R1+0x340], R228 ;  /* 0x000340e401007387 */ /* 0x0007e20000100c00 */
[----:B------:R-:W-:Y:S02]  /*27290*/  IMAD.MOV.U32 R93, RZ, RZ, R79 ;  /* 0x000000ffff5d7224 */ /* 0x000fe400078e004f */
[----:B--2---:R-:W-:Y:S01]  /*272a0*/  IMAD.MOV.U32 R128, RZ, RZ, R114 ;  /* 0x000000ffff807224 */ /* 0x004fe200078e0072 */
[----:B------:R3:W-:Y:S01]  /*272b0*/  STL.128 [R1+0x7d0], R216 ;  /* 0x0007d0d801007387 */ /* 0x0007e20000100c00 */
[----:B------:R-:W-:-:S02]  /*272c0*/  IMAD.MOV.U32 R129, RZ, RZ, R115 ;  /* 0x000000ffff817224 */ /* 0x000fc400078e0073 */
[----:B-----5:R-:W-:Y:S01]  /*272d0*/  IMAD.MOV.U32 R96, RZ, RZ, R74 ;  /* 0x000000ffff607224 */ /* 0x020fe200078e004a */
[----:B------:R3:W-:Y:S01]  /*272e0*/  STL.128 [R1+0x800], R168 ;  /* 0x000800a801007387 */ /* 0x0007e20000100c00 */
[----:B------:R-:W-:Y:S02]  /*272f0*/  IMAD.MOV.U32 R97, RZ, RZ, R75 ;  /* 0x000000ffff617224 */ /* 0x000fe400078e004b */
[----:B-1----:R-:W-:Y:S01]  /*27300*/  IMAD.MOV.U32 R64, RZ, RZ, R102 ;  /* 0x000000ffff407224 */ /* 0x002fe200078e0066 */
[----:B------:R3:W-:Y:S01]  /*27310*/  STL.128 [R1+0x350], R224 ;  /* 0x000350e001007387 */ /* 0x0007e20000100c00 */
[----:B------:R-:W-:Y:S02]  /*27320*/  IMAD.MOV.U32 R65, RZ, RZ, R103 ;  /* 0x000000ffff417224 */ /* 0x000fe400078e0067 */
[----:B------:R-:W-:Y:S01]  /*27330*/  IMAD.MOV.U32 R116, RZ, RZ, R242 ;  /* 0x000000ffff747224 */ /* 0x000fe200078e00f2 */
[----:B------:R3:W-:Y:S01]  /*27340*/  STL.128 [R1+0x810], R164 ;  /* 0x000810a401007387 */ /* 0x0007e20000100c00 */
[----:B------:R-:W-:-:S03]  /*27350*/  IMAD.MOV.U32 R117, RZ, RZ, R243 ;  /* 0x000000ffff757224 */ /* 0x000fc600078e00f3 */
[----:B------:R3:W-:Y:S04]  /*27360*/  STL.128 [R1+0x870], R212 ;  /* 0x000870d401007387 */ /* 0x0007e80000100c00 */
        /* <DEDUP_REMOVED lines=30> */
[----:B------:R3:W-:Y:S02]  /*27550*/  STL.128 [R1+0xc70], R116 ;  /* 0x000c707401007387 */ /* 0x0007e40000100c00 */
.L_x_425:
[----:B------:R-:W-:-:S04]  /*27560*/  IMAD R2, R0, 0xa, RZ ;  /* 0x0000000a00027824 */ /* 0x000fc800078e02ff */
[----:B--2---:R-:W-:-:S05]  /*27570*/  IMAD R3, R2, 0x8, R1 ;  /* 0x0000000802037824 */ /* 0x004fca00078e0201 */
[----:B---3--:R-:W2:Y:S04]  /*27580*/  LDL.128 R136, [R3+0x320] ;  /* 0x0003200003887983 */ /* 0x008ea80000100c00 */
[----:B------:R-:W3:Y:S04]  /*27590*/  LDL.128 R144, [R3+0x640] ;  /* 0x0006400003907983 */ /* 0x000ee80000100c00 */
[----:B------:R-:W4:Y:S04]  /*275a0*/  LDL.128 R132, [R3+0x330] ;  /* 0x0003300003847983 */ /* 0x000f280000100c00 */
[----:B------:R-:W5:Y:S04]  /*275b0*/  LDL.128 R116, [R3+0x650] ;  /* 0x0006500003747983 */ /* 0x000f680000100c00 */
[----:B------:R-:W5:Y:S04]  /*275c0*/  LDL.128 R124, [R3+0x340] ;  /* 0x00034000037c7983 */ /* 0x000f680000100c00 */
[----:B------:R-:W5:Y:S04]  /*275d0*/  LDL.128 R96, [R3+0x660] ;  /* 0x0006600003607983 */ /* 0x000f680000100c00 */
[----:B------:R-:W5:Y:S04]  /*275e0*/  LDL.128 R92, [R3+0x350] ;  /* 0x00035000035c7983 */ /* 0x000f680000100c00 */
[----:B------:R-:W5:Y:S04]  /*275f0*/  LDL.128 R88, [R3+0x360] ;  /* 0x0003600003587983 */ /* 0x000f680000100c00 */
[----:B------:R-:W5:Y:S04]  /*27600*/  LDL.128 R140, [R3] ;  /* 0x00000000038c7983 */ /* 0x000f680000100c00 */
        /* <DEDUP_REMOVED lines=11> */
[C---:B------:R-:W-:Y:S01]  /*276c0*/  ISETP.NE.AND P0, PT, R0.reuse, RZ, PT ;  /* 0x000000ff0000720c */ /* 0x040fe20003f05270 */
[----:B------:R-:W-:Y:S01]  /*276d0*/  IMAD.MOV.U32 R6, RZ, RZ, RZ ;  /* 0x000000ffff067224 */ /* 0x000fe200078e00ff */
[----:B------:R-:W-:-:S02]  /*276e0*/  ISETP.NE.AND P1, PT, R0, 0x1, PT ;  /* 0x000000010000780c */ /* 0x000fc40003f25270 */
[----:B------:R-:W-:Y:S02]  /*276f0*/  FSEL R7, RZ, 1.875, P0 ;  /* 0x3ff00000ff077808 */ /* 0x000fe40000000000 */
[C---:B------:R-:W-:Y:S01]  /*27700*/  ISETP.NE.AND P0, PT, R0.reuse, 0x2, PT ;  /* 0x000000020000780c */ /* 0x040fe20003f05270 */
[----:B------:R-:W-:Y:S01]  /*27710*/  IMAD.MOV.U32 R10, RZ, RZ, RZ ;  /* 0x000000ffff0a7224 */ /* 0x000fe200078e00ff */
[----:B------:R-:W-:Y:S02]  /*27720*/  FSEL R11, RZ, 1.875, P1 ;  /* 0x3ff00000ff0b7808 */ /* 0x000fe40000800000 */
[C---:B------:R-:W-:Y:S02]  /*27730*/  ISETP.NE.AND P1, PT, R0.reuse, 0x4, PT ;  /* 0x000000040000780c */ /* 0x040fe40003f25270 */
[----:B------:R-:W-:Y:S01]  /*27740*/  ISETP.NE.AND P2, PT, R0, 0x5, PT ;  /* 0x000000050000780c */ /* 0x000fe20003f45270 */
[----:B------:R-:W-:Y:S01]  /*27750*/  IMAD.MOV.U32 R14, RZ, RZ, RZ ;  /* 0x000000ffff0e7224 */ /* 0x000fe200078e00ff */
[----:B------:R-:W-:-:S02]  /*27760*/  FSEL R15, RZ, 1.875, P1 ;  /* 0x3ff00000ff0f7808 */ /* 0x000fc40000800000 */
[C---:B------:R-:W-:Y:S02]  /*27770*/  ISETP.NE.AND P1, PT, R0.reuse, 0x7, PT ;  /* 0x000000070000780c */ /* 0x040fe40003f25270 */
[----:B------:R-:W-:Y:S01]  /*27780*/  ISETP.NE.AND P3, PT, R0, 0x9, PT ;  /* 0x000000090000780c */ /* 0x000fe20003f65270 */
[----:B------:R-:W-:Y:S02]  /*27790*/  IMAD.MOV.U32 R22, RZ, RZ, RZ ;  /* 0x000000ffff167224 */ /* 0x000fe400078e00ff */
[----:B------:R-:W-:Y:S01]  /*277a0*/  IMAD.MOV.U32 R42, RZ, RZ, RZ ;  /* 0x000000ffff2a7224 */ /* 0x000fe200078e00ff */
[----:B------:R-:W-:Y:S01]  /*277b0*/  FSEL R43, RZ, 1.875, P3 ;  /* 0x3ff00000ff2b7808 */ /* 0x000fe20001800000 */
[-CC-:B--2---:R-:W-:Y:S02]  /*277c0*/  DFMA R136, R136, -R70.reuse, R6.reuse ;  /* 0x800000468888722b */ /* 0x184fe40000000006 */
[----:B---3--:R-:W-:Y:S01]  /*277d0*/  DFMA R144, R144, -R70, R6 ;  /* 0x800000469090722b */ /* 0x008fe20000000006 */
[----:B------:R-:W-:-:S02]  /*277e0*/  FSEL R7, RZ, 1.875, P0 ;  /* 0x3ff00000ff077808 */ /* 0x000fc40000000000 */
[C---:B------:R-:W-:Y:S01]  /*277f0*/  ISETP.NE.AND P0, PT, R0.reuse, 0x3, PT ;  /* 0x000000030000780c */ /* 0x040fe20003f05270 */
[-CC-:B------:R-:W-:Y:S02]  /*27800*/  DFMA R138, R138, -R70.reuse, R10.reuse ;  /* 0x800000468a8a722b */ /* 0x180fe4000000000a */
[-C--:B------:R-:W-:Y:S01]  /*27810*/  DFMA R146, R146, -R70.reuse, R10 ;  /* 0x800000469292722b */ /* 0x080fe2000000000a */
[----:B------:R-:W-:Y:S01]  /*27820*/  FSEL R11, RZ, 1.875, P0 ;  /* 0x3ff00000ff0b7808 */ /* 0x000fe20000000000 */
[-CC-:B----4-:R-:W-:Y:S02]  /*27830*/  DFMA R132, R132, -R70.reuse, R6.reuse ;  /* 0x800000468484722b */ /* 0x190fe40000000006 */
[----:B-----5:R-:W-:Y:S01]  /*27840*/  DFMA R116, R116, -R70, R6 ;  /* 0x800000467474722b */ /* 0x020fe20000000006 */
[----:B------:R-:W-:Y:S02]  /*27850*/  ISETP.NE.AND P0, PT, R0, 0x6, PT ;  /* 0x000000060000780c */ /* 0x000fe40003f05270 */
[----:B------:R-:W-:-:S02]  /*27860*/  FSEL R7, RZ, 1.875, P2 ;  /* 0x3ff00000ff077808 */ /* 0x000fc40001000000 */
[----:B------:R-:W-:Y:S01]  /*27870*/  ISETP.NE.AND P2, PT, R0, 0x8, PT ;  /* 0x000000080000780c */ /* 0x000fe20003f45270 */
[-C--:B------:R-:W-:Y:S02]  /*27880*/  DFMA R134, R134, -R70.reuse, R10 ;  /* 0x800000468686722b */ /* 0x080fe4000000000a */
[-C--:B------:R-:W-:Y:S01]  /*27890*/  DFMA R124, R124, -R70.reuse, R14 ;  /* 0x800000467c7c722b */ /* 0x080fe2000000000e */
[----:B------:R-:W-:Y:S01]  /*278a0*/  FSEL R23, RZ, 1.875, P2 ;  /* 0x3ff00000ff177808 */ /* 0x000fe20001000000 */
[-C--:B------:R-:W-:Y:S02]  /*278b0*/  DFMA R118, R118, -R70.reuse, R10 ;  /* 0x800000467676722b */ /* 0x080fe4000000000a */
[-C--:B------:R-:W-:Y:S01]  /*278c0*/  DFMA R96, R96, -R70.reuse, R14 ;  /* 0x800000466060722b */ /* 0x080fe2000000000e */
[----:B------:R-:W-:Y:S02]  /*278d0*/  FSEL R11, RZ, 1.875, P0 ;  /* 0x3ff00000ff0b7808 */ /* 0x000fe40000000000 */
[----:B------:R-:W-:Y:S01]  /*278e0*/  FSEL R15, RZ, 1.875, P1 ;  /* 0x3ff00000ff0f7808 */ /* 0x000fe20000800000 */
[----:B------:R-:W-:-:S02]  /*278f0*/  DFMA R126, R126, -R70, R6 ;  /* 0x800000467e7e722b */ /* 0x000fc40000000006 */
[-C--:B------:R-:W-:Y:S02]  /*27900*/  DFMA R88, R88, -R70.reuse, R22 ;  /* 0x800000465858722b */ /* 0x080fe40000000016 */
[-C--:B------:R-:W-:Y:S02]  /*27910*/  DFMA R92, R92, -R70.reuse, R10 ;  /* 0x800000465c5c722b */ /* 0x080fe4000000000a */
[-C--:B------:R-:W-:Y:S02]  /*27920*/  DFMA R94, R94, -R70.reuse, R14 ;  /* 0x800000465e5e722b */ /* 0x080fe4000000000e */
[----:B------:R-:W-:Y:S02]  /*27930*/  DFMA R90, R90, -R70, R42 ;  /* 0x800000465a5a722b */ /* 0x000fe4000000002a */
[----:B------:R-:W-:Y:S02]  /*27940*/  DMUL R136, R136, R140 ;  /* 0x0000008c88887228 */ /* 0x000fe40000000000 */
[----:B------:R-:W-:-:S02]  /*27950*/  DMUL R138, R142, R138 ;  /* 0x0000008a8e8a7228 */ /* 0x000fc40000000000 */
[----:B------:R-:W-:Y:S02]  /*27960*/  DMUL R120, R132, R120 ;  /* 0x0000007884787228 */ /* 0x000fe40000000000 */
[----:B------:R-:W-:Y:S02]  /*27970*/  DMUL R122, R122, R134 ;  /* 0x000000867a7a7228 */ /* 0x000fe40000000000 */
[----:B------:R-:W-:Y:S02]  /*27980*/  DMUL R112, R124, R112 ;  /* 0x000000707c707228 */ /* 0x000fe40000000000 */
[----:B------:R-:W-:Y:S02]  /*27990*/  DMUL R114, R114, R126 ;  /* 0x0000007e72727228 */ /* 0x000fe40000000000 */
[----:B------:R-:W-:Y:S02]  /*279a0*/  DFMA R98, R98, -R70, R6 ;  /* 0x800000466262722b */ /* 0x000fe40000000006 */
[----:B------:R-:W-:-:S02]  /*279b0*/  DMUL R64, R92, R64 ;  /* 0x000000405c407228 */ /* 0x000fc40000000000 */
[----:B------:R-:W-:Y:S02]  /*279c0*/  DMUL R66, R66, R94 ;  /* 0x0000005e42427228 */ /* 0x000fe40000000000 */
[-C--:B------:R-:W-:Y:S02]  /*279d0*/  DFMA R108, R108, -R70.reuse, R10 ;  /* 0x800000466c6c722b */ /* 0x080fe4000000000a */
[----:B------:R-:W-:Y:S02]  /*279e0*/  DFMA R110, R110, -R70, R14 ;  /* 0x800000466e6e722b */ /* 0x000fe4000000000e */
[----:B------:R-:W-:Y:S02]  /*279f0*/  DMUL R88, R88, R104 ;  /* 0x0000006858587228 */ /* 0x000fe40000000000 */
[----:B------:R-:W-:Y:S02]  /*27a00*/  DMUL R90, R106, R90 ;  /* 0x0000005a6a5a7228 */ /* 0x000fe40000000000 */
[----:B------:R-:W-:-:S02]  /*27a10*/  DFMA R100, R100, -R70, R22 ;  /* 0x800000466464722b */ /* 0x000fc40000000016 */
[----:B------:R-:W-:Y:S02]  /*27a20*/  DFMA R102, R102, -R70, R42 ;  /* 0x800000466666722b */ /* 0x000fe4000000002a */
[----:B------:R-:W-:Y:S02]  /*27a30*/  DMUL R136, R136, R144 ;  /* 0x0000009088887228 */ /* 0x000fe40000000000 */
[----:B------:R-:W-:Y:S02]  /*27a40*/  DMUL R138, R138, R146 ;  /* 0x000000928a8a7228 */ /* 0x000fe40000000000 */
[----:B------:R-:W-:Y:S02]  /*27a50*/  DMUL R116, R120, R116 ;  /* 0x0000007478747228 */ /* 0x000fe40000000000 */
[----:B------:R-:W-:Y:S02]  /*27a60*/  DMUL R118, R122, R118 ;  /* 0x000000767a767228 */ /* 0x000fe40000000000 */
[----:B------:R-:W-:-:S02]  /*27a70*/  DMUL R96, R112, R96 ;  /* 0x0000006070607228 */ /* 0x000fc40000000000 */
[----:B------:R-:W-:Y:S02]  /*27a80*/  DMUL R98, R114, R98 ;  /* 0x0000006272627228 */ /* 0x000fe40000000000 */
[----:B------:R-:W-:Y:S02]  /*27a90*/  DMUL R64, R64, R108 ;  /* 0x0000006c40407228 */ /* 0x000fe40000000000 */
[----:B------:R-:W-:Y:S02]  /*27aa0*/  DMUL R66, R66, R110 ;  /* 0x0000006e42427228 */ /* 0x000fe40000000000 */
[----:B------:R-:W-:Y:S02]  /*27ab0*/  DMUL R88, R88, R100 ;  /* 0x0000006458587228 */ /* 0x000fe40000000000 */
[----:B------:R-:W-:Y:S02]  /*27ac0*/  DMUL R90, R90, R102 ;  /* 0x000000665a5a7228 */ /* 0x000fe40000000000 */
[----:B------:R-:W-:-:S02]  /*27ad0*/  DFMA R128, R128, R70, R136 ;  /* 0x000000468080722b */ /* 0x000fc40000000088 */
        /* <DEDUP_REMOVED lines=8> */
[----:B------:R-:W-:Y:S01]  /*27b60*/  DFMA R74, R74, R70, R90 ;  /* 0x000000464a4a722b */ /* 0x000fe2000000005a */
[----:B------:R2:W-:Y:S01]  /*27b70*/  STL.128 [R3], R128 ;  /* 0x0000008003007387 */ /* 0x0005e20000100c00 */
[----:B------:R-:W-:-:S03]  /*27b80*/  VIADD R0, R0, 0x1 ;  /* 0x0000000100007836 */ /* 0x000fc60000000000 */
[----:B------:R2:W-:Y:S04]  /*27b90*/  STL.128 [R3+0x10], R84 ;  /* 0x0000105403007387 */ /* 0x0005e80000100c00 */
[----:B------:R2:W-:Y:S04]  /*27ba0*/  STL.128 [R3+0x20], R80 ;  /* 0x0000205003007387 */ /* 0x0005e80000100c00 */
[----:B------:R2:W-:Y:S04]  /*27bb0*/  STL.128 [R3+0x30], R76 ;  /* 0x0000304c03007387 */ /* 0x0005e80000100c00 */
[----:B------:R2:W-:Y:S01]  /*27bc0*/  STL.128 [R3+0x40], R72 ;  /* 0x0000404803007387 */ /* 0x0005e20000100c00 */
[----:B------:R-:W-:-:S13]  /*27bd0*/  ISETP.NE.AND P0, PT, R0, 0xa, PT ;  /* 0x0000000a0000780c */ /* 0x000fda0003f05270 */
[----:B------:R-:W-:Y:S05]  /*27be0*/  @P0 BRA `(.L_x_425) ;  /* 0xfffffff8005c0947 */ /* 0x000fea000383ffff */
.L_x_421:
[----:B------:R-:W-:Y:S05]  /*27bf0*/  BSYNC.RECONVERGENT B2 ;  /* 0x0000000000027941 */ /* 0x000fea0003800200 */
.L_x_420:
[----:B------:R-:W-:Y:S01]  /*27c00*/  IMAD.MOV.U32 R22, RZ, RZ, 0x54442d18 ;  /* 0x54442d18ff167424 */ /* 0x000fe200078e00ff */
[----:B------:R-:W-:Y:S01]  /*27c10*/  BSSY.RECONVERGENT B2, `(.L_x_426) ;  /* 0x0000041000027945 */ /* 0x000fe20003800200 */
[----:B------:R-:W-:-:S06]  /*27c20*/  IMAD.MOV.U32 R23, RZ, RZ, 0x401921fb ;  /* 0x401921fbff177424 */ /* 0x000fcc00078e00ff */
[----:B--2---:R-:W-:-:S06]  /*27c30*/  DMUL R2, R4, R22 ;  /* 0x0000001604027228 */ /* 0x004fcc0000000000 */
[----:B------:R-:W2:Y:S02]  /*27c40*/  F2F.F32.F64 R47, R2 ;  /* 0x00000002002f7310 */ /* 0x000ea40000301000 */
[C---:B--2---:R-:W-:Y:S01]  /*27c50*/  FMUL R0, R47.reuse, 0.63661974668502807617 ;  /* 0x3f22f9832f007820 */ /* 0x044fe20000400000 */
[----:B------:R-:W-:-:S05]  /*27c60*/  FSETP.GE.AND P0, PT, |R47|, 105615, PT ;  /* 0x47ce47802f00780b */ /* 0x000fca0003f06200 */
[----:B------:R-:W2:Y:S02]  /*27c70*/  F2I.NTZ R0, R0 ;  /* 0x0000000000007305 */ /* 0x000ea40000203100 */
[----:B--2---:R-:W-:-:S05]  /*27c80*/  I2FP.F32.S32 R6, R0 ;  /* 0x0000000000067245 */ /* 0x004fca0000201400 */
[----:B------:R-:W-:-:S04]  /*27c90*/  FFMA R7, R6, -1.5707962512969970703, R47 ;  /* 0xbfc90fda06077823 */ /* 0x000fc8000000002f */
[----:B------:R-:W-:-:S04]  /*27ca0*/  FFMA R7, R6, -7.5497894158615963534e-08, R7 ;  /* 0xb3a2216806077823 */ /* 0x000fc80000000007 */
[----:B------:R-:W-:Y:S01]  /*27cb0*/  FFMA R10, R6, -5.3903029534742383927e-15, R7 ;  /* 0xa7c234c5060a7823 */ /* 0x000fe20000000007 */
[----:B------:R-:W-:Y:S06]  /*27cc0*/  @!P0 BRA `(.L_x_427) ;  /* 0x0000000000d48947 */ /* 0x000fec0003800000 */
[----:B------:R-:W-:-:S13]  /*27cd0*/  FSETP.NEU.AND P0, PT, |R47|, +INF , PT ;  /* 0x7f8000002f00780b */ /* 0x000fda0003f0d200 */
[----:B------:R-:W-:Y:S01]  /*27ce0*/  @!P0 FMUL R10, RZ, R47 ;  /* 0x0000002fff0a8220 */ /* 0x000fe20000400000 */
[----:B------:R-:W-:Y:S01]  /*27cf0*/  @!P0 IMAD.MOV.U32 R0, RZ, RZ, RZ ;  /* 0x000000ffff008224 */ /* 0x000fe200078e00ff */
[----:B------:R-:W-:Y:S06]  /*27d00*/  @!P0 BRA `(.L_x_427) ;  /* 0x0000000000c48947 */ /* 0x000fec0003800000 */
[----:B------:R-:W-:Y:S01]  /*27d10*/  IMAD.SHL.U32 R0, R47, 0x100, RZ ;  /* 0x000001002f007824 */ /* 0x000fe200078e00ff */
[----:B------:R-:W-:Y:S01]  /*27d20*/  BSSY.RECONVERGENT B3, `(.L_x_428) ;  /* 0x000000f000037945 */ /* 0x000fe20003800200 */
[----:B------:R-:W-:Y:S01]  /*27d30*/  CS2R R10, SRZ ;  /* 0x00000000000a7805 */ /* 0x000fe2000001ff00 */
[----:B------:R-:W-:Y:S02]  /*27d40*/  IMAD.MOV.U32 R43, RZ, RZ, RZ ;  /* 0x000000ffff2b7224 */ /* 0x000fe400078e00ff */
[----:B------:R-:W-:-:S07]  /*27d50*/  LOP3.LUT R51, R0, 0x80000000, RZ, 0xfc, !PT ;  /* 0x8000000000337812 */ /* 0x000fce00078efcff */
.L_x_429:
[----:B--2---:R-:W2:Y:S02]  /*27d60*/  LDC.64 R2, c[0x4][0x50] ;  /* 0x01001400ff027b82 */ /* 0x004ea40000000a00 */
[----:B--2---:R-:W-:-:S06]  /*27d70*/  IMAD.WIDE.U32 R2, R11, 0x4, R2 ;  /* 0x000000040b027825 */ /* 0x004fcc00078e0002 */
        /* <DEDUP_REMOVED lines=10> */
.L_x_428:
[----:B------:R-:W-:Y:S01]  /*27e20*/  SHF.R.U32.HI R6, RZ, 0x17, R47 ;  /* 0x00000017ff067819 */ /* 0x000fe2000001162f */
[----:B------:R-:W-:Y:S01]  /*27e30*/  VIADD R14, R1, 0x320 ;  /* 0x00000320010e7836 */ /* 0x000fe20000000000 */
[----:B------:R3:W-:Y:S02]  /*27e40*/  STL [R1+0x338], R10 ;  /* 0x0003380a01007387 */ /* 0x0007e40000100800 */
[C---:B--2---:R-:W-:Y:S02]  /*27e50*/  LOP3.LUT R0, R6.reuse, 0xe0, RZ, 0xc0, !PT ;  /* 0x000000e006007812 */ /* 0x044fe400078ec0ff */
[----:B------:R-:W-:-:S03]  /*27e60*/  LOP3.LUT P0, RZ, R6, 0x1f, RZ, 0xc0, !PT ;  /* 0x0000001f06ff7812 */ /* 0x000fc6000780c0ff */
[----:B------:R-:W-:-:S05]  /*27e70*/  VIADD R0, R0, 0xffffff80 ;  /* 0xffffff8000007836 */ /* 0x000fca0000000000 */
[----:B------:R-:W-:-:S05]  /*27e80*/  SHF.R.U32.HI R0, RZ, 0x5, R0 ;  /* 0x00000005ff007819 */ /* 0x000fca0000011600 */
[----:B------:R-:W-:-:S05]  /*27e90*/  IMAD R7, R0, -0x4, R14 ;  /* 0xfffffffc00077824 */ /* 0x000fca00078e020e */
[----:B------:R-:W2:Y:S04]  /*27ea0*/  LDL R0, [R7+0x18] ;  /* 0x0000180007007983 */ /* 0x000ea80000100800 */
[----:B------:R-:W2:Y:S04]  /*27eb0*/  LDL R3, [R7+0x14] ;  /* 0x0000140007037983 */ /* 0x000ea80000100800 */
[----:B------:R-:W5:Y:S01]  /*27ec0*/  @P0 LDL R2, [R7+0x10] ;  /* 0x0000100007020983 */ /* 0x000f620000100800 */
[----:B------:R-:W-:Y:S01]  /*27ed0*/  LOP3.LUT R6, R6, 0x1f, RZ, 0xc0, !PT ;  /* 0x0000001f06067812 */ /* 0x000fe200078ec0ff */
[----:B------:R-:W-:Y:S01]  /*27ee0*/  UMOV UR4, 0x54442d19 ;  /* 0x54442d1900047882 */ /* 0x000fe20000000000 */
[----:B------:R-:W-:-:S02]  /*27ef0*/  UMOV UR5, 0x3bf921fb ;  /* 0x3bf921fb00057882 */ /* 0x000fc40000000000 */
[-C--:B--2---:R-:W-:Y:S02]  /*27f00*/  @P0 SHF.L.W.U32.HI R0, R3, R6.reuse, R0 ;  /* 0x0000000603000219 */ /* 0x084fe40000010e00 */
[----:B-----5:R-:W-:Y:S02]  /*27f10*/  @P0 SHF.L.W.U32.HI R3, R2, R6, R3 ;  /* 0x0000000602030219 */ /* 0x020fe40000010e03 */
[----:B------:R-:W-:Y:S02]  /*27f20*/  ISETP.GE.AND P0, PT, R47, RZ, PT ;  /* 0x000000ff2f00720c */ /* 0x000fe40003f06270 */
[C---:B------:R-:W-:Y:S01]  /*27f30*/  SHF.L.W.U32.HI R2, R3.reuse, 0x2, R0 ;  /* 0x0000000203027819 */ /* 0x040fe20000010e00 */
[----:B------:R-:W-:-:S03]  /*27f40*/  IMAD.SHL.U32 R3, R3, 0x4, RZ ;  /* 0x0000000403037824 */ /* 0x000fc600078e00ff */
[----:B------:R-:W-:Y:S02]  /*27f50*/  SHF.R.S32.HI R6, RZ, 0x1f, R2 ;  /* 0x0000001fff067819 */ /* 0x000fe40000011402 */
[----:B---3--:R-:W-:Y:S02]  /*27f60*/  LOP3.LUT R10, R2, R47, RZ, 0x3c, !PT ;  /* 0x0000002f020a7212 */ /* 0x008fe400078e3cff */
[C---:B------:R-:W-:Y:S02]  /*27f70*/  LOP3.LUT R14, R6.reuse, R3, RZ, 0x3c, !PT ;  /* 0x00000003060e7212 */ /* 0x040fe400078e3cff */
[----:B------:R-:W-:Y:S02]  /*27f80*/  LOP3.LUT R15, R6, R2, RZ, 0x3c, !PT ;  /* 0x00000002060f7212 */ /* 0x000fe400078e3cff */
[----:B------:R-:W-:Y:S02]  /*27f90*/  SHF.R.U32.HI R3, RZ, 0x1e, R0 ;  /* 0x0000001eff037819 */ /* 0x000fe40000011600 */
[----:B------:R-:W-:-:S02]  /*27fa0*/  ISETP.GE.AND P1, PT, R10, RZ, PT ;  /* 0x000000ff0a00720c */ /* 0x000fc40003f26270 */
[----:B------:R-:W2:Y:S01]  /*27fb0*/  I2F.F64.S64 R14, R14 ;  /* 0x0000000e000e7312 */ /* 0x000ea20000301c00 */
[----:B------:R-:W-:-:S05]  /*27fc0*/  LEA.HI R0, R2, R3, RZ, 0x1 ;  /* 0x0000000302007211 */ /* 0x000fca00078f08ff */
[----:B------:R-:W-:-:S04]  /*27fd0*/  IMAD.MOV R2, RZ, RZ, -R0 ;  /* 0x000000ffff027224 */ /* 0x000fc800078e0a00 */
[----:B------:R-:W-:Y:S01]  /*27fe0*/  @!P0 IMAD.MOV.U32 R0, RZ, RZ, R2 ;  /* 0x000000ffff008224 */ /* 0x000fe200078e0002 */
[----:B--2---:R-:W-:-:S10]  /*27ff0*/  DMUL R6, R14, UR4 ;  /* 0x000000040e067c28 */ /* 0x004fd40008000000 */
[----:B------:R-:W2:Y:S02]  /*28000*/  F2F.F32.F64 R6, R6 ;  /* 0x0000000600067310 */ /* 0x000ea40000301000 */
[----:B--2---:R-:W-:-:S07]  /*28010*/  FSEL R10, -R6, R6, !P1 ;  /* 0x00000006060a7208 */ /* 0x004fce0004800100 */
.L_x_427:
[----:B------:R-:W-:Y:S05]  /*28020*/  BSYNC.RECONVERGENT B2 ;  /* 0x0000000000027941 */ /* 0x000fea0003800200 */
.L_x_426:
[----:B------:R-:W-:Y:S01]  /*28030*/  IMAD.MOV.U32 R7, RZ, RZ, 0x37cbac00 ;  /* 0x37cbac00ff077424 */ /* 0x000fe200078e00ff */
[----:B------:R-:W-:Y:S01]  /*28040*/  DMUL R2, R8, R22 ;  /* 0x0000001608027228 */ /* 0x000fe20000000000 */
[----:B------:R-:W-:Y:S01]  /*28050*/  FMUL R6, R10, R10 ;  /* 0x0000000a0a067220 */ /* 0x000fe20000400000 */
[----:B------:R-:W-:Y:S01]  /*28060*/  LOP3.LUT R11, R0, 0x1, RZ, 0xc0, !PT ;  /* 0x00000001000b7812 */ /* 0x000fe200078ec0ff */
[----:B------:R-:W-:Y:S01]  /*28070*/  IMAD.MOV.U32 R42, RZ, RZ, 0x3c0885e4 ;  /* 0x3c0885e4ff2a7424 */ /* 0x000fe200078e00ff */
[----:B------:R-:W-:Y:S01]  /*28080*/  BSSY.RECONVERGENT B2, `(.L_x_430) ;  /* 0x0000052000027945 */ /* 0x000fe20003800200 */
[----:B------:R-:W-:Y:S01]  /*28090*/  FFMA R14, R6, R7, -0.0013887860113754868507 ;  /* 0xbab607ed060e7423 */ /* 0x000fe20000000007 */
[----:B------:R-:W-:Y:S01]  /*280a0*/  ISETP.NE.U32.AND P0, PT, R11, 0x1, PT ;  /* 0x000000010b00780c */ /* 0x000fe20003f05070 */
[----:B------:R-:W2:Y:S01]  /*280b0*/  F2F.F32.F64 R55, R2 ;  /* 0x0000000200377310 */ /* 0x000ea20000301000 */
[----:B------:R-:W-:Y:S02]  /*280c0*/  VIADD R0, R0, 0x1 ;  /* 0x0000000100007836 */ /* 0x000fe40000000000 */
[----:B------:R-:W-:Y:S01]  /*280d0*/  IMAD.MOV.U32 R11, RZ, RZ, 0x3e2aaaa8 ;  /* 0x3e2aaaa8ff0b7424 */ /* 0x000fe200078e00ff */
[----:B------:R-:W-:-:S02]  /*280e0*/  FSEL R15, R14, -0.00019574658654164522886, P0 ;  /* 0xb94d41530e0f7808 */ /* 0x000fc40000000000 */
[----:B------:R-:W-:Y:S02]  /*280f0*/  FSEL R43, R42, 0.041666727513074874878, !P0 ;  /* 0x3d2aaabb2a2b7808 */ /* 0x000fe40004000000 */
[----:B------:R-:W-:Y:S02]  /*28100*/  LOP3.LUT P1, RZ, R0, 0x2, RZ, 0xc0, !PT ;  /* 0x0000000200ff7812 */ /* 0x000fe4000782c0ff */
[----:B------:R-:W-:Y:S01]  /*28110*/  FSEL R14, -R11, -0.4999999701976776123, !P0 ;  /* 0xbeffffff0b0e7808 */ /* 0x000fe20004000100 */
[----:B------:R-:W-:Y:S01]  /*28120*/  FFMA R15, R6, R15, R43 ;  /* 0x0000000f060f7223 */ /* 0x000fe2000000002b */
[----:B------:R-:W-:-:S03]  /*28130*/  FSEL R0, R10, 1, !P0 ;  /* 0x3f8000000a007808 */ /* 0x000fc60004000000 */
[C---:B------:R-:W-:Y:S01]  /*28140*/  FFMA R14, R6.reuse, R15, R14 ;  /* 0x0000000f060e7223 */ /* 0x040fe2000000000e */
[C---:B--2---:R-:W-:Y:S01]  /*28150*/  FMUL R10, R55.reuse, 0.63661974668502807617 ;  /* 0x3f22f983370a7820 */ /* 0x044fe20000400000 */
[----:B------:R-:W-:Y:S01]  /*28160*/  FFMA R3, R6, R0, RZ ;  /* 0x0000000006037223 */ /* 0x000fe200000000ff */
[----:B------:R-:W-:-:S03]  /*28170*/  FSETP.GE.AND P0, PT, |R55|, 105615, PT ;  /* 0x47ce47803700780b */ /* 0x000fc60003f06200 */
[----:B------:R-:W-:Y:S01]  /*28180*/  FFMA R0, R3, R14, R0 ;  /* 0x0000000e03007223 */ /* 0x000fe20000000000 */
[----:B------:R-:W2:Y:S03]  /*28190*/  F2I.NTZ R10, R10 ;  /* 0x0000000a000a7305 */ /* 0x000ea60000203100 */
[----:B------:R-:W-:-:S05]  /*281a0*/  @P1 FADD R0, RZ, -R0 ;  /* 0x80000000ff001221 */ /* 0x000fca0000000000 */
[----:B------:R-:W3:Y:S01]  /*281b0*/  F2F.F64.F32 R2, R0 ;  /* 0x0000000000027310 */ /* 0x000ee20000201800 */
[----:B--2---:R-:W-:-:S05]  /*281c0*/  I2FP.F32.S32 R6, R10 ;  /* 0x0000000a00067245 */ /* 0x004fca0000201400 */
[----:B------:R-:W-:Y:S01]  /*281d0*/  FFMA R15, R6, -1.5707962512969970703, R55 ;  /* 0xbfc90fda060f7823 */ /* 0x000fe20000000037 */
[----:B---3--:R-:W-:-:S03]  /*281e0*/  DMUL R2, R2, -10 ;  /* 0xc024000002027828 */ /* 0x008fc60000000000 */
[----:B------:R-:W-:-:S04]  /*281f0*/  FFMA R15, R6, -7.5497894158615963534e-08, R15 ;  /* 0xb3a22168060f7823 */ /* 0x000fc8000000000f */
[----:B------:R-:W-:Y:S01]  /*28200*/  FFMA R6, R6, -5.3903029534742383927e-15, R15 ;  /* 0xa7c234c506067823 */ /* 0x000fe2000000000f */
[----:B------:R-:W-:Y:S01]  /*28210*/  DFMA R50, R4, R4, R2 ;  /* 0x000000040432722b */ /* 0x000fe20000000002 */
[----:B------:R-:W-:Y:S10]  /*28220*/  @!P0 BRA `(.L_x_431) ;  /* 0x0000000000dc8947 */ /* 0x000ff40003800000 */
        /* <DEDUP_REMOVED lines=8> */
.L_x_434:
        /* <DEDUP_REMOVED lines=12> */
.L_x_433:
        /* <DEDUP_REMOVED lines=25> */
[----:B---3--:R-:W-:Y:S02]  /*28500*/  LEA.HI R10, R2, R3, RZ, 0x1 ;  /* 0x00000003020a7211 */ /* 0x008fe400078f08ff */
[----:B------:R-:W-:-:S03]  /*28510*/  ISETP.GE.AND P1, PT, R0, RZ, PT ;  /* 0x000000ff0000720c */ /* 0x000fc60003f26270 */
[----:B------:R-:W-:-:S04]  /*28520*/  IMAD.MOV R0, RZ, RZ, -R10 ;  /* 0x000000ffff007224 */ /* 0x000fc800078e0a0a */
[----:B------:R-:W-:Y:S01]  /*28530*/  @!P0 IMAD.MOV.U32 R10, RZ, RZ, R0 ;  /* 0x000000ffff0a8224 */ /* 0x000fe200078e0000 */
[----:B--2---:R-:W-:-:S10]  /*28540*/  DMUL R46, R14, UR4 ;  /* 0x000000040e2e7c28 */ /* 0x004fd40008000000 */
[----:B------:R-:W2:Y:S02]  /*28550*/  F2F.F32.F64 R46, R46 ;  /* 0x0000002e002e7310 */ /* 0x000ea40000301000 */
[----:B--2---:R-:W-:Y:S01]  /*28560*/  FSEL R6, -R46, R46, !P1 ;  /* 0x0000002e2e067208 */ /* 0x004fe20004800100 */
[----:B------:R-:W-:Y:S06]  /*28570*/  BRA `(.L_x_431) ;  /* 0x0000000000087947 */ /* 0x000fec0003800000 */
.L_x_432:
[----:B------:R-:W-:Y:S01]  /*28580*/  FMUL R6, RZ, R55 ;  /* 0x00000037ff067220 */ /* 0x000fe20000400000 */
[----:B------:R-:W-:-:S07]  /*28590*/  IMAD.MOV.U32 R10, RZ, RZ, RZ ;  /* 0x000000ffff0a7224 */ /* 0x000fce00078e00ff */
.L_x_431:
[----:B------:R-:W-:Y:S05]  /*285a0*/  BSYNC.RECONVERGENT B2 ;  /* 0x0000000000027941 */ /* 0x000fea0003800200 */
.L_x_430:
        /* <DEDUP_REMOVED lines=8> */
[----:B------:R-:W-:Y:S01]  /*28630*/  FSEL R3, R0, -0.00019574658654164522886, P0 ;  /* 0xb94d415300037808 */ /* 0x000fe20000000000 */
[----:B------:R-:W2:Y:S01]  /*28640*/  F2F.F32.F64 R55, R46 ;  /* 0x0000002e00377310 */ /* 0x000ea20000301000 */
[----:B------:R-:W-:-:S02]  /*28650*/  FSEL R15, R42, 0.041666727513074874878, !P0 ;  /* 0x3d2aaabb2a0f7808 */ /* 0x000fc40004000000 */
[----:B------:R-:W-:-:S03]  /*28660*/  FSEL R0, R6, 1, !P0 ;  /* 0x3f80000006007808 */ /* 0x000fc60004000000 */
[----:B------:R-:W-:Y:S01]  /*28670*/  FFMA R3, R2, R3, R15 ;  /* 0x0000000302037223 */ /* 0x000fe2000000000f */
[----:B------:R-:W-:-:S05]  /*28680*/  FSEL R15, -R11, -0.4999999701976776123, !P0 ;  /* 0xbeffffff0b0f7808 */ /* 0x000fca0004000100 */
[C---:B------:R-:W-:Y:S01]  /*28690*/  FFMA R15, R2.reuse, R3, R15 ;  /* 0x00000003020f7223 */ /* 0x040fe2000000000f */
[----:B------:R-:W-:Y:S01]  /*286a0*/  FFMA R3, R2, R0, RZ ;  /* 0x0000000002037223 */ /* 0x000fe200000000ff */
[C---:B--2---:R-:W-:Y:S01]  /*286b0*/  FMUL R6, R55.reuse, 0.63661974668502807617 ;  /* 0x3f22f98337067820 */ /* 0x044fe20000400000 */
[----:B------:R-:W-:Y:S02]  /*286c0*/  FSETP.GE.AND P0, PT, |R55|, 105615, PT ;  /* 0x47ce47803700780b */ /* 0x000fe40003f06200 */
[----:B------:R-:W-:Y:S01]  /*286d0*/  FFMA R0, R3, R15, R0 ;  /* 0x0000000f03007223 */ /* 0x000fe20000000000 */
[----:B------:R-:W-:-:S03]  /*286e0*/  DADD R14, R50, 100 ;  /* 0x40590000320e7429 */ /* 0x000fc60000000000 */
[----:B------:R-:W-:Y:S01]  /*286f0*/  @P1 FADD R0, RZ, -R0 ;  /* 0x80000000ff001221 */ /* 0x000fe20000000000 */
[----:B------:R-:W2:Y:S08]  /*28700*/  F2I.NTZ R6, R6 ;  /* 0x0000000600067305 */ /* 0x000eb00000203100 */
[----:B------:R-:W3:Y:S01]  /*28710*/  F2F.F64.F32 R2, R0 ;  /* 0x0000000000027310 */ /* 0x000ee20000201800 */
[----:B--2---:R-:W-:-:S05]  /*28720*/  I2FP.F32.S32 R10, R6 ;  /* 0x00000006000a7245 */ /* 0x004fca0000201400 */
[----:B------:R-:W-:Y:S01]  /*28730*/  FFMA R43, R10, -1.5707962512969970703, R55 ;  /* 0xbfc90fda0a2b7823 */ /* 0x000fe20000000037 */
[----:B---3--:R-:W-:-:S03]  /*28740*/  DMUL R2, R2, -10 ;  /* 0xc024000002027828 */ /* 0x008fc60000000000 */
[----:B------:R-:W-:-:S04]  /*28750*/  FFMA R43, R10, -7.5497894158615963534e-08, R43 ;  /* 0xb3a221680a2b7823 */ /* 0x000fc8000000002b */
[----:B------:R-:W-:Y:S01]  /*28760*/  FFMA R0, R10, -5.3903029534742383927e-15, R43 ;  /* 0xa7c234c50a007823 */ /* 0x000fe2000000002b */
[----:B------:R-:W-:-:S08]  /*28770*/  DFMA R2, R8, R8, R2 ;  /* 0x000000080802722b */ /* 0x000fd00000000002 */
[----:B------:R-:W-:Y:S01]  /*28780*/  DADD R50, R2, R14 ;  /* 0x0000000002327229 */ /* 0x000fe2000000000e */
        /* <DEDUP_REMOVED lines=9> */
.L_x_439:
        /* <DEDUP_REMOVED lines=12> */
.L_x_438:
        /* <DEDUP_REMOVED lines=30> */
[----:B------:R-:W2:Y:S02]  /*28ac0*/  F2F.F32.F64 R46, R46 ;  /* 0x0000002e002e7310 */ /* 0x000ea40000301000 */
[----:B--2---:R-:W-:Y:S01]  /*28ad0*/  FSEL R0, -R46, R46, !P1 ;  /* 0x0000002e2e007208 */ /* 0x004fe20004800100 */
[----:B---3--:R-:W-:Y:S06]  /*28ae0*/  BRA `(.L_x_436) ;  /* 0x0000000000087947 */ /* 0x008fec0003800000 */
.L_x_437:
[----:B------:R-:W-:Y:S01]  /*28af0*/  FMUL R0, RZ, R55 ;  /* 0x00000037ff007220 */ /* 0x000fe20000400000 */
[----:B------:R-:W-:-:S07]  /*28b00*/  IMAD.MOV.U32 R6, RZ, RZ, RZ ;  /* 0x000000ffff067224 */ /* 0x000fce00078e00ff */
.L_x_436:
[----:B------:R-:W-:Y:S05]  /*28b10*/  BSYNC.RECONVERGENT B2 ;  /* 0x0000000000027941 */ /* 0x000fea0003800200 */
.L_x_435:
        /* <DEDUP_REMOVED lines=18> */
[----:B------:R-:W-:-:S04]  /*28c40*/  FFMA R0, R3, R43, R0 ;  /* 0x0000002b03007223 */ /* 0x000fc80000000000 */
        /* <DEDUP_REMOVED lines=19> */
.L_x_444:
        /* <DEDUP_REMOVED lines=12> */
.L_x_443:
        /* <DEDUP_REMOVED lines=30> */
[----:B------:R-:W3:Y:S02]  /*29020*/  F2F.F32.F64 R46, R46 ;  /* 0x0000002e002e7310 */ /* 0x000ee40000301000 */
[----:B---3--:R-:W-:Y:S01]  /*29030*/  FSEL R10, -R46, R46, !P1 ;  /* 0x0000002e2e0a7208 */ /* 0x008fe20004800100 */
[----:B------:R-:W-:Y:S06]  /*29040*/  BRA `(.L_x_441) ;  /* 0x0000000000087947 */ /* 0x000fec0003800000 */
.L_x_442:
[----:B------:R-:W-:Y:S01]  /*29050*/  FMUL R10, RZ, R55 ;  /* 0x00000037ff0a7220 */ /* 0x000fe20000400000 */
[----:B------:R-:W-:-:S07]  /*29060*/  IMAD.MOV.U32 R6, RZ, RZ, RZ ;  /* 0x000000ffff067224 */ /* 0x000fce00078e00ff */
.L_x_441:
[----:B------:R-:W-:Y:S05]  /*29070*/  BSYNC.RECONVERGENT B2 ;  /* 0x0000000000027941 */ /* 0x000fea0003800200 */
.L_x_440:
        /* <DEDUP_REMOVED lines=38> */
.L_x_449:
        /* <DEDUP_REMOVED lines=12> */
.L_x_448:
        /* <DEDUP_REMOVED lines=33> */
.L_x_447:
[----:B------:R-:W-:Y:S01]  /*295b0*/  FMUL R10, RZ, R55 ;  /* 0x00000037ff0a7220 */ /* 0x000fe20000400000 */
[----:B------:R-:W-:-:S07]  /*295c0*/  IMAD.MOV.U32 R6, RZ, RZ, RZ ;  /* 0x000000ffff067224 */ /* 0x000fce00078e00ff */
.L_x_446:
[----:B------:R-:W-:Y:S05]  /*295d0*/  BSYNC.RECONVERGENT B2 ;  /* 0x0000000000027941 */ /* 0x000fea0003800200 */
.L_x_445:
        /* <DEDUP_REMOVED lines=38> */
.L_x_454:
        /* <DEDUP_REMOVED lines=12> */
.L_x_453:
        /* <DEDUP_REMOVED lines=33> */
.L_x_452:
[----:B------:R-:W-:Y:S01]  /*29b10*/  FMUL R10, RZ, R55 ;  /* 0x00000037ff0a7220 */ /* 0x000fe20000400000 */
[----:B------:R-:W-:-:S07]  /*29b20*/  IMAD.MOV.U32 R6, RZ, RZ, RZ ;  /* 0x000000ffff067224 */ /* 0x000fce00078e00ff */
.L_x_451:
[----:B------:R-:W-:Y:S05]  /*29b30*/  BSYNC.RECONVERGENT B2 ;  /* 0x0000000000027941 */ /* 0x000fea0003800200 */
.L_x_450:
        /* <DEDUP_REMOVED lines=38> */
.L_x_459:
        /* <DEDUP_REMOVED lines=12> */
.L_x_458:
        /* <DEDUP_REMOVED lines=33> */
.L_x_457:
[----:B------:R-:W-:Y:S01]  /*2a070*/  FMUL R10, RZ, R55 ;  /* 0x00000037ff0a7220 */ /* 0x000fe20000400000 */
[----:B------:R-:W-:-:S07]  /*2a080*/  IMAD.MOV.U32 R6, RZ, RZ, RZ ;  /* 0x000000ffff067224 */ /* 0x000fce00078e00ff */
.L_x_456:
[----:B------:R-:W-:Y:S05]  /*2a090*/  BSYNC.RECONVERGENT B2 ;  /* 0x0000000000027941 */ /* 0x000fea0003800200 */
.L_x_455:
        /* <DEDUP_REMOVED lines=38> */
.L_x_464:
        /* <DEDUP_REMOVED lines=12> */
.L_x_463:
        /* <DEDUP_REMOVED lines=33> */
.L_x_462:
[----:B------:R-:W-:Y:S01]  /*2a5d0*/  FMUL R10, RZ, R55 ;  /* 0x00000037ff0a7220 */ /* 0x000fe20000400000 */
[----:B------:R-:W-:-:S07]  /*2a5e0*/  IMAD.MOV.U32 R6, RZ, RZ, RZ ;  /* 0x000000ffff067224 */ /* 0x000fce00078e00ff */
.L_x_461:
[----:B------:R-:W-:Y:S05]  /*2a5f0*/  BSYNC.RECONVERGENT B2 ;  /* 0x0000000000027941 */ /* 0x000fea0003800200 */
.L_x_460:
        /* <DEDUP_REMOVED lines=38> */
.L_x_469:
        /* <DEDUP_REMOVED lines=12> */
.L_x_468:
        /* <DEDUP_REMOVED lines=33> */
.L_x_467:
[----:B------:R-:W-:Y:S01]  /*2ab30*/  FMUL R10, RZ, R55 ;  /* 0x00000037ff0a7220 */ /* 0x000fe20000400000 */
[----:B------:R-:W-:-:S07]  /*2ab40*/  IMAD.MOV.U32 R6, RZ, RZ, RZ ;  /* 0x000000ffff067224 */ /* 0x000fce00078e00ff */
.L_x_466:
[----:B------:R-:W-:Y:S05]  /*2ab50*/  BSYNC.RECONVERGENT B2 ;  /* 0x0000000000027941 */ /* 0x000fea0003800200 */
.L_x_465:
        /* <DEDUP_REMOVED lines=38> */
.L_x_474:
        /* <DEDUP_REMOVED lines=12> */
.L_x_473:
        /* <DEDUP_REMOVED lines=33> */
.L_x_472:
[----:B------:R-:W-:Y:S01]  /*2b090*/  FMUL R10, RZ, R47 ;  /* 0x0000002fff0a7220 */ /* 0x000fe20000400000 */
[----:B------:R-:W-:-:S07]  /*2b0a0*/  IMAD.MOV.U32 R6, RZ, RZ, RZ ;  /* 0x000000ffff067224 */ /* 0x000fce00078e00ff */
.L_x_471:
[----:B------:R-:W-:Y:S05]  /*2b0b0*/  BSYNC.RECONVERGENT B2 ;  /* 0x0000000000027941 */ /* 0x000fea0003800200 */
.L_x_470:
[----:B------:R-:W2:Y:S04]  /*2b0c0*/  LDL.64 R22, [R1+0xd88] ;  /* 0x000d880001167983 */ /* 0x000ea80000100a00 */
[----:B------:R-:W3:Y:S01]  /*2b0d0*/  LDL.LU R46, [R1+0xd90] ;  /* 0x000d9000012e7983 */ /* 0x000ee20000300800 */
[----:B------:R-:W-:Y:S01]  /*2b0e0*/  FMUL R2, R10, R10 ;  /* 0x0000000a0a027220 */ /* 0x000fe20000400000 */
[----:B------:R-:W-:-:S03]  /*2b0f0*/  LOP3.LUT R0, R6, 0x1, RZ, 0xc0, !PT ;  /* 0x0000000106007812 */ /* 0x000fc600078ec0ff */
[----:B------:R-:W-:Y:S01]  /*2b100*/  FFMA R7, R2, R7, -0.0013887860113754868507 ;  /* 0xbab607ed02077423 */ /* 0x000fe20000000007 */
[----:B------:R-:W-:Y:S01]  /*2b110*/  ISETP.NE.U32.AND P0, PT, R0, 0x1, PT ;  /* 0x000000010000780c */ /* 0x000fe20003f05070 */
[----:B------:R-:W-:-:S03]  /*2b120*/  VIADD R6, R6, 0x1 ;  /* 0x0000000106067836 */ /* 0x000fc60000000000 */
[----:B------:R-:W-:Y:S02]  /*2b130*/  FSEL R3, R42, 0.041666727513074874878, !P0 ;  /* 0x3d2aaabb2a037808 */ /* 0x000fe40004000000 */
[----:B------:R-:W-:Y:S02]  /*2b140*/  FSEL R7, R7, -0.00019574658654164522886, P0 ;  /* 0xb94d415307077808 */ /* 0x000fe40000000000 */
[----:B------:R-:W-:Y:S02]  /*2b150*/  LOP3.LUT P1, RZ, R6, 0x2, RZ, 0xc0, !PT ;  /* 0x0000000206ff7812 */ /* 0x000fe4000782c0ff */
[----:B------:R-:W-:Y:S01]  /*2b160*/  FSEL R0, R10, 1, !P0 ;  /* 0x3f8000000a007808 */ /* 0x000fe20004000000 */
[----:B------:R-:W-:Y:S01]  /*2b170*/  FFMA R7, R2, R7, R3 ;  /* 0x0000000702077223 */ /* 0x000fe20000000003 */
[----:B------:R-:W-:-:S03]  /*2b180*/  FSEL R6, -R11, -0.4999999701976776123, !P0 ;  /* 0xbeffffff0b067808 */ /* 0x000fc60004000100 */
[C---:B------:R-:W-:Y:S02]  /*2b190*/  FFMA R3, R2.reuse, R0, RZ ;  /* 0x0000000002037223 */ /* 0x040fe400000000ff */
[----:B------:R-:W-:-:S04]  /*2b1a0*/  FFMA R6, R2, R7, R6 ;  /* 0x0000000702067223 */ /* 0x000fc80000000006 */
[----:B------:R-:W-:-:S04]  /*2b1b0*/  FFMA R0, R3, R6, R0 ;  /* 0x0000000603007223 */ /* 0x000fc80000000000 */
[----:B------:R-:W-:-:S04]  /*2b1c0*/  @P1 FADD R0, RZ, -R0 ;  /* 0x80000000ff001221 */ /* 0x000fc80000000000 */
[----:B------:R-:W5:Y:S02]  /*2b1d0*/  F2F.F64.F32 R2, R0 ;  /* 0x0000000000027310 */ /* 0x000f640000201800 */
[----:B-----5:R-:W-:-:S08]  /*2b1e0*/  DMUL R2, R2, -10 ;  /* 0xc024000002027828 */ /* 0x020fd00000000000 */
[----:B------:R-:W-:-:S08]  /*2b1f0*/  DFMA R2, R60, R60, R2 ;  /* 0x0000003c3c02722b */ /* 0x000fd00000000002 */
[----:B------:R-:W-:Y:S01]  /*2b200*/  DADD R2, R50, R2 ;  /* 0x0000000032027229 */ /* 0x000fe20000000002 */
        /* <DEDUP_REMOVED lines=9> */
[----:B------:R-:W-:Y:S01]  /*2b2a0*/  IMAD.MOV.U32 R59, RZ, RZ, R61 ;  /* 0x000000ffff3b7224 */ /* 0x000fe200078e003d */
[----:B--2---:R-:W-:Y:S01]  /*2b2b0*/  DSETP.GEU.AND P0, PT, R2, R22, PT ;  /* 0x000000160200722a */ /* 0x004fe20003f0e000 */
[----:B---3--:R-:W-:-:S05]  /*2b2c0*/  VIADD R46, R46, 0x1 ;  /* 0x000000012e2e7836 */ /* 0x008fca0000000000 */
[----:B------:R2:W-:Y:S08]  /*2b2d0*/  STL [R1+0xd90], R46 ;  /* 0x000d902e01007387 */ /* 0x0005f00000100800 */
[----:B------:R-:W-:Y:S02]  /*2b2e0*/  @!P0 IMAD.MOV.U32 R22, RZ, RZ, R2 ;  /* 0x000000ffff168224 */ /* 0x000fe400078e0002 */
[----:B------:R-:W-:Y:S01]  /*2b2f0*/  @!P0 IMAD.MOV.U32 R23, RZ, RZ, R3 ;  /* 0x000000ffff178224 */ /* 0x000fe200078e0003 */
[----:B------:R2:W-:Y:S04]  /*2b300*/  @!P0 STL.128 [R1+0xd20], R4 ;  /* 0x000d200401008387 */ /* 0x0005e80000100c00 */
[----:B------:R2:W-:Y:S04]  /*2b310*/  @!P0 STL.128 [R1+0xd30], R12 ;  /* 0x000d300c01008387 */ /* 0x0005e80000100c00 */
[----:B------:R2:W-:Y:S04]  /*2b320*/  @!P0 STL.128 [R1+0xd40], R40 ;  /* 0x000d402801008387 */ /* 0x0005e80000100c00 */
[----:B------:R2:W-:Y:S04]  /*2b330*/  @!P0 STL.128 [R1+0xd50], R48 ;  /* 0x000d503001008387 */ /* 0x0005e80000100c00 */
[----:B------:R2:W-:Y:S04]  /*2b340*/  @!P0 STL.128 [R1+0xd60], R56 ;  /* 0x000d603801008387 */ /* 0x0005e80000100c00 */
[----:B------:R2:W-:Y:S01]  /*2b350*/  @!P0 STL.64 [R1+0xd88], R22 ;  /* 0x000d881601008387 */ /* 0x0005e20000100a00 */
[----:B------:R-:W-:Y:S01]  /*2b360*/  ISETP.NE.AND P1, PT, R46, 0x19, PT ;  /* 0x000000192e00780c */ /* 0x000fe20003f25270 */
[----:B------:R-:W-:-:S02]  /*2b370*/  @!P0 IMAD.MOV.U32 R32, RZ, RZ, R12 ;  /* 0x000000ffff208224 */ /* 0x000fc400078e000c */
[----:B------:R-:W-:Y:S02]  /*2b380*/  @!P0 IMAD.MOV.U32 R33, RZ, RZ, R13 ;  /* 0x000000ffff218224 */ /* 0x000fe400078e000d */
[----:B------:R-:W-:Y:S02]  /*2b390*/  @!P0 IMAD.MOV.U32 R18, RZ, RZ, R60 ;  /* 0x000000ffff128224 */ /* 0x000fe400078e003c */
[----:B------:R-:W-:Y:S02]  /*2b3a0*/  @!P0 IMAD.MOV.U32 R19, RZ, RZ, R61 ;  /* 0x000000ffff138224 */ /* 0x000fe400078e003d */
[----:B------:R-:W-:Y:S02]  /*2b3b0*/  @!P0 IMAD.MOV.U32 R16, RZ, RZ, R56 ;  /* 0x000000ffff108224 */ /* 0x000fe400078e0038 */
[----:B------:R-:W-:Y:S02]  /*2b3c0*/  @!P0 IMAD.MOV.U32 R17, RZ, RZ, R57 ;  /* 0x000000ffff118224 */ /* 0x000fe400078e0039 */
        /* <DEDUP_REMOVED lines=13> */
[----:B------:R-:W-:Y:S01]  /*2b4a0*/  @!P0 IMAD.MOV.U32 R37, RZ, RZ, R5 ;  /* 0x000000ffff258224 */ /* 0x000fe200078e0005 */
[----:B--2---:R-:W-:Y:S06]  /*2b4b0*/  @P1 BRA `(.L_x_475) ;  /* 0xfffffe1000b41947 */ /* 0x004fec000383ffff */
.L_x_419:
[----:B------:R-:W-:Y:S05]  /*2b4c0*/  BSYNC.RECONVERGENT B0 ;  /* 0x0000000000007941 */ /* 0x000fea0003800200 */
.L_x_114:
[----:B------:R-:W-:Y:S01]  /*2b4d0*/  IMAD.MOV.U32 R10, RZ, RZ, 0x54442d18 ;  /* 0x54442d18ff0a7424 */ /* 0x000fe200078e00ff */
[----:B------:R-:W-:Y:S01]  /*2b4e0*/  BSSY.RECONVERGENT B0, `(.L_x_476) ;  /* 0x0000044000007945 */ /* 0x000fe20003800200 */
[----:B------:R-:W-:-:S06]  /*2b4f0*/  IMAD.MOV.U32 R11, RZ, RZ, 0x401921fb ;  /* 0x401921fbff0b7424 */ /* 0x000fcc00078e00ff */
[----:B------:R-:W-:-:S06]  /*2b500*/  DMUL R2, R36, R10 ;  /* 0x0000000a24027228 */ /* 0x000fcc0000000000 */
        /* <DEDUP_REMOVED lines=13> */
[----:B------:R-:W2:Y:S01]  /*2b5e0*/  LDCU.64 UR4, c[0x4][0x50] ;  /* 0x01000a00ff0477ac */ /* 0x000ea20008000a00 */
[----:B------:R-:W-:Y:S01]  /*2b5f0*/  IMAD.SHL.U32 R0, R15, 0x100, RZ ;  /* 0x000001000f007824 */ /* 0x000fe200078e00ff */
[----:B------:R-:W-:Y:S01]  /*2b600*/  BSSY.RECONVERGENT B2, `(.L_x_478) ;  /* 0x0000012000027945 */ /* 0x000fe20003800200 */
[----:B------:R-:W-:Y:S01]  /*2b610*/  CS2R R6, SRZ ;  /* 0x0000000000067805 */ /* 0x000fe2000001ff00 */
[----:B------:R-:W-:Y:S02]  /*2b620*/  IMAD.MOV.U32 R13, RZ, RZ, RZ ;  /* 0x000000ffff0d7224 */ /* 0x000fe400078e00ff */
[----:B------:R-:W-:Y:S01]  /*2b630*/  IMAD.MOV.U32 R9, RZ, RZ, R68 ;  /* 0x000000ffff097224 */ /* 0x000fe200078e0044 */
[----:B------:R-:W-:Y:S01]  /*2b640*/  LOP3.LUT R21, R0, 0x80000000, RZ, 0xfc, !PT ;  /* 0x8000000000157812 */ /* 0x000fe200078efcff */
[----:B--2---:R-:W-:Y:S02]  /*2b650*/  IMAD.U32 R4, RZ, RZ, UR4 ;  /* 0x00000004ff047e24 */ /* 0x004fe4000f8e00ff */
[----:B------:R-:W-:-:S07]  /*2b660*/  IMAD.U32 R5, RZ, RZ, UR5 ;  /* 0x00000005ff057e24 */ /* 0x000fce000f8e00ff */
.L_x_479:
[----:B------:R2:W3:Y:S01]  /*2b670*/  LDG.E.CONSTANT R2, desc[UR36][R4.64] ;  /* 0x0000002404027981 */ /* 0x0004e2000c1e9900 */
[----:B------:R-:W-:-:S05]  /*2b680*/  VIADD R7, R7, 0x1 ;  /* 0x0000000107077836 */ /* 0x000fca0000000000 */
[----:B------:R-:W-:Y:S02]  /*2b690*/  ISETP.NE.AND P0, PT, R7, 0x6, PT ;  /* 0x000000060700780c */ /* 0x000fe40003f05270 */
[----:B--2---:R-:W-:-:S05]  /*2b6a0*/  IADD3 R4, P2, PT, R4, 0x4, RZ ;  /* 0x0000000404047810 */ /* 0x004fca0007f5e0ff */
[----:B------:R-:W-:Y:S02]  /*2b6b0*/  IMAD.X R5, RZ, RZ, R5, P2 ;  /* 0x000000ffff057224 */ /* 0x000fe400010e0605 */
[----:B---3--:R-:W-:-:S03]  /*2b6c0*/  IMAD.WIDE.U32 R2, R2, R21, RZ ;  /* 0x0000001502027225 */ /* 0x008fc600078e00ff */
[----:B------:R-:W-:-:S05]  /*2b6d0*/  IADD3 R0, P1, PT, R2, R6, RZ ;  /* 0x0000000602007210 */ /* 0x000fca0007f3e0ff */
[----:B------:R2:W-:Y:S01]  /*2b6e0*/  STL [R9], R0 ;  /* 0x0000000009007387 */ /* 0x0005e20000100800 */
[----:B------:R-:W-:Y:S02]  /*2b6f0*/  IMAD.X R6, R3, 0x1, R13, P1 ;  /* 0x0000000103067824 */ /* 0x000fe400008e060d */
[----:B--2---:R-:W-:Y:S01]  /*2b700*/  VIADD R9, R9, 0x4 ;  /* 0x0000000409097836 */ /* 0x004fe20000000000 */
[----:B------:R-:W-:Y:S06]  /*2b710*/  @P0 BRA `(.L_x_479) ;  /* 0xfffffffc00d40947 */ /* 0x000fec000383ffff */
[----:B------:R-:W-:Y:S05]  /*2b720*/  BSYNC.RECONVERGENT B2 ;  /* 0x0000000000027941 */ /* 0x000fea0003800200 */
.L_x_478:
        /* <DEDUP_REMOVED lines=9> */
[----:B------:R-:W5:Y:S01]  /*2b7c0*/  @P0 LDL R2, [R5+0x10] ;  /* 0x0000100005020983 */ /* 0x000f620000100800 */
[----:B------:R-:W-:Y:S01]  /*2b7d0*/  LOP3.LUT R4, R4, 0x1f, RZ, 0xc0, !PT ;  /* 0x0000001f04047812 */ /* 0x000fe200078ec0ff */
[----:B------:R-:W-:Y:S01]  /*2b7e0*/  UMOV UR4, 0x54442d19 ;  /* 0x54442d1900047882 */ /* 0x000fe20000000000 */
[----:B------:R-:W-:-:S02]  /*2b7f0*/  UMOV UR5, 0x3bf921fb ;  /* 0x3bf921fb00057882 */ /* 0x000fc40000000000 */
[-C--:B---3--:R-:W-:Y:S02]  /*2b800*/  @P0 SHF.L.W.U32.HI R0, R3, R4.reuse, R0 ;  /* 0x0000000403000219 */ /* 0x088fe40000010e00 */
[----:B-----5:R-:W-:Y:S02]  /*2b810*/  @P0 SHF.L.W.U32.HI R3, R2, R4, R3 ;  /* 0x0000000402030219 */ /* 0x020fe40000010e03 */
[----:B------:R-:W-:Y:S02]  /*2b820*/  ISETP.GE.AND P0, PT, R15, RZ, PT ;  /* 0x000000ff0f00720c */ /* 0x000fe40003f06270 */
        /* <DEDUP_REMOVED lines=15> */
.L_x_477:
[----:B------:R-:W-:Y:S05]  /*2b920*/  BSYNC.RECONVERGENT B0 ;  /* 0x0000000000007941 */ /* 0x000fea0003800200 */
.L_x_476:
[----:B------:R-:W-:Y:S01]  /*2b930*/  LOP3.LUT R7, R0, 0x1, RZ, 0xc0, !PT ;  /* 0x0000000100077812 */ /* 0x000fe200078ec0ff */
[----:B------:R-:W-:Y:S01]  /*2b940*/  IMAD.MOV.U32 R5, RZ, RZ, 0x37cbac00 ;  /* 0x37cbac00ff057424 */ /* 0x000fe200078e00ff */
[----:B------:R-:W-:Y:S01]  /*2b950*/  DMUL R2, R38, R10 ;  /* 0x0000000a26027228 */ /* 0x000fe20000000000 */
[----:B------:R-:W-:Y:S01]  /*2b960*/  FMUL R4, R6, R6 ;  /* 0x0000000606047220 */ /* 0x000fe20000400000 */
[----:B------:R-:W-:Y:S01]  /*2b970*/  ISETP.NE.U32.AND P0, PT, R7, 0x1, PT ;  /* 0x000000010700780c */ /* 0x000fe20003f05070 */
[----:B------:R-:W-:Y:S01]  /*2b980*/  IMAD.MOV.U32 R7, RZ, RZ, 0x3c0885e4 ;  /* 0x3c0885e4ff077424 */ /* 0x000fe200078e00ff */
[----:B------:R-:W-:Y:S01]  /*2b990*/  BSSY.RECONVERGENT B0, `(.L_x_480) ;  /* 0x0000054000007945 */ /* 0x000fe20003800200 */
[----:B------:R-:W-:Y:S01]  /*2b9a0*/  FFMA R8, R4, R5, -0.0013887860113754868507 ;  /* 0xbab607ed04087423 */ /* 0x000fe20000000005 */
[----:B------:R2:W3:Y:S01]  /*2b9b0*/  F2F.F32.F64 R21, R2 ;  /* 0x0000000200157310 */ /* 0x0004e20000301000 */
[----:B------:R-:W-:Y:S01]  /*2b9c0*/  VIADD R0, R0, 0x1 ;  /* 0x0000000100007836 */ /* 0x000fe20000000000 */
[----:B------:R-:W-:Y:S01]  /*2b9d0*/  FSEL R13, R7, 0.041666727513074874878, !P0 ;  /* 0x3d2aaabb070d7808 */ /* 0x000fe20004000000 */
[----:B------:R-:W-:Y:S01]  /*2b9e0*/  IMAD.MOV.U32 R12, RZ, RZ, 0x3e2aaaa8 ;  /* 0x3e2aaaa8ff0c7424 */ /* 0x000fe200078e00ff */
[----:B------:R-:W-:-:S02]  /*2b9f0*/  FSEL R9, R8, -0.00019574658654164522886, P0 ;  /* 0xb94d415308097808 */ /* 0x000fc40000000000 */
[----:B------:R-:W-:Y:S02]  /*2ba00*/  LOP3.LUT P1, RZ, R0, 0x2, RZ, 0xc0, !PT ;  /* 0x0000000200ff7812 */ /* 0x000fe4000782c0ff */
[----:B------:R-:W-:Y:S01]  /*2ba10*/  FSEL R8, -R12, -0.4999999701976776123, !P0 ;  /* 0xbeffffff0c087808 */ /* 0x000fe20004000100 */
[----:B------:R-:W-:Y:S01]  /*2ba20*/  FFMA R9, R4, R9, R13 ;  /* 0x0000000904097223 */ /* 0x000fe2000000000d */
[----:B------:R-:W-:-:S03]  /*2ba30*/  FSEL R0, R6, 1, !P0 ;  /* 0x3f80000006007808 */ /* 0x000fc60004000000 */
[C---:B------:R-:W-:Y:S02]  /*2ba40*/  FFMA R8, R4.reuse, R9, R8 ;  /* 0x0000000904087223 */ /* 0x040fe40000000008 */
[----:B--2---:R-:W-:Y:S01]  /*2ba50*/  FFMA R3, R4, R0, RZ ;  /* 0x0000000004037223 */ /* 0x004fe200000000ff */
[C---:B---3--:R-:W-:Y:S01]  /*2ba60*/  FMUL R6, R21.reuse, 0.63661974668502807617 ;  /* 0x3f22f98315067820 */ /* 0x048fe20000400000 */
[----:B------:R-:W-:Y:S02]  /*2ba70*/  FSETP.GE.AND P0, PT, |R21|, 105615, PT ;  /* 0x47ce47801500780b */ /* 0x000fe40003f06200 */
[----:B------:R-:W-:-:S03]  /*2ba80*/  FFMA R0, R3, R8, R0 ;  /* 0x0000000803007223 */ /* 0x000fc60000000000 */
[----:B------:R-:W2:Y:S01]  /*2ba90*/  F2I.NTZ R6, R6 ;  /* 0x0000000600067305 */ /* 0x000ea20000203100 */
[----:B------:R-:W-:-:S07]  /*2baa0*/  @P1 FADD R0, RZ, -R0 ;  /* 0x80000000ff001221 */ /* 0x000fce0000000000 */
        /* <DEDUP_REMOVED lines=10> */
[----:B------:R-:W2:Y:S01]  /*2bb50*/  LDCU.64 UR4, c[0x4][0x50] ;  /* 0x01000a00ff0477ac */ /* 0x000ea20008000a00 */
[----:B------:R-:W-:Y:S01]  /*2bb60*/  IMAD.SHL.U32 R0, R21, 0x100, RZ ;  /* 0x0000010015007824 */ /* 0x000fe200078e00ff */
[----:B------:R-:W-:Y:S01]  /*2bb70*/  BSSY.RECONVERGENT B2, `(.L_x_483) ;  /* 0x0000013000027945 */ /* 0x000fe20003800200 */
[----:B------:R-:W-:Y:S02]  /*2bb80*/  IMAD.MOV.U32 R6, RZ, RZ, RZ ;  /* 0x000000ffff067224 */ /* 0x000fe400078e00ff */
[----:B------:R-:W-:Y:S01]  /*2bb90*/  IMAD.MOV.U32 R15, RZ, RZ, RZ ;  /* 0x000000ffff0f7224 */ /* 0x000fe200078e00ff */
[----:B------:R-:W-:Y:S01]  /*2bba0*/  LOP3.LUT R23, R0, 0x80000000, RZ, 0xfc, !PT ;  /* 0x8000000000177812 */ /* 0x000fe200078efcff */
[----:B------:R-:W-:Y:S02]  /*2bbb0*/  IMAD.MOV.U32 R4, RZ, RZ, RZ ;  /* 0x000000ffff047224 */ /* 0x000fe400078e00ff */
[----:B------:R-:W-:Y:S02]  /*2bbc0*/  IMAD.MOV.U32 R13, RZ, RZ, R68 ;  /* 0x000000ffff0d7224 */ /* 0x000fe400078e0044 */
[----:B--2---:R-:W-:-:S02]  /*2bbd0*/  IMAD.U32 R8, RZ, RZ, UR4 ;  /* 0x00000004ff087e24 */ /* 0x004fc4000f8e00ff */
[----:B------:R-:W-:-:S07]  /*2bbe0*/  IMAD.U32 R9, RZ, RZ, UR5 ;  /* 0x00000005ff097e24 */ /* 0x000fce000f8e00ff */
.L_x_484:
        /* <DEDUP_REMOVED lines=12> */
.L_x_483:
        /* <DEDUP_REMOVED lines=23> */
[----:B------:R-:W3:Y:S01]  /*2be20*/  I2F.F64.S64 R8, R8 ;  /* 0x0000000800087312 */ /* 0x000ee20000301c00 */
[----:B--2---:R-:W-:Y:S02]  /*2be30*/  LEA.HI R6, R2, R3, RZ, 0x1 ;  /* 0x0000000302067211 */ /* 0x004fe400078f08ff */
[----:B------:R-:W-:-:S03]  /*2be40*/  ISETP.GE.AND P1, PT, R0, RZ, PT ;  /* 0x000000ff0000720c */ /* 0x000fc60003f26270 */
[----:B------:R-:W-:-:S04]  /*2be50*/  IMAD.MOV R0, RZ, RZ, -R6 ;  /* 0x000000ffff007224 */ /* 0x000fc800078e0a06 */
[----:B------:R-:W-:Y:S01]  /*2be60*/  @!P0 IMAD.MOV.U32 R6, RZ, RZ, R0 ;  /* 0x000000ffff068224 */ /* 0x000fe200078e0000 */
[----:B---3--:R-:W-:-:S10]  /*2be70*/  DMUL R14, R8, UR4 ;  /* 0x00000004080e7c28 */ /* 0x008fd40008000000 */
[----:B------:R-:W2:Y:S02]  /*2be80*/  F2F.F32.F64 R14, R14 ;  /* 0x0000000e000e7310 */ /* 0x000ea40000301000 */
[----:B--2---:R-:W-:Y:S01]  /*2be90*/  FSEL R4, -R14, R14, !P1 ;  /* 0x0000000e0e047208 */ /* 0x004fe20004800100 */
[----:B------:R-:W-:Y:S06]  /*2bea0*/  BRA `(.L_x_481) ;  /* 0x0000000000087947 */ /* 0x000fec0003800000 */
.L_x_482:
[----:B------:R-:W-:Y:S01]  /*2beb0*/  FMUL R4, RZ, R21 ;  /* 0x00000015ff047220 */ /* 0x000fe20000400000 */
[----:B------:R-:W-:-:S07]  /*2bec0*/  IMAD.MOV.U32 R6, RZ, RZ, RZ ;  /* 0x000000ffff067224 */ /* 0x000fce00078e00ff */
.L_x_481:
[----:B------:R-:W-:Y:S05]  /*2bed0*/  BSYNC.RECONVERGENT B0 ;  /* 0x0000000000007941 */ /* 0x000fea0003800200 */
.L_x_480:
        /* <DEDUP_REMOVED lines=43> */
.L_x_489:
        /* <DEDUP_REMOVED lines=12> */
.L_x_488:
        /* <DEDUP_REMOVED lines=24> */
[----:B------:R-:W-:Y:S02]  /*2c3d0*/  LEA.HI R4, R2, R3, RZ, 0x1 ;  /* 0x0000000302047211 */ /* 0x000fe400078f08ff */
[----:B------:R-:W-:-:S03]  /*2c3e0*/  ISETP.GE.AND P1, PT, R0, RZ, PT ;  /* 0x000000ff0000720c */ /* 0x000fc60003f26270 */
[----:B------:R-:W-:-:S04]  /*2c3f0*/  IMAD.MOV R0, RZ, RZ, -R4 ;  /* 0x000000ffff007224 */ /* 0x000fc800078e0a04 */
[----:B------:R-:W-:Y:S01]  /*2c400*/  @!P0 IMAD.MOV.U32 R4, RZ, RZ, R0 ;  /* 0x000000ffff048224 */ /* 0x000fe200078e0000 */
[----:B---3--:R-:W-:-:S10]  /*2c410*/  DMUL R14, R8, UR4 ;  /* 0x00000004080e7c28 */ /* 0x008fd40008000000 */
[----:B------:R-:W3:Y:S02]  /*2c420*/  F2F.F32.F64 R14, R14 ;  /* 0x0000000e000e7310 */ /* 0x000ee40000301000 */
[----:B---3--:R-:W-:Y:S01]  /*2c430*/  FSEL R0, -R14, R14, !P1 ;  /* 0x0000000e0e007208 */ /* 0x008fe20004800100 */
[----:B--2---:R-:W-:Y:S06]  /*2c440*/  BRA `(.L_x_486) ;  /* 0x0000000000087947 */ /* 0x004fec0003800000 */
.L_x_487:
[----:B------:R-:W-:Y:S01]  /*2c450*/  FMUL R0, RZ, R23 ;  /* 0x00000017ff007220 */ /* 0x000fe20000400000 */
[----:B------:R-:W-:-:S07]  /*2c460*/  IMAD.MOV.U32 R4, RZ, RZ, RZ ;  /* 0x000000ffff047224 */ /* 0x000fce00078e00ff */
.L_x_486:
[----:B------:R-:W-:Y:S05]  /*2c470*/  BSYNC.RECONVERGENT B0 ;  /* 0x0000000000007941 */ /* 0x000fea0003800200 */
.L_x_485:
        /* <DEDUP_REMOVED lines=42> */
.L_x_494:
        /* <DEDUP_REMOVED lines=12> */
.L_x_493:
        /* <DEDUP_REMOVED lines=29> */
[----:B------:R-:W2:Y:S02]  /*2c9b0*/  F2F.F32.F64 R14, R14 ;  /* 0x0000000e000e7310 */ /* 0x000ea40000301000 */
[----:B--2---:R-:W-:Y:S01]  /*2c9c0*/  FSEL R6, -R14, R14, !P1 ;  /* 0x0000000e0e067208 */ /* 0x004fe20004800100 */
[----:B------:R-:W-:Y:S06]  /*2c9d0*/  BRA `(.L_x_491) ;  /* 0x0000000000087947 */ /* 0x000fec0003800000 */
.L_x_492:
[----:B------:R-:W-:Y:S01]  /*2c9e0*/  FMUL R6, RZ, R23 ;  /* 0x00000017ff067220 */ /* 0x000fe20000400000 */
[----:B------:R-:W-:-:S07]  /*2c9f0*/  IMAD.MOV.U32 R4, RZ, RZ, RZ ;  /* 0x000000ffff047224 */ /* 0x000fce00078e00ff */
.L_x_491:
[----:B------:R-:W-:Y:S05]  /*2ca00*/  BSYNC.RECONVERGENT B0 ;  /* 0x0000000000007941 */ /* 0x000fea0003800200 */
.L_x_490:
        /* <DEDUP_REMOVED lines=42> */
.L_x_499:
        /* <DEDUP_REMOVED lines=12> */
.L_x_498:
        /* <DEDUP_REMOVED lines=32> */
.L_x_497:
[----:B------:R-:W-:Y:S01]  /*2cf70*/  FMUL R6, RZ, R23 ;  /* 0x00000017ff067220 */ /* 0x000fe20000400000 */
[----:B------:R-:W-:-:S07]  /*2cf80*/  IMAD.MOV.U32 R4, RZ, RZ, RZ ;  /* 0x000000ffff047224 */ /* 0x000fce00078e00ff */
.L_x_496:
[----:B------:R-:W-:Y:S05]  /*2cf90*/  BSYNC.RECONVERGENT B0 ;  /* 0x0000000000007941 */ /* 0x000fea0003800200 */
.L_x_495:
        /* <DEDUP_REMOVED lines=42> */
.L_x_504:
        /* <DEDUP_REMOVED lines=12> */
.L_x_503:
        /* <DEDUP_REMOVED lines=32> */
.L_x_502:
[----:B------:R-:W-:Y:S01]  /*2d500*/  FMUL R6, RZ, R23 ;  /* 0x00000017ff067220 */ /* 0x000fe20000400000 */
[----:B------:R-:W-:-:S07]  /*2d510*/  IMAD.MOV.U32 R4, RZ, RZ, RZ ;  /* 0x000000ffff047224 */ /* 0x000fce00078e00ff */
.L_x_501:
[----:B------:R-:W-:Y:S05]  /*2d520*/  BSYNC.RECONVERGENT B0 ;  /* 0x0000000000007941 */ /* 0x000fea0003800200 */
.L_x_500:
        /* <DEDUP_REMOVED lines=42> */
.L_x_509:
        /* <DEDUP_REMOVED lines=12> */
.L_x_508:
        /* <DEDUP_REMOVED lines=32> */
.L_x_507:
[----:B------:R-:W-:Y:S01]  /*2da90*/  FMUL R6, RZ, R23 ;  /* 0x00000017ff067220 */ /* 0x000fe20000400000 */
[----:B------:R-:W-:-:S07]  /*2daa0*/  IMAD.MOV.U32 R4, RZ, RZ, RZ ;  /* 0x000000ffff047224 */ /* 0x000fce00078e00ff */
.L_x_506:
[----:B------:R-:W-:Y:S05]  /*2dab0*/  BSYNC.RECONVERGENT B0 ;  /* 0x0000000000007941 */ /* 0x000fea0003800200 */
.L_x_505:
        /* <DEDUP_REMOVED lines=42> */
.L_x_514:
        /* <DEDUP_REMOVED lines=12> */
.L_x_513:
        /* <DEDUP_REMOVED lines=32> */
.L_x_512:
[----:B------:R-:W-:Y:S01]  /*2e020*/  FMUL R6, RZ, R23 ;  /* 0x00000017ff067220 */ /* 0x000fe20000400000 */
[----:B------:R-:W-:-:S07]  /*2e030*/  IMAD.MOV.U32 R4, RZ, RZ, RZ ;  /* 0x000000ffff047224 */ /* 0x000fce00078e00ff */
.L_x_511:
[----:B------:R-:W-:Y:S05]  /*2e040*/  BSYNC.RECONVERGENT B0 ;  /* 0x0000000000007941 */ /* 0x000fea0003800200 */
.L_x_510:
        /* <DEDUP_REMOVED lines=42> */
.L_x_519:
        /* <DEDUP_REMOVED lines=12> */
.L_x_518:
        /* <DEDUP_REMOVED lines=32> */
.L_x_517:
[----:B------:R-:W-:Y:S01]  /*2e5b0*/  FMUL R6, RZ, R23 ;  /* 0x00000017ff067220 */ /* 0x000fe20000400000 */
[----:B------:R-:W-:-:S07]  /*2e5c0*/  IMAD.MOV.U32 R4, RZ, RZ, RZ ;  /* 0x000000ffff047224 */ /* 0x000fce00078e00ff */
.L_x_516:
[----:B------:R-:W-:Y:S05]  /*2e5d0*/  BSYNC.RECONVERGENT B0 ;  /* 0x0000000000007941 */ /* 0x000fea0003800200 */
.L_x_515:
        /* <DEDUP_REMOVED lines=42> */
.L_x_524:
        /* <DEDUP_REMOVED lines=12> */
.L_x_523:
        /* <DEDUP_REMOVED lines=32> */
.L_x_522:
[----:B------:R-:W-:Y:S01]  /*2eb40*/  FMUL R6, RZ, R15 ;  /* 0x0000000fff067220 */ /* 0x000fe20000400000 */
[----:B------:R-:W-:-:S07]  /*2eb50*/  IMAD.MOV.U32 R4, RZ, RZ, RZ ;  /* 0x000000ffff047224 */ /* 0x000fce00078e00ff */
.L_x_521:
[----:B------:R-:W-:Y:S05]  /*2eb60*/  BSYNC.RECONVERGENT B0 ;  /* 0x0000000000007941 */ /* 0x000fea0003800200 */
.L_x_520:
[----:B------:R-:W-:Y:S01]  /*2eb70*/  FMUL R2, R6, R6 ;  /* 0x0000000606027220 */ /* 0x000fe20000400000 */
[C---:B------:R-:W-:Y:S01]  /*2eb80*/  LOP3.LUT R0, R4.reuse, 0x1, RZ, 0xc0, !PT ;  /* 0x0000000104007812 */ /* 0x040fe200078ec0ff */
[----:B------:R-:W-:Y:S01]  /*2eb90*/  VIADD R4, R4, 0x1 ;  /* 0x0000000104047836 */ /* 0x000fe20000000000 */
[----:B------:R-:W2:Y:S01]  /*2eba0*/  S2UR UR4, SR_CTAID.X ;  /* 0x00000000000479c3 */ /* 0x000ea20000002500 */
[----:B------:R-:W-:Y:S01]  /*2ebb0*/  FFMA R5, R2, R5, -0.0013887860113754868507 ;  /* 0xbab607ed02057423 */ /* 0x000fe20000000005 */
[----:B------:R-:W-:Y:S02]  /*2ebc0*/  ISETP.NE.U32.AND P0, PT, R0, 0x1, PT ;  /* 0x000000010000780c */ /* 0x000fe40003f05070 */
[----:B------:R-:W-:Y:S02]  /*2ebd0*/  LOP3.LUT P1, RZ, R4, 0x2, RZ, 0xc0, !PT ;  /* 0x0000000204ff7812 */ /* 0x000fe4000782c0ff */
[----:B------:R-:W-:Y:S02]  /*2ebe0*/  FSEL R7, R7, 0.041666727513074874878, !P0 ;  /* 0x3d2aaabb07077808 */ /* 0x000fe40004000000 */
[----:B------:R-:W-:-:S02]  /*2ebf0*/  FSEL R5, R5, -0.00019574658654164522886, P0 ;  /* 0xb94d415305057808 */ /* 0x000fc40000000000 */
[----:B------:R-:W-:Y:S02]  /*2ec00*/  FSEL R0, R6, 1, !P0 ;  /* 0x3f80000006007808 */ /* 0x000fe40004000000 */
[----:B------:R-:W-:Y:S01]  /*2ec10*/  FSEL R12, -R12, -0.4999999701976776123, !P0 ;  /* 0xbeffffff0c0c7808 */ /* 0x000fe20004000100 */
[C---:B------:R-:W-:Y:S01]  /*2ec20*/  FFMA R5, R2.reuse, R5, R7 ;  /* 0x0000000502057223 */ /* 0x040fe20000000007 */
[----:B------:R-:W2:Y:S01]  /*2ec30*/  S2R R6, SR_TID.X ;  /* 0x0000000000067919 */ /* 0x000ea20000002100 */
[C---:B------:R-:W-:Y:S01]  /*2ec40*/  FFMA R3, R2.reuse, R0, RZ ;  /* 0x0000000002037223 */ /* 0x040fe200000000ff */
[----:B------:R-:W2:Y:S01]  /*2ec50*/  LDC R7, c[0x0][0x360] ;  /* 0x0000d800ff077b82 */ /* 0x000ea20000000800 */
[----:B------:R-:W-:-:S04]  /*2ec60*/  FFMA R5, R2, R5, R12 ;  /* 0x0000000502057223 */ /* 0x000fc8000000000c */
[----:B------:R-:W-:-:S03]  /*2ec70*/  FFMA R0, R3, R5, R0 ;  /* 0x0000000503007223 */ /* 0x000fc60000000000 */
[----:B------:R-:W3:Y:S01]  /*2ec80*/  LDC.64 R4, c[0x0][0x380] ;  /* 0x0000e000ff047b82 */ /* 0x000ee20000000a00 */
[----:B------:R-:W-:-:S04]  /*2ec90*/  @P1 FADD R0, RZ, -R0 ;  /* 0x80000000ff001221 */ /* 0x000fc80000000000 */
[----:B------:R-:W5:Y:S02]  /*2eca0*/  F2F.F64.F32 R2, R0 ;  /* 0x0000000000027310 */ /* 0x000f640000201800 */
[----:B-----5:R-:W-:Y:S01]  /*2ecb0*/  DMUL R2, R2, -10 ;  /* 0xc024000002027828 */ /* 0x020fe20000000000 */
[----:B--2---:R-:W-:-:S04]  /*2ecc0*/  IMAD R7, R7, UR4, R6 ;  /* 0x0000000407077c24 */ /* 0x004fc8000f8e0206 */
[----:B---3--:R-:W-:-:S03]  /*2ecd0*/  IMAD.WIDE R4, R7, 0x8, R4 ;  /* 0x0000000807047825 */ /* 0x008fc600078e0204 */
[----:B------:R-:W-:-:S08]  /*2ece0*/  DFMA R2, R18, R18, R2 ;  /* 0x000000121202722b */ /* 0x000fd00000000002 */
[----:B------:R-:W-:-:S07]  /*2ecf0*/  DADD R2, R20, R2 ;  /* 0x0000000014027229 */ /* 0x000fce0000000002 */
[----:B------:R-:W-:Y:S01]  /*2ed00*/  STG.E.64 desc[UR36][R4.64], R2 ;  /* 0x0000000204007986 */ /* 0x000fe2000c101b24 */
[----:B------:R-:W-:Y:S05]  /*2ed10*/  EXIT ;  /* 0x000000000000794d */ /* 0x000fea0003800000 */
        .weak           $__internal_0_$__cuda_sm20_dblrcp_rn_slowpath_v3
        .type           $__internal_0_$__cuda_sm20_dblrcp_rn_slowpath_v3,@function
        .size           $__internal_0_$__cuda_sm20_dblrcp_rn_slowpath_v3,($__internal_1_$__cuda_sm20_div_rn_f64_full - $__internal_0_$__cuda_sm20_dblrcp_rn_slowpath_v3)
$__internal_0_$__cuda_sm20_dblrcp_rn_slowpath_v3:
[----:B------:R-:W-:Y:S01]  /*2ed20*/  DSETP.GTU.AND P0, PT, |R74|, +INF , PT ;  /* 0x7ff000004a00742a */ /* 0x000fe20003f0c200 */
[----:B------:R-:W-:-:S13]  /*2ed30*/  BSSY.RECONVERGENT B4, `(.L_x_525) ;  /* 0x0000024000047945 */ /* 0x000fda0003800200 */
[----:B------:R-:W-:Y:S05]  /*2ed40*/  @P0 BRA `(.L_x_526) ;  /* 0x0000000000800947 */ /* 0x000fea0003800000 */
[----:B------:R-:W-:-:S05]  /*2ed50*/  LOP3.LUT R70, R75, 0x7fffffff, RZ, 0xc0, !PT ;  /* 0x7fffffff4b467812 */ /* 0x000fca00078ec0ff */
[----:B------:R-:W-:-:S05]  /*2ed60*/  VIADD R64, R70, 0xffffffff ;  /* 0xffffffff46407836 */ /* 0x000fca0000000000 */
[----:B------:R-:W-:-:S13]  /*2ed70*/  ISETP.GE.U32.AND P0, PT, R64, 0x7fefffff, PT ;  /* 0x7fefffff4000780c */ /* 0x000fda0003f06070 */
[----:B------:R-:W-:Y:S01]  /*2ed80*/  @P0 LOP3.LUT R65, R75, 0x7ff00000, RZ, 0x3c, !PT ;  /* 0x7ff000004b410812 */ /* 0x000fe200078e3cff */
[----:B------:R-:W-:Y:S01]  /*2ed90*/  @P0 IMAD.MOV.U32 R64, RZ, RZ, RZ ;  /* 0x000000ffff400224 */ /* 0x000fe200078e00ff */
[----:B------:R-:W-:Y:S06]  /*2eda0*/  @P0 BRA `(.L_x_527) ;  /* 0x0000000000700947 */ /* 0x000fec0003800000 */
[----:B------:R-:W-:-:S13]  /*2edb0*/  ISETP.GE.U32.AND P0, PT, R70, 0x1000001, PT ;  /* 0x010000014600780c */ /* 0x000fda0003f06070 */
[----:B------:R-:W-:Y:S05]  /*2edc0*/  @!P0 BRA `(.L_x_528) ;  /* 0x0000000000388947 */ /* 0x000fea0003800000 */
[----:B------:R-:W-:Y:S02]  /*2edd0*/  VIADD R65, R75, 0xc0200000 ;  /* 0xc02000004b417836 */ /* 0x000fe40000000000 */
[----:B------:R-:W-:Y:S02]  /*2ede0*/  IMAD.MOV.U32 R64, RZ, RZ, R74 ;  /* 0x000000ffff407224 */ /* 0x000fe400078e004a */
[----:B------:R-:W0:Y:S01]  /*2edf0*/  MUFU.RCP64H R71, R65 ;  /* 0x0000004100477308 */ /* 0x000e220000001800 */
[----:B------:R-:W-:-:S06]  /*2ee00*/  IMAD.MOV.U32 R70, RZ, RZ, R69 ;  /* 0x000000ffff467224 */ /* 0x000fcc00078e0045 */
[----:B0-----:R-:W-:-:S08]  /*2ee10*/  DFMA R72, -R64, R70, 1 ;  /* 0x3ff000004048742b */ /* 0x001fd00000000146 */
[----:B------:R-:W-:-:S08]  /*2ee20*/  DFMA R72, R72, R72, R72 ;  /* 0x000000484848722b */ /* 0x000fd00000000048 */
[----:B------:R-:W-:-:S08]  /*2ee30*/  DFMA R72, R70, R72, R70 ;  /* 0x000000484648722b */ /* 0x000fd00000000046 */
[----:B------:R-:W-:-:S08]  /*2ee40*/  DFMA R70, -R64, R72, 1 ;  /* 0x3ff000004046742b */ /* 0x000fd00000000148 */
[----:B------:R-:W-:-:S08]  /*2ee50*/  DFMA R70, R72, R70, R72 ;  /* 0x000000464846722b */ /* 0x000fd00000000048 */
[----:B------:R-:W-:-:S08]  /*2ee60*/  DMUL R70, R70, 2.2250738585072013831e-308 ;  /* 0x0010000046467828 */ /* 0x000fd00000000000 */
[----:B------:R-:W-:-:S08]  /*2ee70*/  DFMA R72, -R74, R70, 1 ;  /* 0x3ff000004a48742b */ /* 0x000fd00000000146 */
[----:B------:R-:W-:-:S08]  /*2ee80*/  DFMA R72, R72, R72, R72 ;  /* 0x000000484848722b */ /* 0x000fd00000000048 */
[----:B------:R-:W-:Y:S01]  /*2ee90*/  DFMA R64, R70, R72, R70 ;  /* 0x000000484640722b */ /* 0x000fe20000000046 */
[----:B------:R-:W-:Y:S10]  /*2eea0*/  BRA `(.L_x_527) ;  /* 0x0000000000307947 */ /* 0x000ff40003800000 */
.L_x_528:
[----:B------:R-:W-:Y:S01]  /*2eeb0*/  DMUL R70, R74, 8.11296384146066816958e+31 ;  /* 0x469000004a467828 */ /* 0x000fe20000000000 */
[----:B------:R-:W-:-:S05]  /*2eec0*/  IMAD.MOV.U32 R64, RZ, RZ, R69 ;  /* 0x000000ffff407224 */ /* 0x000fca00078e0045 */
[----:B------:R-:W0:Y:S02]  /*2eed0*/  MUFU.RCP64H R65, R71 ;  /* 0x0000004700417308 */ /* 0x000e240000001800 */
[----:B0-----:R-:W-:-:S08]  /*2eee0*/  DFMA R72, -R70, R64, 1 ;  /* 0x3ff000004648742b */ /* 0x001fd00000000140 */
[----:B------:R-:W-:-:S08]  /*2eef0*/  DFMA R72, R72, R72, R72 ;  /* 0x000000484848722b */ /* 0x000fd00000000048 */
[----:B------:R-:W-:-:S08]  /*2ef00*/  DFMA R72, R64, R72, R64 ;  /* 0x000000484048722b */ /* 0x000fd00000000040 */
[----:B------:R-:W-:-:S08]  /*2ef10*/  DFMA R64, -R70, R72, 1 ;  /* 0x3ff000004640742b */ /* 0x000fd00000000148 */
[----:B------:R-:W-:-:S08]  /*2ef20*/  DFMA R64, R72, R64, R72 ;  /* 0x000000404840722b */ /* 0x000fd00000000048 */
[----:B------:R-:W-:Y:S01]  /*2ef30*/  DMUL R64, R64, 8.11296384146066816958e+31 ;  /* 0x4690000040407828 */ /* 0x000fe20000000000 */
[----:B------:R-:W-:Y:S10]  /*2ef40*/  BRA `(.L_x_527) ;  /* 0x0000000000087947 */ /* 0x000ff40003800000 */
.L_x_526:
[----:B------:R-:W-:Y:S01]  /*2ef50*/  LOP3.LUT R65, R75, 0x80000, RZ, 0xfc, !PT ;  /* 0x000800004b417812 */ /* 0x000fe200078efcff */
[----:B------:R-:W-:-:S07]  /*2ef60*/  IMAD.MOV.U32 R64, RZ, RZ, R74 ;  /* 0x000000ffff407224 */ /* 0x000fce00078e004a */
.L_x_527:
[----:B------:R-:W-:Y:S05]  /*2ef70*/  BSYNC.RECONVERGENT B4 ;  /* 0x0000000000047941 */ /* 0x000fea0003800200 */
.L_x_525:
[----:B------:R-:W-:Y:S02]  /*2ef80*/  IMAD.MOV.U32 R70, RZ, RZ, R64 ;  /* 0x000000ffff467224 */ /* 0x000fe400078e0040 */
[----:B------:R-:W-:Y:S02]  /*2ef90*/  IMAD.MOV.U32 R71, RZ, RZ, R65 ;  /* 0x000000ffff477224 */ /* 0x000fe400078e0041 */
[----:B------:R-:W-:Y:S02]  /*2efa0*/  IMAD.MOV.U32 R64, RZ, RZ, R0 ;  /* 0x000000ffff407224 */ /* 0x000fe400078e0000 */
[----:B------:R-:W-:-:S04]  /*2efb0*/  IMAD.MOV.U32 R65, RZ, RZ, 0x0 ;  /* 0x00000000ff417424 */ /* 0x000fc800078e00ff */
[----:B------:R-:W-:Y:S05]  /*2efc0*/  RET.REL.NODEC R64 `(_Z14optimizeKernelIN4cuda9RastriginILi10EEELi10EEvPdi) ;  /* 0xfffffd10400c7950 */ /* 0x000fea0003c3ffff */
        .weak           $__internal_1_$__cuda_sm20_div_rn_f64_full
        .type           $__internal_1_$__cuda_sm20_div_rn_f64_full,@function
        .size           $__internal_1_$__cuda_sm20_div_rn_f64_full,($__internal_2_$__cuda_sm20_dsqrt_rn_f64_mediumpath_v1 - $__internal_1_$__cuda_sm20_div_rn_f64_full)
$__internal_1_$__cuda_sm20_div_rn_f64_full:
[C---:B------:R-:W-:Y:S01]  /*2efd0*/  FSETP.GEU.AND P0, PT, |R7|.reuse, 1.469367938527859385e-39, PT ;  /* 0x001000000700780b */ /* 0x040fe20003f0e200 */
[----:B------:R-:W-:Y:S01]  /*2efe0*/  IMAD.MOV.U32 R12, RZ, RZ, 0x1 ;  /* 0x00000001ff0c7424 */ /* 0x000fe200078e00ff */
[----:B------:R-:W-:Y:S01]  /*2eff0*/  LOP3.LUT R4, R7, 0x800fffff, RZ, 0xc0, !PT ;  /* 0x800fffff07047812 */ /* 0x000fe200078ec0ff */
[----:B------:R-:W-:Y:S01]  /*2f000*/  IMAD.MOV.U32 R156, RZ, RZ, 0x1ca00000 ;  /* 0x1ca00000ff9c7424 */ /* 0x000fe200078e00ff */
[C---:B------:R-:W-:Y:S01]  /*2f010*/  FSETP.GEU.AND P2, PT, |R9|.reuse, 1.469367938527859385e-39, PT ;  /* 0x001000000900780b */ /* 0x040fe20003f4e200 */
[----:B------:R-:W-:Y:S01]  /*2f020*/  BSSY.RECONVERGENT B4, `(.L_x_529) ;  /* 0x0000052000047945 */ /* 0x000fe20003800200 */
[----:B------:R-:W-:Y:S01]  /*2f030*/  LOP3.LUT R5, R4, 0x3ff00000, RZ, 0xfc, !PT ;  /* 0x3ff0000004057812 */ /* 0x000fe200078efcff */
[----:B------:R-:W-:Y:S01]  /*2f040*/  IMAD.MOV.U32 R4, RZ, RZ, R6 ;  /* 0x000000ffff047224 */ /* 0x000fe200078e0006 */
[----:B------:R-:W-:Y:S02]  /*2f050*/  LOP3.LUT R159, R9, 0x7ff00000, RZ, 0xc0, !PT ;  /* 0x7ff00000099f7812 */ /* 0x000fe400078ec0ff */
[----:B------:R-:W-:-:S03]  /*2f060*/  LOP3.LUT R154, R7, 0x7ff00000, RZ, 0xc0, !PT ;  /* 0x7ff00000079a7812 */ /* 0x000fc600078ec0ff */
[----:B------:R-:W-:Y:S01]  /*2f070*/  @!P0 DMUL R4, R6, 8.98846567431157953865e+307 ;  /* 0x7fe0000006048828 */ /* 0x000fe20000000000 */
[----:B------:R-:W-:Y:S01]  /*2f080*/  ISETP.GE.U32.AND P1, PT, R159, R154, PT ;  /* 0x0000009a9f00720c */ /* 0x000fe20003f26070 */
[----:B------:R-:W-:Y:S02]  /*2f090*/  IMAD.MOV.U32 R155, RZ, RZ, R159 ;  /* 0x000000ffff9b7224 */ /* 0x000fe400078e009f */
[----:B------:R-:W-:Y:S02]  /*2f0a0*/  @!P2 LOP3.LUT R14, R7, 0x7ff00000, RZ, 0xc0, !PT ;  /* 0x7ff00000070ea812 */ /* 0x000fe400078ec0ff */
[----:B------:R-:W0:Y:S02]  /*2f0b0*/  MUFU.RCP64H R13, R5 ;  /* 0x00000005000d7308 */ /* 0x000e240000001800 */
[----:B------:R-:W-:Y:S02]  /*2f0c0*/  @!P2 ISETP.GE.U32.AND P3, PT, R159, R14, PT ;  /* 0x0000000e9f00a20c */ /* 0x000fe40003f66070 */
[----:B------:R-:W-:-:S02]  /*2f0d0*/  @!P0 LOP3.LUT R154, R5, 0x7ff00000, RZ, 0xc0, !PT ;  /* 0x7ff00000059a8812 */ /* 0x000fc400078ec0ff */
[----:B------:R-:W-:-:S03]  /*2f0e0*/  @!P2 SEL R15, R156, 0x63400000, !P3 ;  /* 0x634000009c0fa807 */ /* 0x000fc60005800000 */
[----:B------:R-:W-:Y:S01]  /*2f0f0*/  VIADD R162, R154, 0xffffffff ;  /* 0xffffffff9aa27836 */ /* 0x000fe20000000000 */
[----:B------:R-:W-:-:S04]  /*2f100*/  @!P2 LOP3.LUT R20, R15, 0x80000000, R9, 0xf8, !PT ;  /* 0x800000000f14a812 */ /* 0x000fc800078ef809 */
[----:B------:R-:W-:Y:S01]  /*2f110*/  @!P2 LOP3.LUT R21, R20, 0x100000, RZ, 0xfc, !PT ;  /* 0x001000001415a812 */ /* 0x000fe200078efcff */
[----:B------:R-:W-:Y:S01]  /*2f120*/  @!P2 IMAD.MOV.U32 R20, RZ, RZ, RZ ;  /* 0x000000ffff14a224 */ /* 0x000fe200078e00ff */
[----:B0-----:R-:W-:-:S08]  /*2f130*/  DFMA R10, R12, -R4, 1 ;  /* 0x3ff000000c0a742b */ /* 0x001fd00000000804 */
[----:B------:R-:W-:-:S08]  /*2f140*/  DFMA R10, R10, R10, R10 ;  /* 0x0000000a0a0a722b */ /* 0x000fd0000000000a */
[----:B------:R-:W-:Y:S01]  /*2f150*/  DFMA R12, R12, R10, R12 ;  /* 0x0000000a0c0c722b */ /* 0x000fe2000000000c */
[----:B------:R-:W-:Y:S01]  /*2f160*/  SEL R11, R156, 0x63400000, !P1 ;  /* 0x634000009c0b7807 */ /* 0x000fe20004800000 */
[----:B------:R-:W-:-:S03]  /*2f170*/  IMAD.MOV.U32 R10, RZ, RZ, R8 ;  /* 0x000000ffff0a7224 */ /* 0x000fc600078e0008 */
[----:B------:R-:W-:-:S03]  /*2f180*/  LOP3.LUT R11, R11, 0x800fffff, R9, 0xf8, !PT ;  /* 0x800fffff0b0b7812 */ /* 0x000fc600078ef809 */
[----:B------:R-:W-:-:S03]  /*2f190*/  DFMA R14, R12, -R4, 1 ;  /* 0x3ff000000c0e742b */ /* 0x000fc60000000804 */
[----:B------:R-:W-:-:S05]  /*2f1a0*/  @!P2 DFMA R10, R10, 2, -R20 ;  /* 0x400000000a0aa82b */ /* 0x000fca0000000814 */
[----:B------:R-:W-:-:S05]  /*2f1b0*/  DFMA R14, R12, R14, R12 ;  /* 0x0000000e0c0e722b */ /* 0x000fca000000000c */
[----:B------:R-:W-:-:S03]  /*2f1c0*/  @!P2 LOP3.LUT R155, R11, 0x7ff00000, RZ, 0xc0, !PT ;  /* 0x7ff000000b9ba812 */ /* 0x000fc600078ec0ff */
[----:B------:R-:W-:Y:S02]  /*2f1d0*/  DMUL R12, R14, R10 ;  /* 0x0000000a0e0c7228 */ /* 0x000fe40000000000 */
[----:B------:R-:W-:-:S05]  /*2f1e0*/  VIADD R158, R155, 0xffffffff ;  /* 0xffffffff9b9e7836 */ /* 0x000fca0000000000 */
[----:B------:R-:W-:Y:S01]  /*2f1f0*/  ISETP.GT.U32.AND P0, PT, R158, 0x7feffffe, PT ;  /* 0x7feffffe9e00780c */ /* 0x000fe20003f04070 */
[----:B------:R-:W-:-:S03]  /*2f200*/  DFMA R20, R12, -R4, R10 ;  /* 0x800000040c14722b */ /* 0x000fc6000000000a */
[----:B------:R-:W-:-:S05]  /*2f210*/  ISETP.GT.U32.OR P0, PT, R162, 0x7feffffe, P0 ;  /* 0x7feffffea200780c */ /* 0x000fca0000704470 */
[----:B------:R-:W-:-:S08]  /*2f220*/  DFMA R20, R14, R20, R12 ;  /* 0x000000140e14722b */ /* 0x000fd0000000000c */
[----:B------:R-:W-:Y:S05]  /*2f230*/  @P0 BRA `(.L_x_530) ;  /* 0x00000000006c0947 */ /* 0x000fea0003800000 */
[----:B------:R-:W-:-:S04]  /*2f240*/  LOP3.LUT R12, R7, 0x7ff00000, RZ, 0xc0, !PT ;  /* 0x7ff00000070c7812 */ /* 0x000fc800078ec0ff */
[CC--:B------:R-:W-:Y:S02]  /*2f250*/  VIADDMNMX R8, R159.reuse, -R12.reuse, 0xb9600000, !PT ;  /* 0xb96000009f087446 */ /* 0x0c0fe4000780090c */
[----:B------:R-:W-:Y:S02]  /*2f260*/  ISETP.GE.U32.AND P0, PT, R159, R12, PT ;  /* 0x0000000c9f00720c */ /* 0x000fe40003f06070 */
[----:B------:R-:W-:Y:S02]  /*2f270*/  VIMNMX R8, PT, PT, R8, 0x46a00000, PT ;  /* 0x46a0000008087848 */ /* 0x000fe40003fe0100 */
[----:B------:R-:W-:-:S05]  /*2f280*/  SEL R9, R156, 0x63400000, !P0 ;  /* 0x634000009c097807 */ /* 0x000fca0004000000 */
[----:B------:R-:W-:Y:S02]  /*2f290*/  IMAD.IADD R14, R8, 0x1, -R9 ;  /* 0x00000001080e7824 */ /* 0x000fe400078e0a09 */
[----:B------:R-:W-:Y:S02]  /*2f2a0*/  IMAD.MOV.U32 R8, RZ, RZ, RZ ;  /* 0x000000ffff087224 */ /* 0x000fe400078e00ff */
[----:B------:R-:W-:-:S06]  /*2f2b0*/  VIADD R9, R14, 0x7fe00000 ;  /* 0x7fe000000e097836 */ /* 0x000fcc0000000000 */
[----:B------:R-:W-:-:S10]  /*2f2c0*/  DMUL R12, R20, R8 ;  /* 0x00000008140c7228 */ /* 0x000fd40000000000 */
[----:B------:R-:W-:-:S13]  /*2f2d0*/  FSETP.GTU.AND P0, PT, |R13|, 1.469367938527859385e-39, PT ;  /* 0x001000000d00780b */ /* 0x000fda0003f0c200 */
[----:B------:R-:W-:Y:S05]  /*2f2e0*/  @P0 BRA `(.L_x_531) ;  /* 0x0000000000940947 */ /* 0x000fea0003800000 */
[----:B------:R-:W-:Y:S01]  /*2f2f0*/  DFMA R4, R20, -R4, R10 ;  /* 0x800000041404722b */ /* 0x000fe2000000000a */
[----:B------:R-:W-:-:S09]  /*2f300*/  IMAD.MOV.U32 R8, RZ, RZ, RZ ;  /* 0x000000ffff087224 */ /* 0x000fd200078e00ff */
[C---:B------:R-:W-:Y:S02]  /*2f310*/  FSETP.NEU.AND P0, PT, R5.reuse, RZ, PT ;  /* 0x000000ff0500720b */ /* 0x040fe40003f0d000 */
[----:B------:R-:W-:-:S04]  /*2f320*/  LOP3.LUT R7, R5, 0x80000000, R7, 0x48, !PT ;  /* 0x8000000005077812 */ /* 0x000fc800078e4807 */
[----:B------:R-:W-:-:S07]  /*2f330*/  LOP3.LUT R9, R7, R9, RZ, 0xfc, !PT ;  /* 0x0000000907097212 */ /* 0x000fce00078efcff */
[----:B------:R-:W-:Y:S05]  /*2f340*/  @!P0 BRA `(.L_x_531) ;  /* 0x00000000007c8947 */ /* 0x000fea0003800000 */
[----:B------:R-:W-:Y:S01]  /*2f350*/  IMAD.MOV R5, RZ, RZ, -R14 ;  /* 0x000000ffff057224 */ /* 0x000fe200078e0a0e */
[----:B------:R-:W-:Y:S01]  /*2f360*/  DMUL.RP R8, R20, R8 ;  /* 0x0000000814087228 */ /* 0x000fe20000008000 */
[----:B------:R-:W-:-:S06]  /*2f370*/  IMAD.MOV.U32 R4, RZ, RZ, RZ ;  /* 0x000000ffff047224 */ /* 0x000fcc00078e00ff */
[----:B------:R-:W-:-:S03]  /*2f380*/  DFMA R4, R12, -R4, R20 ;  /* 0x800000040c04722b */ /* 0x000fc60000000014 */
[----:B------:R-:W-:-:S03]  /*2f390*/  LOP3.LUT R7, R9, R7, RZ, 0x3c, !PT ;  /* 0x0000000709077212 */ /* 0x000fc600078e3cff */
[----:B------:R-:W-:-:S04]  /*2f3a0*/  IADD3 R4, PT, PT, -R14, -0x43300000, RZ ;  /* 0xbcd000000e047810 */ /* 0x000fc80007ffe1ff */
[----:B------:R-:W-:-:S04]  /*2f3b0*/  FSETP.NEU.AND P0, PT, |R5|, R4, PT ;  /* 0x000000040500720b */ /* 0x000fc80003f0d200 */
[----:B------:R-:W-:Y:S02]  /*2f3c0*/  FSEL R12, R8, R12, !P0 ;  /* 0x0000000c080c7208 */ /* 0x000fe40004000000 */
[----:B------:R-:W-:Y:S01]  /*2f3d0*/  FSEL R13, R7, R13, !P0 ;  /* 0x0000000d070d7208 */ /* 0x000fe20004000000 */
[----:B------:R-:W-:Y:S06]  /*2f3e0*/  BRA `(.L_x_531) ;  /* 0x0000000000547947 */ /* 0x000fec0003800000 */
.L_x_530:
[----:B------:R-:W-:-:S14]  /*2f3f0*/  DSETP.NAN.AND P0, PT, R8, R8, PT ;  /* 0x000000080800722a */ /* 0x000fdc0003f08000 */
[----:B------:R-:W-:Y:S05]  /*2f400*/  @P0 BRA `(.L_x_532) ;  /* 0x0000000000440947 */ /* 0x000fea0003800000 */
[----:B------:R-:W-:-:S14]  /*2f410*/  DSETP.NAN.AND P0, PT, R6, R6, PT ;  /* 0x000000060600722a */ /* 0x000fdc0003f08000 */
[----:B------:R-:W-:Y:S05]  /*2f420*/  @P0 BRA `(.L_x_533) ;  /* 0x0000000000300947 */ /* 0x000fea0003800000 */
[----:B------:R-:W-:Y:S01]  /*2f430*/  ISETP.NE.AND P0, PT, R155, R154, PT ;  /* 0x0000009a9b00720c */ /* 0x000fe20003f05270 */
[----:B------:R-:W-:Y:S02]  /*2f440*/  IMAD.MOV.U32 R12, RZ, RZ, 0x0 ;  /* 0x00000000ff0c7424 */ /* 0x000fe400078e00ff */
[----:B------:R-:W-:-:S10]  /*2f450*/  IMAD.MOV.U32 R13, RZ, RZ, -0x80000 ;  /* 0xfff80000ff0d7424 */ /* 0x000fd400078e00ff */
[----:B------:R-:W-:Y:S05]  /*2f460*/  @!P0 BRA `(.L_x_531) ;  /* 0x0000000000348947 */ /* 0x000fea0003800000 */
[----:B------:R-:W-:Y:S02]  /*2f470*/  ISETP.NE.AND P0, PT, R155, 0x7ff00000, PT ;  /* 0x7ff000009b00780c */ /* 0x000fe40003f05270 */
[----:B------:R-:W-:Y:S02]  /*2f480*/  LOP3.LUT R13, R9, 0x80000000, R7, 0x48, !PT ;  /* 0x80000000090d7812 */ /* 0x000fe400078e4807 */
[----:B------:R-:W-:-:S13]  /*2f490*/  ISETP.EQ.OR P0, PT, R154, RZ, !P0 ;  /* 0x000000ff9a00720c */ /* 0x000fda0004702670 */
[----:B------:R-:W-:Y:S01]  /*2f4a0*/  @P0 LOP3.LUT R4, R13, 0x7ff00000, RZ, 0xfc, !PT ;  /* 0x7ff000000d040812 */ /* 0x000fe200078efcff */
[----:B------:R-:W-:Y:S02]  /*2f4b0*/  @!P0 IMAD.MOV.U32 R12, RZ, RZ, RZ ;  /* 0x000000ffff0c8224 */ /* 0x000fe400078e00ff */
[----:B------:R-:W-:Y:S02]  /*2f4c0*/  @P0 IMAD.MOV.U32 R12, RZ, RZ, RZ ;  /* 0x000000ffff0c0224 */ /* 0x000fe400078e00ff */
[----:B------:R-:W-:Y:S01]  /*2f4d0*/  @P0 IMAD.MOV.U32 R13, RZ, RZ, R4 ;  /* 0x000000ffff0d0224 */ /* 0x000fe200078e0004 */
[----:B------:R-:W-:Y:S06]  /*2f4e0*/  BRA `(.L_x_531) ;  /* 0x0000000000147947 */ /* 0x000fec0003800000 */
.L_x_533:
[----:B------:R-:W-:Y:S01]  /*2f4f0*/  LOP3.LUT R13, R7, 0x80000, RZ, 0xfc, !PT ;  /* 0x00080000070d7812 */ /* 0x000fe200078efcff */
[----:B------:R-:W-:Y:S01]  /*2f500*/  IMAD.MOV.U32 R12, RZ, RZ, R6 ;  /* 0x000000ffff0c7224 */ /* 0x000fe200078e0006 */
[----:B------:R-:W-:Y:S06]  /*2f510*/  BRA `(.L_x_531) ;  /* 0x0000000000087947 */ /* 0x000fec0003800000 */
.L_x_532:
[----:B------:R-:W-:Y:S01]  /*2f520*/  LOP3.LUT R13, R9, 0x80000, RZ, 0xfc, !PT ;  /* 0x00080000090d7812 */ /* 0x000fe200078efcff */
[----:B------:R-:W-:-:S07]  /*2f530*/  IMAD.MOV.U32 R12, RZ, RZ, R8 ;  /* 0x000000ffff0c7224 */ /* 0x000fce00078e0008 */
.L_x_531:
[----:B------:R-:W-:Y:S05]  /*2f540*/  BSYNC.RECONVERGENT B4 ;  /* 0x0000000000047941 */ /* 0x000fea0003800200 */
.L_x_529:
[----:B------:R-:W-:Y:S02]  /*2f550*/  IMAD.MOV.U32 R4, RZ, RZ, R0 ;  /* 0x000000ffff047224 */ /* 0x000fe400078e0000 */
[----:B------:R-:W-:-:S04]  /*2f560*/  IMAD.MOV.U32 R5, RZ, RZ, 0x0 ;  /* 0x00000000ff057424 */ /* 0x000fc800078e00ff */
[----:B------:R-:W-:Y:S05]  /*2f570*/  RET.REL.NODEC R4 `(_Z14optimizeKernelIN4cuda9RastriginILi10EEELi10EEvPdi) ;  /* 0xfffffd0804a07950 */ /* 0x000fea0003c3ffff */
        .weak           $__internal_2_$__cuda_sm20_dsqrt_rn_f64_mediumpath_v1
        .type           $__internal_2_$__cuda_sm20_dsqrt_rn_f64_mediumpath_v1,@function
        .size           $__internal_2_$__cuda_sm20_dsqrt_rn_f64_mediumpath_v1,(.L_x_541 - $__internal_2_$__cuda_sm20_dsqrt_rn_f64_mediumpath_v1)
$__internal_2_$__cuda_sm20_dsqrt_rn_f64_mediumpath_v1:
[----:B------:R-:W-:Y:S01]  /*2f580*/  ISETP.GE.U32.AND P0, PT, R4, -0x3400000, PT ;  /* 0xfcc000000400780c */ /* 0x000fe20003f06070 */
[----:B------:R-:W-:Y:S01]  /*2f590*/  BSSY.RECONVERGENT B6, `(.L_x_534) ;  /* 0x0000029000067945 */ /* 0x000fe20003800200 */
[----:B------:R-:W-:Y:S02]  /*2f5a0*/  IMAD.MOV.U32 R4, RZ, RZ, R10 ;  /* 0x000000ffff047224 */ /* 0x000fe400078e000a */
[----:B------:R-:W-:Y:S02]  /*2f5b0*/  IMAD.MOV.U32 R6, RZ, RZ, R14 ;  /* 0x000000ffff067224 */ /* 0x000fe400078e000e */
[----:B------:R-:W-:Y:S02]  /*2f5c0*/  IMAD.MOV.U32 R7, RZ, RZ, R15 ;  /* 0x000000ffff077224 */ /* 0x000fe400078e000f */
[----:B------:R-:W-:Y:S02]  /*2f5d0*/  IMAD.MOV.U32 R8, RZ, RZ, R0 ;  /* 0x000000ffff087224 */ /* 0x000fe400078e0000 */
[----:B------:R-:W-:-:S02]  /*2f5e0*/  IMAD.MOV.U32 R10, RZ, RZ, R12 ;  /* 0x000000ffff0a7224 */ /* 0x000fc400078e000c */
[----:B------:R-:W-:Y:S01]  /*2f5f0*/  IMAD.MOV.U32 R11, RZ, RZ, R13 ;  /* 0x000000ffff0b7224 */ /* 0x000fe200078e000d */
[----:B------:R-:W-:Y:S06]  /*2f600*/  @!P0 BRA `(.L_x_535) ;  /* 0x0000000000208947 */ /* 0x000fec0003800000 */
[----:B------:R-:W-:-:S10]  /*2f610*/  DFMA.RM R6, R6, R8, R10 ;  /* 0x000000080606722b */ /* 0x000fd4000000400a */
[----:B------:R-:W-:-:S05]  /*2f620*/  IADD3 R8, P0, PT, R6, 0x1, RZ ;  /* 0x0000000106087810 */ /* 0x000fca0007f1e0ff */
[----:B------:R-:W-:-:S06]  /*2f630*/  IMAD.X R9, RZ, RZ, R7, P0 ;  /* 0x000000ffff097224 */ /* 0x000fcc00000e0607 */
[----:B------:R-:W-:-:S08]  /*2f640*/  DFMA.RP R4, -R6, R8, R4 ;  /* 0x000000080604722b */ /* 0x000fd00000008104 */
[----:B------:R-:W-:-:S06]  /*2f650*/  DSETP.GT.AND P0, PT, R4, RZ, PT ;  /* 0x000000ff0400722a */ /* 0x000fcc0003f04000 */
[----:B------:R-:W-:Y:S02]  /*2f660*/  FSEL R6, R8, R6, P0 ;  /* 0x0000000608067208 */ /* 0x000fe40000000000 */
[----:B------:R-:W-:Y:S01]  /*2f670*/  FSEL R7, R9, R7, P0 ;  /* 0x0000000709077208 */ /* 0x000fe20000000000 */
[----:B------:R-:W-:Y:S06]  /*2f680*/  BRA `(.L_x_536) ;  /* 0x0000000000647947 */ /* 0x000fec0003800000 */
.L_x_535:
[----:B------:R-:W-:-:S14]  /*2f690*/  DSETP.NE.AND P0, PT, R4, RZ, PT ;  /* 0x000000ff0400722a */ /* 0x000fdc0003f05000 */
[----:B------:R-:W-:Y:S05]  /*2f6a0*/  @!P0 BRA `(.L_x_537) ;  /* 0x0000000000588947 */ /* 0x000fea0003800000 */
[----:B------:R-:W-:-:S13]  /*2f6b0*/  ISETP.GE.AND P0, PT, R5, RZ, PT ;  /* 0x000000ff0500720c */ /* 0x000fda0003f06270 */
[----:B------:R-:W-:Y:S02]  /*2f6c0*/  @!P0 IMAD.MOV.U32 R6, RZ, RZ, 0x0 ;  /* 0x00000000ff068424 */ /* 0x000fe400078e00ff */
[----:B------:R-:W-:Y:S01]  /*2f6d0*/  @!P0 IMAD.MOV.U32 R7, RZ, RZ, -0x80000 ;  /* 0xfff80000ff078424 */ /* 0x000fe200078e00ff */
[----:B------:R-:W-:Y:S06]  /*2f6e0*/  @!P0 BRA `(.L_x_536) ;  /* 0x00000000004c8947 */ /* 0x000fec0003800000 */
[----:B------:R-:W-:-:S13]  /*2f6f0*/  ISETP.GT.AND P0, PT, R5, 0x7fefffff, PT ;  /* 0x7fefffff0500780c */ /* 0x000fda0003f04270 */
[----:B------:R-:W-:Y:S05]  /*2f700*/  @P0 BRA `(.L_x_537) ;  /* 0x0000000000400947 */ /* 0x000fea0003800000 */
[----:B------:R-:W-:Y:S01]  /*2f710*/  DMUL R4, R4, 8.11296384146066816958e+31 ;  /* 0x4690000004047828 */ /* 0x000fe20000000000 */
[----:B------:R-:W-:Y:S02]  /*2f720*/  IMAD.MOV.U32 R8, RZ, RZ, RZ ;  /* 0x000000ffff087224 */ /* 0x000fe400078e00ff */
[----:B------:R-:W-:Y:S02]  /*2f730*/  IMAD.MOV.U32 R10, RZ, RZ, 0x0 ;  /* 0x00000000ff0a7424 */ /* 0x000fe400078e00ff */
[----:B------:R-:W-:Y:S01]  /*2f740*/  IMAD.MOV.U32 R11, RZ, RZ, 0x3fd80000 ;  /* 0x3fd80000ff0b7424 */ /* 0x000fe200078e00ff */
[----:B------:R-:W0:Y:S02]  /*2f750*/  MUFU.RSQ64H R9, R5 ;  /* 0x0000000500097308 */ /* 0x000e240000001c00 */
[----:B0-----:R-:W-:-:S08]  /*2f760*/  DMUL R6, R8, R8 ;  /* 0x0000000808067228 */ /* 0x001fd00000000000 */
[----:B------:R-:W-:-:S08]  /*2f770*/  DFMA R6, R4, -R6, 1 ;  /* 0x3ff000000406742b */ /* 0x000fd00000000806 */
[----:B------:R-:W-:Y:S02]  /*2f780*/  DFMA R10, R6, R10, 0.5 ;  /* 0x3fe00000060a742b */ /* 0x000fe4000000000a */
[----:B------:R-:W-:-:S08]  /*2f790*/  DMUL R6, R8, R6 ;  /* 0x0000000608067228 */ /* 0x000fd00000000000 */
[----:B------:R-:W-:-:S08]  /*2f7a0*/  DFMA R10, R10, R6, R8 ;  /* 0x000000060a0a722b */ /* 0x000fd00000000008 */
[----:B------:R-:W-:Y:S02]  /*2f7b0*/  DMUL R6, R4, R10 ;  /* 0x0000000a04067228 */ /* 0x000fe40000000000 */
[----:B------:R-:W-:-:S06]  /*2f7c0*/  VIADD R11, R11, 0xfff00000 ;  /* 0xfff000000b0b7836 */ /* 0x000fcc0000000000 */
[----:B------:R-:W-:-:S08]  /*2f7d0*/  DFMA R4, R6, -R6, R4 ;  /* 0x800000060604722b */ /* 0x000fd00000000004 */
[----:B------:R-:W-:-:S10]  /*2f7e0*/  DFMA R6, R10, R4, R6 ;  /* 0x000000040a06722b */ /* 0x000fd40000000006 */
[----:B------:R-:W-:Y:S01]  /*2f7f0*/  VIADD R7, R7, 0xfcb00000 ;  /* 0xfcb0000007077836 */ /* 0x000fe20000000000 */
[----:B------:R-:W-:Y:S06]  /*2f800*/  BRA `(.L_x_536) ;  /* 0x0000000000047947 */ /* 0x000fec0003800000 */
.L_x_537:
[----:B------:R-:W-:-:S11]  /*2f810*/  DADD R6, R4, R4 ;  /* 0x0000000004067229 */ /* 0x000fd60000000004 */
.L_x_536:
[----:B------:R-:W-:Y:S05]  /*2f820*/  BSYNC.RECONVERGENT B6 ;  /* 0x0000000000067941 */ /* 0x000fea0003800200 */
.L_x_534:
[----:B------:R-:W-:Y:S02]  /*2f830*/  IMAD.MOV.U32 R4, RZ, RZ, R20 ;  /* 0x000000ffff047224 */ /* 0x000fe400078e0014 */
[----:B------:R-:W-:-:S04]  /*2f840*/  IMAD.MOV.U32 R5, RZ, RZ, 0x0 ;  /* 0x00000000ff057424 */ /* 0x000fc800078e00ff */
[----:B------:R-:W-:Y:S05]  /*2f850*/  RET.REL.NODEC R4 `(_Z14optimizeKernelIN4cuda9RastriginILi10EEELi10EEvPdi) ;  /* 0xfffffd0404e87950 */ /* 0x000fea0003c3ffff */
.L_x_538:
[----:B------:R-:W-:-:S00]  /*2f860*/  BRA `(.L_x_538) ;  /* 0xfffffffc00fc7947 */ /* 0x000fc0000383ffff */
[----:B------:R-:W-:-:S00]  /*2f870*/  NOP ;  /* 0x0000000000007918 */ /* 0x000fc00000000000 */
        /* <DEDUP_REMOVED lines=8> */
.L_x_541:


//--------------------- .nv.global.init           --------------------------
	.section	.nv.global.init,"aw",@progbits
	.align	4
.nv.global.init:
	.type		__cudart_i2opi_f,@object
	.size		__cudart_i2opi_f,(mrg32k3aM1SubSeq - __cudart_i2opi_f)
__cudart_i2opi_f:
        /*0000*/ 	.byte	0x41, 0x90, 0x43, 0x3c, 0x99, 0x95, 0x62, 0xdb, 0xc0, 0xdd, 0x34, 0xf5, 0xd1, 0x57, 0x27, 0xfc
        /*0010*/ 	.byte	0x29, 0x15, 0x44, 0x4e, 0x6e, 0x83, 0xf9, 0xa2
	.type		mrg32k3aM1SubSeq,@object
	.size		mrg32k3aM1SubSeq,(mrg32k3aM2SubSeq - mrg32k3aM1SubSeq)
mrg32k3aM1SubSeq:
        /*0018*/ 	.byte	0x0b, 0xcc, 0xee, 0x04, 0x73, 0x29, 0x8b, 0x6f, 0xf6, 0x53, 0x03, 0xf6, 0x23, 0xf6, 0xea, 0xda
        /* <DEDUP_REMOVED lines=125> */
	.type		mrg32k3aM2SubSeq,@object
	.size		mrg32k3aM2SubSeq,(mrg32k3aM1 - mrg32k3aM2SubSeq)
mrg32k3aM2SubSeq:
        /* <DEDUP_REMOVED lines=126> */
	.type		mrg32k3aM1,@object
	.size		mrg32k3aM1,(mrg32k3aM1Seq - mrg32k3aM1)
mrg32k3aM1:
        /* <DEDUP_REMOVED lines=144> */
	.type		mrg32k3aM1Seq,@object
	.size		mrg32k3aM1Seq,(mrg32k3aM2 - mrg32k3aM1Seq)
mrg32k3aM1Seq:
        /* <DEDUP_REMOVED lines=144> */
	.type		mrg32k3aM2,@object
	.size		mrg32k3aM2,(mrg32k3aM2Seq - mrg32k3aM2)
mrg32k3aM2:
        /* <DEDUP_REMOVED lines=144> */
	.type		mrg32k3aM2Seq,@object
	.size		mrg32k3aM2Seq,(precalc_xorwow_matrix - mrg32k3aM2Seq)
mrg32k3aM2Seq:
        /* <DEDUP_REMOVED lines=144> */
	.type		precalc_xorwow_matrix,@object
	.size		precalc_xorwow_matrix,(precalc_xorwow_offset_matrix - precalc_xorwow_matrix)
precalc_xorwow_matrix:
        /* <DEDUP_REMOVED lines=6400> */
	.type		precalc_xorwow_offset_matrix,@object
	.size		precalc_xorwow_offset_matrix,($str - precalc_xorwow_offset_matrix)
precalc_xorwow_offset_matrix:
        /* <DEDUP_REMOVED lines=6400> */
	.type		$str,@object
	.size		$str,(.L_9 - $str)
$str:
        /*353d8*/ 	.byte	0x0a, 0x0a, 0x66, 0x30, 0x20, 0x3d, 0x20, 0x25, 0x66, 0x20, 0x66, 0x30, 0x66, 0x20, 0x3d, 0x20
        /*353e8*/ 	.byte	0x25, 0x66, 0x00
.L_9:


//--------------------- .nv.shared.reserved.0     --------------------------
	.section	.nv.shared.reserved.0,"aw",@nobits
	.weak		__nv_reservedSMEM_offset_0_alias
	.size		__nv_reservedSMEM_offset_0_alias, 0, 64
	.other		__nv_reservedSMEM_offset_0_alias,@"STO_CUDA_RESERVED_SHARED STV_DEFAULT"
__nv_reservedSMEM_offset_0_alias:
	.zero		0
	.zero		64


//--------------------- .nv.constant0._Z14optimizeKernelIN4cuda9RastriginILi10EEELi10EEvPdi --------------------------
	.section	.nv.constant0._Z14optimizeKernelIN4cuda9RastriginILi10EEELi10EEvPdi,"a",@progbits
	.sectionflags	@""
	.align	4
.nv.constant0._Z14optimizeKernelIN4cuda9RastriginILi10EEELi10EEvPdi:
	.zero		908


//--------------------- SYMBOLS --------------------------

	.type		.nv.reservedSmem.offset0,@object
	.size		.nv.reservedSmem.offset0,0x4
	.type		vprintf,@function
